// auto-generated by cutlass_sweep.gemm — config: {"arch": "sm_90", "cluster_m": 1, "cluster_n": 1, "dtype": "e4m3", "dtype_b": "e4m3", "layout": "nt", "stages": 0, "tile_k": 128, "tile_m": 512, "tile_n": 80}
#include "cutlass/cutlass.h"
#include "cutlass/gemm/collective/collective_builder.hpp"
#include "cutlass/gemm/device/gemm_universal_adapter.h"
#include "cutlass/gemm/kernel/gemm_universal.hpp"
#include "cutlass/epilogue/collective/collective_builder.hpp"

using ElemA = cutlass::float_e4m3_t;
using ElemB = cutlass::float_e4m3_t;
using ElemCD = cutlass::float_e4m3_t;
using Acc  = float;
using TileShape    = cute::Shape<cute::_512, cute::_80, cute::_128>;
using ClusterShape = cute::Shape<cute::_1, cute::_1, cute::_1>;

using CollectiveEpilogue = typename cutlass::epilogue::collective::CollectiveBuilder<
    cutlass::arch::Sm90, cutlass::arch::OpClassTensorOp,
    TileShape, ClusterShape,
    cutlass::epilogue::collective::EpilogueTileAuto,
    Acc, Acc,
    ElemCD, cutlass::layout::RowMajor, 128 / cutlass::sizeof_bits<ElemCD>::value,
    ElemCD, cutlass::layout::RowMajor, 128 / cutlass::sizeof_bits<ElemCD>::value,
    cutlass::epilogue::collective::EpilogueScheduleAuto
  >::CollectiveOp;

using CollectiveMainloop = typename cutlass::gemm::collective::CollectiveBuilder<
    cutlass::arch::Sm90, cutlass::arch::OpClassTensorOp,
    ElemA, cutlass::layout::RowMajor, 128 / cutlass::sizeof_bits<ElemA>::value,
    ElemB, cutlass::layout::ColumnMajor, 128 / cutlass::sizeof_bits<ElemB>::value,
    Acc,
    TileShape, ClusterShape,
    cutlass::gemm::collective::StageCountAutoCarveout<static_cast<int>(sizeof(typename CollectiveEpilogue::SharedStorage))>,
    cutlass::gemm::collective::KernelScheduleAuto
  >::CollectiveOp;

using GemmKernel = cutlass::gemm::kernel::GemmUniversal<
    cute::Shape<int,int,int,int>,
    CollectiveMainloop,
    CollectiveEpilogue
>;
using Gemm = cutlass::gemm::device::GemmUniversalAdapter<GemmKernel>;

// Force the device kernel symbol into the cubin without needing a host main.
auto* _anchor = &cutlass::device_kernel<GemmKernel>;


// ===== COMPILED SASS (sm_90a) =====

	.target	sm_90a

	.elftype	@"ET_EXEC"


//--------------------- .note.nv.tkinfo           --------------------------
	.section	.note.nv.tkinfo,"",@"SHT_NOTE"
	.sectionflags	@"SHF_NOTE_NV_TKINFO"
	.tkinfo
        /*0018*/ 	.word	0x00000002
        /*0030*/ 	.string	""
        /*0030*/ 	.string	"ptxas"
        /*0030*/ 	.string	"Cuda compilation tools, release 13.0, V13.0.88"
        /*0030*/ 	.string	"Build cuda_13.0.r13.0/compiler.36424714_0"
        /*0030*/ 	.string	"-arch sm_90a -m 64 "



//--------------------- .note.nv.cuinfo           --------------------------
	.section	.note.nv.cuinfo,"",@"SHT_NOTE"
	.sectionflags	@"SHF_NOTE_NV_CUINFO"
        /*0018*/ 	.short	0x0002
        /*001a*/ 	.short	0x005a
        /*001c*/ 	.short	0x0082
	.zero		2


//--------------------- .nv.info                  --------------------------
	.section	.nv.info,"",@"SHT_CUDA_INFO"
	.align	4


	//----- nvinfo : EIATTR_REGCOUNT
	.align		4
        /*0000*/ 	.byte	0x04, 0x2f
        /*0002*/ 	.short	(.L_12 - .L_11)
	.align		4
.L_11:
        /*0004*/ 	.word	index@(_ZN7cutlass13device_kernelINS_4gemm6kernel13GemmUniversalIN4cute5tupleIJiiiiEEENS1_10collective13CollectiveMmaINS1_37MainloopSm90TmaGmmaWarpSpecializedFP8ILi3ENS5_IJNS4_1CILi1EEESB_SB_EEENS1_35KernelTmaWarpSpecializedCooperativeEEENS5_IJNSA_ILi512EEENSA_ILi80EEENSA_ILi128EEEEEENS_12float_e4m3_tENS5_IJlSB_lEEESJ_SK_NS4_8TiledMMAINS4_8MMA_AtomIJNS4_4SM904GMMA30MMA_64x16x32_F32E4M3E4M3_SS_TNILNSO_7ScaleInE1ELSQ_1EEEEEENS4_6LayoutINS5_IJNSA_ILi2EEESB_SB_EEENS5_IJSB_NSA_ILi0EEESW_EEEEENS5_IJNS4_10UnderscoreESZ_SZ_EEEEENS4_13SM90_TMA_LOADENS4_14ComposedLayoutINS4_7SwizzleILi3ELi4ELi3EEENS4_18smem_ptr_flag_bitsILi8EEENST_INS5_IJNSA_ILi8EEESH_EEENS5_IJSH_SB_EEEEEEEvNS4_8identityES12_S1C_vS1D_EENS_8epilogue10collective6detail29Sm90TmaWarpSpecializedAdapterINS1G_15DefaultEpilogueISJ_SK_SK_NS1F_6thread17LinearCombinationISJ_Li1EffLNS1K_9ScaleType4KindE0ELNS_15FloatRoundStyleE2ESJ_EENS1_15EpilogueDefaultEEEEEvvEEEEvNT_6ParamsE)
        /*0008*/ 	.word	0x000000a8


	//----- nvinfo : EIATTR_FRAME_SIZE
	.align		4
.L_12:
        /*000c*/ 	.byte	0x04, 0x11
        /*000e*/ 	.short	(.L_14 - .L_13)
	.align		4
.L_13:
        /*0010*/ 	.word	index@(_ZN7cutlass13device_kernelINS_4gemm6kernel13GemmUniversalIN4cute5tupleIJiiiiEEENS1_10collective13CollectiveMmaINS1_37MainloopSm90TmaGmmaWarpSpecializedFP8ILi3ENS5_IJNS4_1CILi1EEESB_SB_EEENS1_35KernelTmaWarpSpecializedCooperativeEEENS5_IJNSA_ILi512EEENSA_ILi80EEENSA_ILi128EEEEEENS_12float_e4m3_tENS5_IJlSB_lEEESJ_SK_NS4_8TiledMMAINS4_8MMA_AtomIJNS4_4SM904GMMA30MMA_64x16x32_F32E4M3E4M3_SS_TNILNSO_7ScaleInE1ELSQ_1EEEEEENS4_6LayoutINS5_IJNSA_ILi2EEESB_SB_EEENS5_IJSB_NSA_ILi0EEESW_EEEEENS5_IJNS4_10UnderscoreESZ_SZ_EEEEENS4_13SM90_TMA_LOADENS4_14ComposedLayoutINS4_7SwizzleILi3ELi4ELi3EEENS4_18smem_ptr_flag_bitsILi8EEENST_INS5_IJNSA_ILi8EEESH_EEENS5_IJSH_SB_EEEEEEEvNS4_8identityES12_S1C_vS1D_EENS_8epilogue10collective6detail29Sm90TmaWarpSpecializedAdapterINS1G_15DefaultEpilogueISJ_SK_SK_NS1F_6thread17LinearCombinationISJ_Li1EffLNS1K_9ScaleType4KindE0ELNS_15FloatRoundStyleE2ESJ_EENS1_15EpilogueDefaultEEEEEvvEEEEvNT_6ParamsE)
        /*0014*/ 	.word	0x00000208


	//----- nvinfo : EIATTR_MIN_STACK_SIZE
	.align		4
.L_14:
        /*0018*/ 	.byte	0x04, 0x12
        /*001a*/ 	.short	(.L_16 - .L_15)
	.align		4
.L_15:
        /*001c*/ 	.word	index@(_ZN7cutlass13device_kernelINS_4gemm6kernel13GemmUniversalIN4cute5tupleIJiiiiEEENS1_10collective13CollectiveMmaINS1_37MainloopSm90TmaGmmaWarpSpecializedFP8ILi3ENS5_IJNS4_1CILi1EEESB_SB_EEENS1_35KernelTmaWarpSpecializedCooperativeEEENS5_IJNSA_ILi512EEENSA_ILi80EEENSA_ILi128EEEEEENS_12float_e4m3_tENS5_IJlSB_lEEESJ_SK_NS4_8TiledMMAINS4_8MMA_AtomIJNS4_4SM904GMMA30MMA_64x16x32_F32E4M3E4M3_SS_TNILNSO_7ScaleInE1ELSQ_1EEEEEENS4_6LayoutINS5_IJNSA_ILi2EEESB_SB_EEENS5_IJSB_NSA_ILi0EEESW_EEEEENS5_IJNS4_10UnderscoreESZ_SZ_EEEEENS4_13SM90_TMA_LOADENS4_14ComposedLayoutINS4_7SwizzleILi3ELi4ELi3EEENS4_18smem_ptr_flag_bitsILi8EEENST_INS5_IJNSA_ILi8EEESH_EEENS5_IJSH_SB_EEEEEEEvNS4_8identityES12_S1C_vS1D_EENS_8epilogue10collective6detail29Sm90TmaWarpSpecializedAdapterINS1G_15DefaultEpilogueISJ_SK_SK_NS1F_6thread17LinearCombinationISJ_Li1EffLNS1K_9ScaleType4KindE0ELNS_15FloatRoundStyleE2ESJ_EENS1_15EpilogueDefaultEEEEEvvEEEEvNT_6ParamsE)
        /*0020*/ 	.word	0x00000208
.L_16:


//--------------------- .nv.compat                --------------------------
	.section	.nv.compat,"",@"SHT_CUDA_COMPAT_INFO"
	.align	4
        /*0000*/ 	.byte	0x02, 0x09, 0x01, 0x00, 0x02, 0x02, 0x04, 0x00, 0x02, 0x05, 0x05, 0x00, 0x03, 0x07, 0x01, 0x01
        /*0010*/ 	.byte	0x02, 0x03, 0x01, 0x00, 0x02, 0x06, 0x01, 0x00, 0x04, 0x0b, 0x08, 0x00, 0x00, 0x00, 0x00, 0x00
        /*0020*/ 	.byte	0x00, 0x00, 0x00, 0x00


//--------------------- .nv.info._ZN7cutlass13device_kernelINS_4gemm6kernel13GemmUniversalIN4cute5tupleIJiiiiEEENS1_10collective13CollectiveMmaINS1_37MainloopSm90TmaGmmaWarpSpecializedFP8ILi3ENS5_IJNS4_1CILi1EEESB_SB_EEENS1_35KernelTmaWarpSpecializedCooperativeEEENS5_IJNSA_ILi512EEENSA_ILi80EEENSA_ILi128EEEEEENS_12float_e4m3_tENS5_IJlSB_lEEESJ_SK_NS4_8TiledMMAINS4_8MMA_AtomIJNS4_4SM904GMMA30MMA_64x16x32_F32E4M3E4M3_SS_TNILNSO_7ScaleInE1ELSQ_1EEEEEENS4_6LayoutINS5_IJNSA_ILi2EEESB_SB_EEENS5_IJSB_NSA_ILi0EEESW_EEEEENS5_IJNS4_10UnderscoreESZ_SZ_EEEEENS4_13SM90_TMA_LOADENS4_14ComposedLayoutINS4_7SwizzleILi3ELi4ELi3EEENS4_18smem_ptr_flag_bitsILi8EEENST_INS5_IJNSA_ILi8EEESH_EEENS5_IJSH_SB_EEEEEEEvNS4_8identityES12_S1C_vS1D_EENS_8epilogue10collective6detail29Sm90TmaWarpSpecializedAdapterINS1G_15DefaultEpilogueISJ_SK_SK_NS1F_6thread17LinearCombinationISJ_Li1EffLNS1K_9ScaleType4KindE0ELNS_15FloatRoundStyleE2ESJ_EENS1_15EpilogueDefaultEEEEEvvEEEEvNT_6ParamsE --------------------------
	.section	.nv.info._ZN7cutlass13device_kernelINS_4gemm6kernel13GemmUniversalIN4cute5tupleIJiiiiEEENS1_10collective13CollectiveMmaINS1_37MainloopSm90TmaGmmaWarpSpecializedFP8ILi3ENS5_IJNS4_1CILi1EEESB_SB_EEENS1_35KernelTmaWarpSpecializedCooperativeEEENS5_IJNSA_ILi512EEENSA_ILi80EEENSA_ILi128EEEEEENS_12float_e4m3_tENS5_IJlSB_lEEESJ_SK_NS4_8TiledMMAINS4_8MMA_AtomIJNS4_4SM904GMMA30MMA_64x16x32_F32E4M3E4M3_SS_TNILNSO_7ScaleInE1ELSQ_1EEEEEENS4_6LayoutINS5_IJNSA_ILi2EEESB_SB_EEENS5_IJSB_NSA_ILi0EEESW_EEEEENS5_IJNS4_10UnderscoreESZ_SZ_EEEEENS4_13SM90_TMA_LOADENS4_14ComposedLayoutINS4_7SwizzleILi3ELi4ELi3EEENS4_18smem_ptr_flag_bitsILi8EEENST_INS5_IJNSA_ILi8EEESH_EEENS5_IJSH_SB_EEEEEEEvNS4_8identityES12_S1C_vS1D_EENS_8epilogue10collective6detail29Sm90TmaWarpSpecializedAdapterINS1G_15DefaultEpilogueISJ_SK_SK_NS1F_6thread17LinearCombinationISJ_Li1EffLNS1K_9ScaleType4KindE0ELNS_15FloatRoundStyleE2ESJ_EENS1_15EpilogueDefaultEEEEEvvEEEEvNT_6ParamsE,"",@"SHT_CUDA_INFO"
	.sectionflags	@""
	.align	4


	//----- nvinfo : EIATTR_CUDA_API_VERSION
	.align		4
        /*0000*/ 	.byte	0x04, 0x37
        /*0002*/ 	.short	(.L_18 - .L_17)
.L_17:
        /*0004*/ 	.word	0x00000082


	//----- nvinfo : EIATTR_KPARAM_INFO
	.align		4
.L_18:
        /*0008*/ 	.byte	0x04, 0x17
        /*000a*/ 	.short	(.L_20 - .L_19)
.L_19:
        /*000c*/ 	.word	0x00000000
        /*0010*/ 	.short	0x0000
        /*0012*/ 	.short	0x0070
        /*0014*/ 	.byte	0x00, 0xf0, 0x01, 0x10


	//----- nvinfo : EIATTR_SPARSE_MMA_MASK
	.align		4
.L_20:
        /*0018*/ 	.byte	0x03, 0x50
        /*001a*/ 	.short	0x0000


	//----- nvinfo : EIATTR_MAXREG_COUNT
	.align		4
        /*001c*/ 	.byte	0x03, 0x1b
        /*001e*/ 	.short	0x00a8


	//----- nvinfo : EIATTR_NUM_BARRIERS
	.align		4
        /*0020*/ 	.byte	0x02, 0x4c
        /*0022*/ 	.byte	0x01
	.zero		1


	//----- nvinfo : EIATTR_ANNOTATIONS
	.align		4
        /*0024*/ 	.byte	0x04, 0x55
        /*0026*/ 	.short	(.L_22 - .L_21)


	//   ....[0]....
.L_21:
        /*0028*/ 	.word	0x00000001
        /*002c*/ 	.byte	0x90, 0x05, 0x00, 0x00, 0x01, 0x00, 0x00, 0x00, 0xb0, 0x05, 0x00, 0x00, 0x01, 0x00, 0x00, 0x00
        /* <DEDUP_REMOVED lines=485> */
        /*1e8c*/ 	.byte	0x10, 0xe9, 0x01, 0x00


	//----- nvinfo : EIATTR_MERCURY_ISA_VERSION
	.align		4
.L_22:
        /*1e90*/ 	.byte	0x03, 0x5f
        /*1e92*/ 	.short	0x0101


	//----- nvinfo : EIATTR_INT_WARP_WIDE_INSTR_OFFSETS
	.align		4
        /*1e94*/ 	.byte	0x04, 0x31
        /*1e96*/ 	.short	(.L_24 - .L_23)


	//   ....[0]....
.L_23:
        /*1e98*/ 	.word	0x00000470


	//   ....[1]....
        /*1e9c*/ 	.word	0x00000490


	//   ....[2]....
        /*1ea0*/ 	.word	0x000005a0


	//----- nvinfo : EIATTR_COOP_GROUP_MASK_REGIDS
	.align		4
.L_24:
        /*1ea4*/ 	.byte	0x04, 0x29
        /*1ea6*/ 	.short	(.L_26 - .L_25)


	//   ....[0]....
.L_25:
        /*1ea8*/ 	.word	0xffffffff


	//   ....[1]....
        /*1eac*/ 	.word	0xffffffff


	//   ....[2]....
        /*1eb0*/ 	.word	0xffffffff


	//   ....[3]....
        /*1eb4*/ 	.word	0xffffffff


	//   ....[4]....
        /*1eb8*/ 	.word	0xffffffff


	//----- nvinfo : EIATTR_COOP_GROUP_INSTR_OFFSETS
	.align		4
.L_26:
        /*1ebc*/ 	.byte	0x04, 0x28
        /*1ebe*/ 	.short	(.L_28 - .L_27)


	//   ....[0]....
.L_27:
        /*1ec0*/ 	.word	0x00000070


	//   ....[1]....
        /*1ec4*/ 	.word	0x00000080


	//   ....[2]....
        /*1ec8*/ 	.word	0x000001a0


	//   ....[3]....
        /*1ecc*/ 	.word	0x000003a0


	//   ....[4]....
        /*1ed0*/ 	.word	0x00001b70


	//----- nvinfo : EIATTR_REG_RECONFIG
	.align		4
.L_28:
        /*1ed4*/ 	.byte	0x01, 0x54
	.zero		2


	//----- nvinfo : EIATTR_MBARRIER_INSTR_OFFSETS
	.align		4
        /*1ed8*/ 	.byte	0x04, 0x39
        /*1eda*/ 	.short	(.L_30 - .L_29)


	//   ....[0]....
.L_29:
        /*1edc*/ 	.word	0x00000320
        /*1ee0*/ 	.word	0x000000ff
        /*1ee4*/ 	.word	0x00000000
        /*1ee8*/ 	.short	0x0100
        /*1eea*/ 	.byte	0x0a
	.zero		1


	//   ....[1]....
        /*1eec*/ 	.word	0x00000330
        /*1ef0*/ 	.word	0x000000ff
        /*1ef4*/ 	.word	0x00000018
        /*1ef8*/ 	.short	0x0100
        /*1efa*/ 	.byte	0x0a
	.zero		1


	//   ....[2]....
        /*1efc*/ 	.word	0x00000340
        /*1f00*/ 	.word	0x000000ff
        /*1f04*/ 	.word	0x00000008
        /*1f08*/ 	.short	0x0100
        /*1f0a*/ 	.byte	0x0a
	.zero		1


	//   ....[3]....
        /*1f0c*/ 	.word	0x00000350
        /*1f10*/ 	.word	0x000000ff
        /*1f14*/ 	.word	0x00000020
        /*1f18*/ 	.short	0x0100
        /*1f1a*/ 	.byte	0x0a
	.zero		1


	//   ....[4]....
        /*1f1c*/ 	.word	0x00000360
        /*1f20*/ 	.word	0x000000ff
        /*1f24*/ 	.word	0x00000010
        /*1f28*/ 	.short	0x0100
        /*1f2a*/ 	.byte	0x0a
	.zero		1


	//   ....[5]....
        /*1f2c*/ 	.word	0x00000370
        /*1f30*/ 	.word	0x000000ff
        /*1f34*/ 	.word	0x00000028
        /*1f38*/ 	.short	0x0100
        /*1f3a*/ 	.byte	0x0a
	.zero		1


	//   ....[6]....
        /*1f3c*/ 	.word	0x000005d0
        /*1f40*/ 	.word	0x000000ff
        /*1f44*/ 	.word	0x00000040
        /*1f48*/ 	.short	0x0100
        /*1f4a*/ 	.byte	0x08
	.zero		1


	//   ....[7]....
        /*1f4c*/ 	.word	0x000005e0
        /*1f50*/ 	.word	0x000000ff
        /*1f54*/ 	.word	0x00000048
        /*1f58*/ 	.short	0x0100
        /*1f5a*/ 	.byte	0x08
	.zero		1


	//   ....[8]....
        /*1f5c*/ 	.word	0x00001f70
        /*1f60*/ 	.word	0x000000ff
        /*1f64*/ 	.word	0x00000000
        /*1f68*/ 	.short	0x010a
        /*1f6a*/ 	.byte	0x0c
	.zero		1


	//   ....[9]....
        /*1f6c*/ 	.word	0x00001fd0
        /*1f70*/ 	.word	0x000000ff
        /*1f74*/ 	.word	0x00000000
        /*1f78*/ 	.short	0x010a
        /*1f7a*/ 	.byte	0x0c
	.zero		1


	//   ....[10]....
        /*1f7c*/ 	.word	0x00004cc0
        /*1f80*/ 	.word	0x000000ff
        /*1f84*/ 	.word	0x00000000
        /*1f88*/ 	.short	0x010a
        /*1f8a*/ 	.byte	0x0e
	.zero		1


	//   ....[11]....
        /*1f8c*/ 	.word	0x00004d00
        /*1f90*/ 	.word	0x000000ff
        /*1f94*/ 	.word	0x00000000
        /*1f98*/ 	.short	0x010a
        /*1f9a*/ 	.byte	0x0e
	.zero		1


	//   ....[12]....
        /*1f9c*/ 	.word	0x00007970
        /*1fa0*/ 	.word	0x000000ff
        /*1fa4*/ 	.word	0x00000000
        /*1fa8*/ 	.short	0x0101
        /*1faa*/ 	.byte	0x0d
	.zero		1


	//   ....[13]....
        /*1fac*/ 	.word	0x000095a0
        /*1fb0*/ 	.word	0x000000ff
        /*1fb4*/ 	.word	0x00000000
        /*1fb8*/ 	.short	0x0101
        /*1fba*/ 	.byte	0x0e
	.zero		1


	//   ....[14]....
        /*1fbc*/ 	.word	0x0001dbb0
        /*1fc0*/ 	.word	0x0000000e
        /*1fc4*/ 	.word	0x00000018
        /*1fc8*/ 	.short	0x010a
        /*1fca*/ 	.byte	0x3f
	.zero		1


	//   ....[15]....
        /*1fcc*/ 	.word	0x0001df40
        /*1fd0*/ 	.word	0x00000004
        /*1fd4*/ 	.word	0x00000048
        /*1fd8*/ 	.short	0x0101
        /*1fda*/ 	.byte	0x3f
	.zero		1


	//   ....[16]....
        /*1fdc*/ 	.word	0x0001e6f0
        /*1fe0*/ 	.word	0x00000007
        /*1fe4*/ 	.word	0x00000000
        /*1fe8*/ 	.short	0x010a
        /*1fea*/ 	.byte	0x3f
	.zero		1


	//   ....[17]....
        /*1fec*/ 	.word	0x0001e770
        /*1ff0*/ 	.word	0x00000009
        /*1ff4*/ 	.word	0x00000000
        /*1ff8*/ 	.short	0x010a
        /*1ffa*/ 	.byte	0x3f
	.zero		1


	//   ....[18]....
        /*1ffc*/ 	.word	0x0001e800
        /*2000*/ 	.word	0x00000003
        /*2004*/ 	.word	0x00000000
        /*2008*/ 	.short	0x010a
        /*200a*/ 	.byte	0x3f
	.zero		1


	//   ....[19]....
        /*200c*/ 	.word	0x0001e870
        /*2010*/ 	.word	0x00000003
        /*2014*/ 	.word	0x00000000
        /*2018*/ 	.short	0x010a
        /*201a*/ 	.byte	0x3f
	.zero		1


	//   ....[20]....
        /*201c*/ 	.word	0x0001e8e0
        /*2020*/ 	.word	0x00000000
        /*2024*/ 	.word	0x00000000
        /*2028*/ 	.short	0x010a
        /*202a*/ 	.byte	0x3f
	.zero		1


	//   ....[21]....
        /*202c*/ 	.word	0x0001e9c0
        /*2030*/ 	.word	0x0000000e
        /*2034*/ 	.word	0x00000018
        /*2038*/ 	.short	0x010a
        /*203a*/ 	.byte	0x3f
	.zero		1


	//   ....[22]....
        /*203c*/ 	.word	0x0001eaa0
        /*2040*/ 	.word	0x00000007
        /*2044*/ 	.word	0x00000000
        /*2048*/ 	.short	0x010a
        /*204a*/ 	.byte	0x3f
	.zero		1


	//   ....[23]....
        /*204c*/ 	.word	0x0001eaf0
        /*2050*/ 	.word	0x00000009
        /*2054*/ 	.word	0x00000000
        /*2058*/ 	.short	0x010a
        /*205a*/ 	.byte	0x3f
	.zero		1


	//----- nvinfo : EIATTR_NUM_MBARRIERS
	.align		4
.L_30:
        /*205c*/ 	.byte	0x03, 0x38
        /*205e*/ 	.short	0x0008


	//----- nvinfo : EIATTR_EXIT_INSTR_OFFSETS
	.align		4
        /*2060*/ 	.byte	0x04, 0x1c
        /*2062*/ 	.short	(.L_32 - .L_31)


	//   ....[0]....
.L_31:
        /*2064*/ 	.word	0x00000640


	//   ....[1]....
        /*2068*/ 	.word	0x00000fa0


	//   ....[2]....
        /*206c*/ 	.word	0x0001d1b0


	//   ....[3]....
        /*2070*/ 	.word	0x0001d840


	//   ....[4]....
        /*2074*/ 	.word	0x0001e850


	//----- nvinfo : EIATTR_MAX_THREADS
	.align		4
.L_32:
        /*2078*/ 	.byte	0x04, 0x05
        /*207a*/ 	.short	(.L_34 - .L_33)
.L_33:
        /*207c*/ 	.word	0x00000180
        /*2080*/ 	.word	0x00000001
        /*2084*/ 	.word	0x00000001


	//----- nvinfo : EIATTR_CRS_STACK_SIZE
	.align		4
.L_34:
        /*2088*/ 	.byte	0x04, 0x1e
        /*208a*/ 	.short	(.L_36 - .L_35)
.L_35:
        /*208c*/ 	.word	0x00000000


	//----- nvinfo : EIATTR_CBANK_PARAM_SIZE
	.align		4
.L_36:
        /*2090*/ 	.byte	0x03, 0x19
        /*2092*/ 	.short	0x0470


	//----- nvinfo : EIATTR_PARAM_CBANK
	.align		4
        /*2094*/ 	.byte	0x04, 0x0a
        /*2096*/ 	.short	(.L_38 - .L_37)
	.align		4
.L_37:
        /*2098*/ 	.word	index@(.nv.constant0._ZN7cutlass13device_kernelINS_4gemm6kernel13GemmUniversalIN4cute5tupleIJiiiiEEENS1_10collective13CollectiveMmaINS1_37MainloopSm90TmaGmmaWarpSpecializedFP8ILi3ENS5_IJNS4_1CILi1EEESB_SB_EEENS1_35KernelTmaWarpSpecializedCooperativeEEENS5_IJNSA_ILi512EEENSA_ILi80EEENSA_ILi128EEEEEENS_12float_e4m3_tENS5_IJlSB_lEEESJ_SK_NS4_8TiledMMAINS4_8MMA_AtomIJNS4_4SM904GMMA30MMA_64x16x32_F32E4M3E4M3_SS_TNILNSO_7ScaleInE1ELSQ_1EEEEEENS4_6LayoutINS5_IJNSA_ILi2EEESB_SB_EEENS5_IJSB_NSA_ILi0EEESW_EEEEENS5_IJNS4_10UnderscoreESZ_SZ_EEEEENS4_13SM90_TMA_LOADENS4_14ComposedLayoutINS4_7SwizzleILi3ELi4ELi3EEENS4_18smem_ptr_flag_bitsILi8EEENST_INS5_IJNSA_ILi8EEESH_EEENS5_IJSH_SB_EEEEEEEvNS4_8identityES12_S1C_vS1D_EENS_8epilogue10collective6detail29Sm90TmaWarpSpecializedAdapterINS1G_15DefaultEpilogueISJ_SK_SK_NS1F_6thread17LinearCombinationISJ_Li1EffLNS1K_9ScaleType4KindE0ELNS_15FloatRoundStyleE2ESJ_EENS1_15EpilogueDefaultEEEEEvvEEEEvNT_6ParamsE)
        /*209c*/ 	.short	0x0210
        /*209e*/ 	.short	0x0470


	//----- nvinfo : EIATTR_SW_WAR
	.align		4
.L_38:
        /*20a0*/ 	.byte	0x04, 0x36
        /*20a2*/ 	.short	(.L_40 - .L_39)
.L_39:
        /*20a4*/ 	.word	0x00000008
.L_40:


//--------------------- .nv.callgraph             --------------------------
	.section	.nv.callgraph,"",@"SHT_CUDA_CALLGRAPH"
	.align	4
	.sectionentsize	8
	.align		4
        /*0000*/ 	.word	0x00000000
	.align		4
        /*0004*/ 	.word	0xffffffff
	.align		4
        /*0008*/ 	.word	0x00000000
	.align		4
        /*000c*/ 	.word	0xfffffffe
	.align		4
        /*0010*/ 	.word	0x00000000
	.align		4
        /*0014*/ 	.word	0xfffffffd
	.align		4
        /*0018*/ 	.word	0x00000000
	.align		4
        /*001c*/ 	.word	0xfffffffc


//--------------------- .nv.constant4             --------------------------
	.section	.nv.constant4,"a",@progbits
	.align	8
	.align		8
.nv.constant4:
        /*0000*/ 	.dword	_ZN40_INTERNAL_312e687e_4_k_cu_97386795_176624cuda3std3__45__cpo5beginE
	.align		8
        /*0008*/ 	.dword	_ZN40_INTERNAL_312e687e_4_k_cu_97386795_176624cuda3std3__45__cpo3endE
	.align		8
        /*0010*/ 	.dword	_ZN40_INTERNAL_312e687e_4_k_cu_97386795_176624cuda3std3__45__cpo6cbeginE
	.align		8
        /*0018*/ 	.dword	_ZN40_INTERNAL_312e687e_4_k_cu_97386795_176624cuda3std3__45__cpo4cendE
	.align		8
        /*0020*/ 	.dword	_ZN40_INTERNAL_312e687e_4_k_cu_97386795_176624cuda3std3__442_GLOBAL__N__312e687e_4_k_cu_97386795_176626ignoreE
	.align		8
        /*0028*/ 	.dword	_ZN40_INTERNAL_312e687e_4_k_cu_97386795_176624cuda3std3__419piecewise_constructE
	.align		8
        /*0030*/ 	.dword	_ZN40_INTERNAL_312e687e_4_k_cu_97386795_176624cuda3std3__48in_placeE
	.align		8
        /*0038*/ 	.dword	_ZN40_INTERNAL_312e687e_4_k_cu_97386795_176624cuda3std6ranges3__45__cpo4swapE
	.align		8
        /*0040*/ 	.dword	_ZN40_INTERNAL_312e687e_4_k_cu_97386795_176624cuda3std6ranges3__45__cpo9iter_moveE
	.align		8
        /*0048*/ 	.dword	_ZN40_INTERNAL_312e687e_4_k_cu_97386795_176624cute7productE
	.align		8
        /*0050*/ 	.dword	_ZN40_INTERNAL_312e687e_4_k_cu_97386795_176624cute1_E


//--------------------- .text._ZN7cutlass13device_kernelINS_4gemm6kernel13GemmUniversalIN4cute5tupleIJiiiiEEENS1_10collective13CollectiveMmaINS1_37MainloopSm90TmaGmmaWarpSpecializedFP8ILi3ENS5_IJNS4_1CILi1EEESB_SB_EEENS1_35KernelTmaWarpSpecializedCooperativeEEENS5_IJNSA_ILi512EEENSA_ILi80EEENSA_ILi128EEEEEENS_12float_e4m3_tENS5_IJlSB_lEEESJ_SK_NS4_8TiledMMAINS4_8MMA_AtomIJNS4_4SM904GMMA30MMA_64x16x32_F32E4M3E4M3_SS_TNILNSO_7ScaleInE1ELSQ_1EEEEEENS4_6LayoutINS5_IJNSA_ILi2EEESB_SB_EEENS5_IJSB_NSA_ILi0EEESW_EEEEENS5_IJNS4_10UnderscoreESZ_SZ_EEEEENS4_13SM90_TMA_LOADENS4_14ComposedLayoutINS4_7SwizzleILi3ELi4ELi3EEENS4_18smem_ptr_flag_bitsILi8EEENST_INS5_IJNSA_ILi8EEESH_EEENS5_IJSH_SB_EEEEEEEvNS4_8identityES12_S1C_vS1D_EENS_8epilogue10collective6detail29Sm90TmaWarpSpecializedAdapterINS1G_15DefaultEpilogueISJ_SK_SK_NS1F_6thread17LinearCombinationISJ_Li1EffLNS1K_9ScaleType4KindE0ELNS_15FloatRoundStyleE2ESJ_EENS1_15EpilogueDefaultEEEEEvvEEEEvNT_6ParamsE --------------------------
	.section	.text._ZN7cutlass13device_kernelINS_4gemm6kernel13GemmUniversalIN4cute5tupleIJiiiiEEENS1_10collective13CollectiveMmaINS1_37MainloopSm90TmaGmmaWarpSpecializedFP8ILi3ENS5_IJNS4_1CILi1EEESB_SB_EEENS1_35KernelTmaWarpSpecializedCooperativeEEENS5_IJNSA_ILi512EEENSA_ILi80EEENSA_ILi128EEEEEENS_12float_e4m3_tENS5_IJlSB_lEEESJ_SK_NS4_8TiledMMAINS4_8MMA_AtomIJNS4_4SM904GMMA30MMA_64x16x32_F32E4M3E4M3_SS_TNILNSO_7ScaleInE1ELSQ_1EEEEEENS4_6LayoutINS5_IJNSA_ILi2EEESB_SB_EEENS5_IJSB_NSA_ILi0EEESW_EEEEENS5_IJNS4_10UnderscoreESZ_SZ_EEEEENS4_13SM90_TMA_LOADENS4_14ComposedLayoutINS4_7SwizzleILi3ELi4ELi3EEENS4_18smem_ptr_flag_bitsILi8EEENST_INS5_IJNSA_ILi8EEESH_EEENS5_IJSH_SB_EEEEEEEvNS4_8identityES12_S1C_vS1D_EENS_8epilogue10collective6detail29Sm90TmaWarpSpecializedAdapterINS1G_15DefaultEpilogueISJ_SK_SK_NS1F_6thread17LinearCombinationISJ_Li1EffLNS1K_9ScaleType4KindE0ELNS_15FloatRoundStyleE2ESJ_EENS1_15EpilogueDefaultEEEEEvvEEEEvNT_6ParamsE,"ax",@progbits
	.align	128
.text._ZN7cutlass13device_kernelINS_4gemm6kernel13GemmUniversalIN4cute5tupleIJiiiiEEENS1_10collective13CollectiveMmaINS1_37MainloopSm90TmaGmmaWarpSpecializedFP8ILi3ENS5_IJNS4_1CILi1EEESB_SB_EEENS1_35KernelTmaWarpSpecializedCooperativeEEENS5_IJNSA_ILi512EEENSA_ILi80EEENSA_ILi128EEEEEENS_12float_e4m3_tENS5_IJlSB_lEEESJ_SK_NS4_8TiledMMAINS4_8MMA_AtomIJNS4_4SM904GMMA30MMA_64x16x32_F32E4M3E4M3_SS_TNILNSO_7ScaleInE1ELSQ_1EEEEEENS4_6LayoutINS5_IJNSA_ILi2EEESB_SB_EEENS5_IJSB_NSA_ILi0EEESW_EEEEENS5_IJNS4_10UnderscoreESZ_SZ_EEEEENS4_13SM90_TMA_LOADENS4_14ComposedLayoutINS4_7SwizzleILi3ELi4ELi3EEENS4_18smem_ptr_flag_bitsILi8EEENST_INS5_IJNSA_ILi8EEESH_EEENS5_IJSH_SB_EEEEEEEvNS4_8identityES12_S1C_vS1D_EENS_8epilogue10collective6detail29Sm90TmaWarpSpecializedAdapterINS1G_15DefaultEpilogueISJ_SK_SK_NS1F_6thread17LinearCombinationISJ_Li1EffLNS1K_9ScaleType4KindE0ELNS_15FloatRoundStyleE2ESJ_EENS1_15EpilogueDefaultEEEEEvvEEEEvNT_6ParamsE:
        .type           _ZN7cutlass13device_kernelINS_4gemm6kernel13GemmUniversalIN4cute5tupleIJiiiiEEENS1_10collective13CollectiveMmaINS1_37MainloopSm90TmaGmmaWarpSpecializedFP8ILi3ENS5_IJNS4_1CILi1EEESB_SB_EEENS1_35KernelTmaWarpSpecializedCooperativeEEENS5_IJNSA_ILi512EEENSA_ILi80EEENSA_ILi128EEEEEENS_12float_e4m3_tENS5_IJlSB_lEEESJ_SK_NS4_8TiledMMAINS4_8MMA_AtomIJNS4_4SM904GMMA30MMA_64x16x32_F32E4M3E4M3_SS_TNILNSO_7ScaleInE1ELSQ_1EEEEEENS4_6LayoutINS5_IJNSA_ILi2EEESB_SB_EEENS5_IJSB_NSA_ILi0EEESW_EEEEENS5_IJNS4_10UnderscoreESZ_SZ_EEEEENS4_13SM90_TMA_LOADENS4_14ComposedLayoutINS4_7SwizzleILi3ELi4ELi3EEENS4_18smem_ptr_flag_bitsILi8EEENST_INS5_IJNSA_ILi8EEESH_EEENS5_IJSH_SB_EEEEEEEvNS4_8identityES12_S1C_vS1D_EENS_8epilogue10collective6detail29Sm90TmaWarpSpecializedAdapterINS1G_15DefaultEpilogueISJ_SK_SK_NS1F_6thread17LinearCombinationISJ_Li1EffLNS1K_9ScaleType4KindE0ELNS_15FloatRoundStyleE2ESJ_EENS1_15EpilogueDefaultEEEEEvvEEEEvNT_6ParamsE,@function
        .size           _ZN7cutlass13device_kernelINS_4gemm6kernel13GemmUniversalIN4cute5tupleIJiiiiEEENS1_10collective13CollectiveMmaINS1_37MainloopSm90TmaGmmaWarpSpecializedFP8ILi3ENS5_IJNS4_1CILi1EEESB_SB_EEENS1_35KernelTmaWarpSpecializedCooperativeEEENS5_IJNSA_ILi512EEENSA_ILi80EEENSA_ILi128EEEEEENS_12float_e4m3_tENS5_IJlSB_lEEESJ_SK_NS4_8TiledMMAINS4_8MMA_AtomIJNS4_4SM904GMMA30MMA_64x16x32_F32E4M3E4M3_SS_TNILNSO_7ScaleInE1ELSQ_1EEEEEENS4_6LayoutINS5_IJNSA_ILi2EEESB_SB_EEENS5_IJSB_NSA_ILi0EEESW_EEEEENS5_IJNS4_10UnderscoreESZ_SZ_EEEEENS4_13SM90_TMA_LOADENS4_14ComposedLayoutINS4_7SwizzleILi3ELi4ELi3EEENS4_18smem_ptr_flag_bitsILi8EEENST_INS5_IJNSA_ILi8EEESH_EEENS5_IJSH_SB_EEEEEEEvNS4_8identityES12_S1C_vS1D_EENS_8epilogue10collective6detail29Sm90TmaWarpSpecializedAdapterINS1G_15DefaultEpilogueISJ_SK_SK_NS1F_6thread17LinearCombinationISJ_Li1EffLNS1K_9ScaleType4KindE0ELNS_15FloatRoundStyleE2ESJ_EENS1_15EpilogueDefaultEEEEEvvEEEEvNT_6ParamsE,(.L_x_111 - _ZN7cutlass13device_kernelINS_4gemm6kernel13GemmUniversalIN4cute5tupleIJiiiiEEENS1_10collective13CollectiveMmaINS1_37MainloopSm90TmaGmmaWarpSpecializedFP8ILi3ENS5_IJNS4_1CILi1EEESB_SB_EEENS1_35KernelTmaWarpSpecializedCooperativeEEENS5_IJNSA_ILi512EEENSA_ILi80EEENSA_ILi128EEEEEENS_12float_e4m3_tENS5_IJlSB_lEEESJ_SK_NS4_8TiledMMAINS4_8MMA_AtomIJNS4_4SM904GMMA30MMA_64x16x32_F32E4M3E4M3_SS_TNILNSO_7ScaleInE1ELSQ_1EEEEEENS4_6LayoutINS5_IJNSA_ILi2EEESB_SB_EEENS5_IJSB_NSA_ILi0EEESW_EEEEENS5_IJNS4_10UnderscoreESZ_SZ_EEEEENS4_13SM90_TMA_LOADENS4_14ComposedLayoutINS4_7SwizzleILi3ELi4ELi3EEENS4_18smem_ptr_flag_bitsILi8EEENST_INS5_IJNSA_ILi8EEESH_EEENS5_IJSH_SB_EEEEEEEvNS4_8identityES12_S1C_vS1D_EENS_8epilogue10collective6detail29Sm90TmaWarpSpecializedAdapterINS1G_15DefaultEpilogueISJ_SK_SK_NS1F_6thread17LinearCombinationISJ_Li1EffLNS1K_9ScaleType4KindE0ELNS_15FloatRoundStyleE2ESJ_EENS1_15EpilogueDefaultEEEEEvvEEEEvNT_6ParamsE)
        .other          _ZN7cutlass13device_kernelINS_4gemm6kernel13GemmUniversalIN4cute5tupleIJiiiiEEENS1_10collective13CollectiveMmaINS1_37MainloopSm90TmaGmmaWarpSpecializedFP8ILi3ENS5_IJNS4_1CILi1EEESB_SB_EEENS1_35KernelTmaWarpSpecializedCooperativeEEENS5_IJNSA_ILi512EEENSA_ILi80EEENSA_ILi128EEEEEENS_12float_e4m3_tENS5_IJlSB_lEEESJ_SK_NS4_8TiledMMAINS4_8MMA_AtomIJNS4_4SM904GMMA30MMA_64x16x32_F32E4M3E4M3_SS_TNILNSO_7ScaleInE1ELSQ_1EEEEEENS4_6LayoutINS5_IJNSA_ILi2EEESB_SB_EEENS5_IJSB_NSA_ILi0EEESW_EEEEENS5_IJNS4_10UnderscoreESZ_SZ_EEEEENS4_13SM90_TMA_LOADENS4_14ComposedLayoutINS4_7SwizzleILi3ELi4ELi3EEENS4_18smem_ptr_flag_bitsILi8EEENST_INS5_IJNSA_ILi8EEESH_EEENS5_IJSH_SB_EEEEEEEvNS4_8identityES12_S1C_vS1D_EENS_8epilogue10collective6detail29Sm90TmaWarpSpecializedAdapterINS1G_15DefaultEpilogueISJ_SK_SK_NS1F_6thread17LinearCombinationISJ_Li1EffLNS1K_9ScaleType4KindE0ELNS_15FloatRoundStyleE2ESJ_EENS1_15EpilogueDefaultEEEEEvvEEEEvNT_6ParamsE,@"STO_CUDA_ENTRY STV_DEFAULT"
_ZN7cutlass13device_kernelINS_4gemm6kernel13GemmUniversalIN4cute5tupleIJiiiiEEENS1_10collective13CollectiveMmaINS1_37MainloopSm90TmaGmmaWarpSpecializedFP8ILi3ENS5_IJNS4_1CILi1EEESB_SB_EEENS1_35KernelTmaWarpSpecializedCooperativeEEENS5_IJNSA_ILi512EEENSA_ILi80EEENSA_ILi128EEEEEENS_12float_e4m3_tENS5_IJlSB_lEEESJ_SK_NS4_8TiledMMAINS4_8MMA_AtomIJNS4_4SM904GMMA30MMA_64x16x32_F32E4M3E4M3_SS_TNILNSO_7ScaleInE1ELSQ_1EEEEEENS4_6LayoutINS5_IJNSA_ILi2EEESB_SB_EEENS5_IJSB_NSA_ILi0EEESW_EEEEENS5_IJNS4_10UnderscoreESZ_SZ_EEEEENS4_13SM90_TMA_LOADENS4_14ComposedLayoutINS4_7SwizzleILi3ELi4ELi3EEENS4_18smem_ptr_flag_bitsILi8EEENST_INS5_IJNSA_ILi8EEESH_EEENS5_IJSH_SB_EEEEEEEvNS4_8identityES12_S1C_vS1D_EENS_8epilogue10collective6detail29Sm90TmaWarpSpecializedAdapterINS1G_15DefaultEpilogueISJ_SK_SK_NS1F_6thread17LinearCombinationISJ_Li1EffLNS1K_9ScaleType4KindE0ELNS_15FloatRoundStyleE2ESJ_EENS1_15EpilogueDefaultEEEEEvvEEEEvNT_6ParamsE:
[----:B------:R-:W0:Y:S02]  /*0000*/  LDC R1, c[0x0][0x28] ;  /* 0x00000a00ff017b82 */ /* 0x000e240000000800 */
[----:B0-----:R-:W-:Y:S01]  /*0010*/  VIADD R1, R1, 0xfffffdf8 ;  /* 0xfffffdf801017836 */ /* 0x001fe20000000000 */
[----:B------:R-:W0:Y:S01]  /*0020*/  S2R R2, SR_TID.X ;  /* 0x0000000000027919 */ /* 0x000e220000002100 */
[----:B------:R-:W-:Y:S01]  /*0030*/  ELECT P0, URZ, PT ;  /* 0x00000000003f782f */ /* 0x000fe20003800000 */
[----:B------:R-:W-:Y:S01]  /*0040*/  BSSY B0, `(.L_x_0) ;  /* 0x0000015000007945 */ /* 0x000fe20003800000 */
[--C-:B0-----:R-:W-:Y:S02]  /*0050*/  SHF.R.U32.HI R0, RZ, 0x5, R2.reuse ;  /* 0x00000005ff007819 */ /* 0x101fe40000011602 */
[----:B------:R-:W-:-:S03]  /*0060*/  SHF.R.U32.HI R2, RZ, 0x7, R2 ;  /* 0x00000007ff027819 */ /* 0x000fc60000011602 */
[----:B------:R-:W0:Y:S04]  /*0070*/  SHFL.IDX PT, R3, R0, RZ, 0x1f ;  /* 0x00001fff00037589 */ /* 0x000e2800000e0000 */
[----:B------:R-:W1:Y:S01]  /*0080*/  SHFL.IDX PT, R2, R2, RZ, 0x1f ;  /* 0x00001fff02027589 */ /* 0x000e6200000e0000 */
[----:B0-----:R-:W-:Y:S02]  /*0090*/  R2UR UR4, R3 ;  /* 0x00000000030472ca */ /* 0x001fe400000e0000 */
[----:B-1----:R-:W-:-:S11]  /*00a0*/  R2UR UR6, R2 ;  /* 0x00000000020672ca */ /* 0x002fd600000e0000 */
[----:B------:R-:W-:Y:S02]  /*00b0*/  USHF.R.S32.HI UR5, URZ, 0x1f, UR4 ;  /* 0x0000001f3f057899 */ /* 0x000fe40008011404 */
[----:B------:R-:W-:Y:S02]  /*00c0*/  ISETP.NE.OR P0, PT, RZ, UR4, !P0 ;  /* 0x00000004ff007c0c */ /* 0x000fe4000c705670 */
[----:B------:R-:W-:-:S04]  /*00d0*/  ULEA.HI UR5, UR5, UR4, URZ, 0x2 ;  /* 0x0000000405057291 */ /* 0x000fc8000f8f103f */
[----:B------:R-:W-:-:S04]  /*00e0*/  ULOP3.LUT UR5, UR5, 0xfffffffc, URZ, 0xc0, !UPT ;  /* 0xfffffffc05057892 */ /* 0x000fc8000f8ec03f */
[----:B------:R-:W-:-:S03]  /*00f0*/  UIADD3 UR5, UR4, -UR5, URZ ;  /* 0x8000000504057290 */ /* 0x000fc6000fffe03f */
[----:B------:R-:W-:Y:S09]  /*0100*/  @P0 BRA `(.L_x_1) ;  /* 0x0000000000200947 */ /* 0x000ff20003800000 */
[----:B------:R-:W-:Y:S02]  /*0110*/  ULDC.64 UR8, c[0x0][0x198] ;  /* 0x0000660000087ab9 */ /* 0x000fe40000000a00 */
[----:B------:R-:W-:Y:S02]  /*0120*/  UIADD3 UR10, UP0, UR8, 0xf0, URZ ;  /* 0x000000f0080a7890 */ /* 0x000fe4000ff1e03f */
[----:B------:R-:W-:Y:S02]  /*0130*/  UIADD3 UR8, UP1, UR8, 0x1f0, URZ ;  /* 0x000001f008087890 */ /* 0x000fe4000ff3e03f */
[----:B------:R-:W-:Y:S02]  /*0140*/  UIADD3.X UR11, URZ, UR9, URZ, UP0, !UPT ;  /* 0x000000093f0b7290 */ /* 0x000fe400087fe43f */
[----:B------:R-:W-:-:S07]  /*0150*/  UIADD3.X UR9, URZ, UR9, URZ, UP1, !UPT ;  /* 0x000000093f097290 */ /* 0x000fce0008ffe43f */
[----:B------:R0:W-:Y:S02]  /*0160*/  UTMACCTL.PF [UR10] ;  /* 0x000000000a0079b9 */ /* 0x0001e40008040000 */
[----:B------:R0:W-:Y:S02]  /*0170*/  UTMACCTL.PF [UR8] ;  /* 0x00000000080079b9 */ /* 0x0001e40008040000 */
[----:B0-----:R-:W-:Y:S01]  /*0180*/  NOP ;  /* 0x0000000000007918 */ /* 0x001fe20000000000 */
.L_x_1:
[----:B------:R-:W-:Y:S05]  /*0190*/  BSYNC B0 ;  /* 0x0000000000007941 */ /* 0x000fea0003800000 */
.L_x_0:
[----:B------:R-:W0:Y:S01]  /*01a0*/  SHFL.IDX PT, R2, R0, RZ, 0x1f ;  /* 0x00001fff00027589 */ /* 0x000e2200000e0000 */
[----:B------:R-:W-:Y:S01]  /*01b0*/  UISETP.NE.AND UP0, UPT, UR5, 0x3, UPT ;  /* 0x000000030500788c */ /* 0x000fe2000bf05270 */
[----:B------:R-:W-:Y:S01]  /*01c0*/  ISETP.NE.AND P1, PT, RZ, UR6, PT ;  /* 0x00000006ff007c0c */ /* 0x000fe2000bf25270 */
[----:B------:R-:W-:Y:S02]  /*01d0*/  UIADD3 UR11, UR6, -0x1, URZ ;  /* 0xffffffff060b7890 */ /* 0x000fe4000fffe03f */
[----:B------:R-:W-:Y:S02]  /*01e0*/  UISETP.EQ.OR UP0, UPT, UR5, URZ, !UP0 ;  /* 0x0000003f0500728c */ /* 0x000fe4000c702670 */
[----:B------:R-:W-:Y:S02]  /*01f0*/  UISETP.GE.U32.AND UP1, UPT, UR11, 0x2, UPT ;  /* 0x000000020b00788c */ /* 0x000fe4000bf26070 */
[----:B------:R-:W-:-:S04]  /*0200*/  UISETP.EQ.AND UP0, UPT, UR6, URZ, UP0 ;  /* 0x0000003f0600728c */ /* 0x000fc80008702270 */
[----:B------:R-:W-:-:S04]  /*0210*/  USEL UR4, URZ, 0x1, !UP0 ;  /* 0x000000013f047887 */ /* 0x000fc8000c000000 */
[----:B------:R-:W-:Y:S01]  /*0220*/  USEL UR4, UR4, 0x2, UP1 ;  /* 0x0000000204047887 */ /* 0x000fe20008800000 */
[----:B0-----:R-:W-:-:S13]  /*0230*/  ISETP.NE.AND P0, PT, R2, RZ, PT ;  /* 0x000000ff0200720c */ /* 0x001fda0003f05270 */
[----:B------:R-:W-:Y:S05]  /*0240*/  @P0 BRA `(.L_x_2) ;  /* 0x0000000000500947 */ /* 0x000fea0003800000 */
[----:B------:R-:W0:Y:S01]  /*0250*/  S2UR UR10, SR_CgaCtaId ;  /* 0x00000000000a79c3 */ /* 0x000e220000008800 */
[----:B------:R-:W-:Y:S01]  /*0260*/  UMOV UR6, 0x400 ;  /* 0x0000040000067882 */ /* 0x000fe20000000000 */
[----:B------:R-:W-:Y:S01]  /*0270*/  UMOV UR7, 0x1 ;  /* 0x0000000100077882 */ /* 0x000fe20000000000 */
[----:B------:R-:W-:Y:S01]  /*0280*/  UMOV UR8, 0x100 ;  /* 0x0000010000087882 */ /* 0x000fe20000000000 */
[----:B------:R-:W-:Y:S01]  /*0290*/  ELECT P0, URZ, PT ;  /* 0x00000000003f782f */ /* 0x000fe20003800000 */
[----:B------:R-:W-:-:S04]  /*02a0*/  UIADD3 UR8, -UR8, 0x100000, URZ ;  /* 0x0010000008087890 */ /* 0x000fc8000fffe13f */
[----:B------:R-:W-:Y:S02]  /*02b0*/  USHF.L.U32 UR9, UR8, 0xb, URZ ;  /* 0x0000000b08097899 */ /* 0x000fe4000800063f */
[----:B------:R-:W-:Y:S02]  /*02c0*/  USHF.L.U32 UR8, UR8, 0x1, URZ ;  /* 0x0000000108087899 */ /* 0x000fe4000800063f */
[----:B0-----:R-:W-:Y:S02]  /*02d0*/  ULEA UR10, UR10, UR6, 0x18 ;  /* 0x000000060a0a7291 */ /* 0x001fe4000f8ec03f */
[----:B------:R-:W-:-:S04]  /*02e0*/  UIADD3 UR6, -UR7, 0x100000, URZ ;  /* 0x0010000007067890 */ /* 0x000fc8000fffe13f */
[----:B------:R-:W-:Y:S02]  /*02f0*/  USHF.L.U32 UR7, UR6, 0xb, URZ ;  /* 0x0000000b06077899 */ /* 0x000fe4000800063f */
[----:B------:R-:W-:Y:S01]  /*0300*/  USHF.L.U32 UR6, UR6, 0x1, URZ ;  /* 0x0000000106067899 */ /* 0x000fe2000800063f */
[----:B------:R-:W0:Y:S11]  /*0310*/  FENCE.VIEW.ASYNC.S ;  /* 0x00000000000073c6 */ /* 0x000e360000000000 */
[----:B0-----:R0:W1:Y:S01]  /*0320*/  SYNCS.EXCH.64 URZ, [UR10], UR6 ;  /* 0x000000060a3f75b2 */ /* 0x0010620008000100 */
[----:B------:R0:W2:Y:S01]  /*0330*/  SYNCS.EXCH.64 URZ, [UR10+0x18], UR8 ;  /* 0x000018080a3f75b2 */ /* 0x0000a20008000100 */
[----:B------:R0:W3:Y:S01]  /*0340*/  SYNCS.EXCH.64 URZ, [UR10+0x8], UR6 ;  /* 0x000008060a3f75b2 */ /* 0x0000e20008000100 */
[----:B------:R0:W4:Y:S01]  /*0350*/  SYNCS.EXCH.64 URZ, [UR10+0x20], UR8 ;  /* 0x000020080a3f75b2 */ /* 0x0001220008000100 */
[----:B------:R0:W0:Y:S01]  /*0360*/  SYNCS.EXCH.64 URZ, [UR10+0x10], UR6 ;  /* 0x000010060a3f75b2 */ /* 0x0000220008000100 */
[----:B------:R0:W0:Y:S01]  /*0370*/  SYNCS.EXCH.64 URZ, [UR10+0x28], UR8 ;  /* 0x000028080a3f75b2 */ /* 0x0000220008000100 */
[----:B------:R-:W-:Y:S01]  /*0380*/  NOP ;  /* 0x0000000000007918 */ /* 0x000fe20000000000 */
.L_x_2:
[----:B------:R-:W5:Y:S01]  /*0390*/  LDC R5, c[0x0][0x65c] ;  /* 0x00019700ff057b82 */ /* 0x000f620000000800 */
[----:B------:R0:W1:Y:S01]  /*03a0*/  SHFL.IDX PT, R2, R0, RZ, 0x1f ;  /* 0x00001fff00027589 */ /* 0x00006200000e0000 */
[----:B------:R-:W-:Y:S01]  /*03b0*/  ELECT P0, URZ, PT ;  /* 0x00000000003f782f */ /* 0x000fe20003800000 */
[----:B------:R-:W-:Y:S01]  /*03c0*/  IMAD.MOV.U32 R3, RZ, RZ, RZ ;  /* 0x000000ffff037224 */ /* 0x000fe200078e00ff */
[----:B0-----:R-:W-:Y:S01]  /*03d0*/  UMOV UR6, 0x20 ;  /* 0x0000002000067882 */ /* 0x001fe20000000000 */
[----:B------:R-:W0:Y:S01]  /*03e0*/  S2R R4, SR_CTAID.Y ;  /* 0x0000000000047919 */ /* 0x000e220000002600 */
[----:B------:R-:W-:Y:S01]  /*03f0*/  NOP ;  /* 0x0000000000007918 */ /* 0x000fe20000000000 */
[----:B------:R-:W-:Y:S01]  /*0400*/  NOP ;  /* 0x0000000000007918 */ /* 0x000fe20000000000 */
[----:B------:R-:W-:Y:S02]  /*0410*/  LOP3.LUT R0, R0, 0xfffffff7, RZ, 0xc0, !PT ;  /* 0xfffffff700007812 */ /* 0x000fe400078ec0ff */
[----:B-----5:R-:W-:-:S02]  /*0420*/  ISETP.NE.AND P2, PT, R5, 0x1, PT ;  /* 0x000000010500780c */ /* 0x020fc40003f45270 */
[----:B-1----:R-:W-:Y:S02]  /*0430*/  ISETP.NE.OR P0, PT, R2, RZ, !P0 ;  /* 0x000000ff0200720c */ /* 0x002fe40004705670 */
[----:B------:R-:W1:Y:S09]  /*0440*/  S2R R2, SR_CTAID.X ;  /* 0x0000000000027919 */ /* 0x000e720000002500 */
[----:B------:R-:W1:Y:S01]  /*0450*/  @P2 LDC R9, c[0x0][0x10] ;  /* 0x00000400ff092b82 */ /* 0x000e620000000800 */
[----:B0-----:R-:W-:Y:S01]  /*0460*/  @P2 IMAD.MOV.U32 R6, RZ, RZ, R4 ;  /* 0x000000ffff062224 */ /* 0x001fe200078e0004 */
[----:B------:R-:W-:Y:S01]  /*0470*/  VOTEU.ALL UP0, P0 ;  /* 0x00000000003f7886 */ /* 0x000fe20000000000 */
[----:B------:R-:W-:Y:S01]  /*0480*/  @P2 IMAD.MOV.U32 R7, RZ, RZ, RZ ;  /* 0x000000ffff072224 */ /* 0x000fe200078e00ff */
[----:B------:R-:W-:Y:S01]  /*0490*/  VOTEU.ALL UP1, P0 ;  /* 0x00000000003f7886 */ /* 0x000fe20000020000 */
[----:B------:R-:W-:Y:S01]  /*04a0*/  @P2 IMAD.MOV.U32 R11, RZ, RZ, RZ ;  /* 0x000000ffff0b2224 */ /* 0x000fe200078e00ff */
[----:B------:R-:W-:Y:S01]  /*04b0*/  @P2 LOP3.LUT R0, R0, 0x8, RZ, 0xfc, !PT ;  /* 0x0000000800002812 */ /* 0x000fe200078efcff */
[----:B------:R-:W-:Y:S01]  /*04c0*/  @!UP0 UMOV UR8, 0x400 ;  /* 0x0000040000088882 */ /* 0x000fe20000000000 */
[----:B------:R-:W0:Y:S01]  /*04d0*/  @!P2 LDC R5, c[0x0][0xc] ;  /* 0x00000300ff05ab82 */ /* 0x000e220000000800 */
[----:B------:R-:W-:-:S04]  /*04e0*/  @!UP0 UIADD3 UR6, -UR6, 0x100000, URZ ;  /* 0x0010000006068890 */ /* 0x000fc8000fffe13f */
[----:B------:R-:W-:Y:S02]  /*04f0*/  @!UP0 USHF.L.U32 UR7, UR6, 0xb, URZ ;  /* 0x0000000b06078899 */ /* 0x000fe4000800063f */
[----:B------:R-:W-:Y:S01]  /*0500*/  @!UP0 USHF.L.U32 UR6, UR6, 0x1, URZ ;  /* 0x0000000106068899 */ /* 0x000fe2000800063f */
[----:B------:R-:W5:Y:S01]  /*0510*/  @!UP0 S2UR UR9, SR_CgaCtaId ;  /* 0x00000000000989c3 */ /* 0x000f620000008800 */
[----:B-1----:R-:W-:-:S04]  /*0520*/  @P2 IMAD.WIDE.U32 R8, R2, R9, R6 ;  /* 0x0000000902082225 */ /* 0x002fc800078e0006 */
[----:B------:R-:W-:Y:S02]  /*0530*/  @P2 IMAD.MOV.U32 R18, RZ, RZ, R8 ;  /* 0x000000ffff122224 */ /* 0x000fe400078e0008 */
[----:B------:R-:W-:Y:S02]  /*0540*/  @P2 IMAD.IADD R19, R9, 0x1, R11 ;  /* 0x0000000109132824 */ /* 0x000fe400078e020b */
[----:B0-----:R-:W-:-:S04]  /*0550*/  @!P2 IMAD.WIDE.U32 R6, R5, R4, R2 ;  /* 0x000000040506a225 */ /* 0x001fc800078e0002 */
[----:B------:R-:W-:Y:S02]  /*0560*/  @!P2 IMAD.MOV.U32 R18, RZ, RZ, R6 ;  /* 0x000000ffff12a224 */ /* 0x000fe400078e0006 */
[----:B------:R-:W-:Y:S01]  /*0570*/  @!P2 IMAD.MOV.U32 R19, RZ, RZ, R7 ;  /* 0x000000ffff13a224 */ /* 0x000fe200078e0007 */
[----:B-----5:R-:W-:Y:S02]  /*0580*/  @!UP0 ULEA UR8, UR9, UR8, 0x18 ;  /* 0x0000000809088291 */ /* 0x020fe4000f8ec03f */
[----:B------:R0:W-:Y:S01]  /*0590*/  STL [R1+0x184], R18 ;  /* 0x0001841201007387 */ /* 0x0001e20000100800 */
[----:B------:R-:W-:-:S03]  /*05a0*/  VOTEU.ALL UP0, P0 ;  /* 0x00000000003f7886 */ /* 0x000fc60000000000 */
[----:B------:R0:W-:Y:S04]  /*05b0*/  STL [R1+0x178], R19 ;  /* 0x0001781301007387 */ /* 0x0001e80000100800 */
[----:B------:R-:W1:Y:S02]  /*05c0*/  FENCE.VIEW.ASYNC.S ;  /* 0x00000000000073c6 */ /* 0x000e640000000000 */
[----:B-1----:R0:W2:Y:S01]  /*05d0*/  @!UP0 SYNCS.EXCH.64 URZ, [UR8+0x40], UR6 ;  /* 0x00004006083f85b2 */ /* 0x0020a20008000100 */
[----:B------:R0:W2:Y:S01]  /*05e0*/  @!UP1 SYNCS.EXCH.64 URZ, [UR8+0x48], UR6 ;  /* 0x00004806083f95b2 */ /* 0x0000a20008000100 */
[----:B------:R-:W-:Y:S01]  /*05f0*/  NOP ;  /* 0x0000000000007918 */ /* 0x000fe20000000000 */
[----:B--234-:R-:W-:Y:S06]  /*0600*/  BAR.SYNC.DEFER_BLOCKING 0x0 ;  /* 0x0000000000007b1d */ /* 0x01cfec0000010000 */
[----:B0-----:R-:W-:Y:S05]  /*0610*/  @!P1 BRA `(.L_x_3) ;  /* 0x000001c800e89947 */ /* 0x001fea0003800000 */
[----:B------:R-:W-:-:S06]  /*0620*/  UISETP.GT.U32.AND UP0, UPT, UR11, 0x1, UPT ;  /* 0x000000010b00788c */ /* 0x000fcc000bf04070 */
[----:B------:R-:W-:-:S13]  /*0630*/  PLOP3.LUT P0, PT, PT, PT, UP0, 0x80, 0x0 ;  /* 0x000000000000781c */ /* 0x000fda0003f0f008 */
[----:B------:R-:W-:Y:S05]  /*0640*/  @P0 EXIT ;  /* 0x000000000000094d */ /* 0x000fea0003800000 */
[----:B------:R-:W-:Y:S01]  /*0650*/  IMAD.MOV.U32 R7, RZ, RZ, -0x1 ;  /* 0xffffffffff077424 */ /* 0x000fe200078e00ff */
[----:B------:R-:W-:Y:S01]  /*0660*/  ULDC.64 UR6, c[0x0][0x650] ;  /* 0x0001940000067ab9 */ /* 0x000fe20000000a00 */
[----:B------:R-:W-:Y:S01]  /*0670*/  IMAD.MOV.U32 R6, RZ, RZ, -0x1 ;  /* 0xffffffffff067424 */ /* 0x000fe200078e00ff */
[----:B------:R-:W-:Y:S01]  /*0680*/  ISETP.GE.U32.AND P0, PT, R18, UR6, PT ;  /* 0x0000000612007c0c */ /* 0x000fe2000bf06070 */
[----:B------:R-:W-:Y:S01]  /*0690*/  UMOV UR40, 0xffffffff ;  /* 0xffffffff00287882 */ /* 0x000fe20000000000 */
[----:B------:R0:W-:Y:S01]  /*06a0*/  STL [R1+0x180], R7 ;  /* 0x0001800701007387 */ /* 0x0001e20000100800 */
[----:B------:R-:W-:Y:S02]  /*06b0*/  PRMT R5, RZ, 0x7610, R5 ;  /* 0x00007610ff057816 */ /* 0x000fe40000000005 */
[----:B------:R-:W-:Y:S01]  /*06c0*/  ISETP.GE.U32.AND.EX P0, PT, R19, UR7, PT, P0 ;  /* 0x0000000713007c0c */ /* 0x000fe2000bf06100 */
[----:B------:R0:W-:-:S12]  /*06d0*/  STL [R1+0x17c], R6 ;  /* 0x00017c0601007387 */ /* 0x0001d80000100800 */
[----:B0-----:R-:W-:Y:S05]  /*06e0*/  @P0 BRA `(.L_x_4) ;  /* 0x00000004006c0947 */ /* 0x001fea0003800000 */
[----:B------:R-:W0:Y:S01]  /*06f0*/  LDC.64 R14, c[0x0][0x628] ;  /* 0x00018a00ff0e7b82 */ /* 0x000e220000000a00 */
[----:B------:R-:W-:Y:S02]  /*0700*/  IMAD.MOV.U32 R6, RZ, RZ, R18 ;  /* 0x000000ffff067224 */ /* 0x000fe400078e0012 */
[----:B------:R-:W-:-:S05]  /*0710*/  IMAD.MOV.U32 R7, RZ, RZ, R19 ;  /* 0x000000ffff077224 */ /* 0x000fca00078e0013 */
[----:B------:R-:W1:Y:S08]  /*0720*/  LDC R12, c[0x0][0x630] ;  /* 0x00018c00ff0c7b82 */ /* 0x000e700000000800 */
[----:B------:R-:W2:Y:S01]  /*0730*/  LDC.64 R16, c[0x0][0x620] ;  /* 0x00018800ff107b82 */ /* 0x000ea20000000a00 */
[----:B0-----:R-:W-:-:S04]  /*0740*/  ISETP.NE.U32.AND P0, PT, R14, RZ, PT ;  /* 0x000000ff0e00720c */ /* 0x001fc80003f05070 */
[----:B------:R-:W-:-:S13]  /*0750*/  ISETP.NE.AND.EX P0, PT, R15, RZ, PT, P0 ;  /* 0x000000ff0f00720c */ /* 0x000fda0003f05300 */
[----:B-12---:R-:W-:Y:S05]  /*0760*/  @!P0 BRA `(.L_x_5) ;  /* 0x0000000000288947 */ /* 0x006fea0003800000 */
[----:B------:R-:W0:Y:S02]  /*0770*/  LDC R5, c[0x0][0x634] ;  /* 0x00018d00ff057b82 */ /* 0x000e240000000800 */
[----:B0-----:R-:W-:-:S05]  /*0780*/  IADD3 R5, P0, R18, R5, RZ ;  /* 0x0000000512057210 */ /* 0x001fca0007f1e0ff */
[----:B------:R-:W-:-:S04]  /*0790*/  IMAD.X R13, RZ, RZ, R19, P0 ;  /* 0x000000ffff0d7224 */ /* 0x000fc800000e0613 */
[----:B------:R-:W-:-:S04]  /*07a0*/  IMAD.WIDE.U32 R6, R13, R14, RZ ;  /* 0x0000000e0d067225 */ /* 0x000fc800078e00ff */
[----:B------:R-:W-:-:S04]  /*07b0*/  IMAD.WIDE.U32 R8, P0, R5, R15, R6 ;  /* 0x0000000f05087225 */ /* 0x000fc80007800006 */
[----:B------:R-:W-:-:S04]  /*07c0*/  IMAD.WIDE.U32 R6, R5, R14, RZ ;  /* 0x0000000e05067225 */ /* 0x000fc800078e00ff */
[----:B------:R-:W-:Y:S01]  /*07d0*/  IMAD.X R11, RZ, RZ, RZ, P0 ;  /* 0x000000ffff0b7224 */ /* 0x000fe200000e06ff */
[----:B------:R-:W-:Y:S01]  /*07e0*/  IADD3 RZ, P0, R7, R8, RZ ;  /* 0x0000000807ff7210 */ /* 0x000fe20007f1e0ff */
[----:B------:R-:W-:-:S04]  /*07f0*/  IMAD.MOV.U32 R10, RZ, RZ, R9 ;  /* 0x000000ffff0a7224 */ /* 0x000fc800078e0009 */
[----:B------:R-:W-:-:S08]  /*0800*/  IMAD.WIDE.U32.X R6, R13, R15, R10, P0 ;  /* 0x0000000f0d067225 */ /* 0x000fd000000e040a */
.L_x_5:
[-CC-:B------:R-:W-:Y:S01]  /*0810*/  SHF.R.U64 R23, R6, R12.reuse, R7.reuse ;  /* 0x0000000c06177219 */ /* 0x180fe20000001207 */
[----:B------:R-:W0:Y:S01]  /*0820*/  LDC R10, c[0x0][0x618] ;  /* 0x00018600ff0a7b82 */ /* 0x000e220000000800 */
[----:B------:R-:W-:Y:S01]  /*0830*/  SHF.R.U32.HI R5, RZ, R12, R7 ;  /* 0x0000000cff057219 */ /* 0x000fe20000011607 */
[----:B------:R-:W-:Y:S01]  /*0840*/  IMAD.MOV.U32 R6, RZ, RZ, R18 ;  /* 0x000000ffff067224 */ /* 0x000fe200078e0012 */
[----:B------:R-:W-:Y:S01]  /*0850*/  I2FP.F32.U32 R3, R2 ;  /* 0x0000000200037245 */ /* 0x000fe20000201000 */
[----:B------:R-:W-:Y:S01]  /*0860*/  IMAD.MOV.U32 R7, RZ, RZ, R19 ;  /* 0x000000ffff077224 */ /* 0x000fe200078e0013 */
[----:B------:R-:W-:Y:S01]  /*0870*/  IADD3 R9, P0, RZ, -R23, RZ ;  /* 0x80000017ff097210 */ /* 0x000fe20007f1e0ff */
[----:B------:R-:W-:Y:S02]  /*0880*/  ULDC UR5, c[0x0][0x150] ;  /* 0x0000540000057ab9 */ /* 0x000fe40000000800 */
[----:B------:R-:W1:Y:S01]  /*0890*/  LDC.64 R18, c[0x0][0x640] ;  /* 0x00019000ff127b82 */ /* 0x000e620000000a00 */
[----:B------:R-:W-:Y:S01]  /*08a0*/  FMUL R3, R3, UR5 ;  /* 0x0000000503037c20 */ /* 0x000fe20008400000 */
[----:B------:R-:W-:Y:S01]  /*08b0*/  IMAD.X R11, RZ, RZ, ~R5, P0 ;  /* 0x000000ffff0b7224 */ /* 0x000fe200000e0e05 */
[----:B------:R-:W-:Y:S01]  /*08c0*/  ULDC UR5, c[0x0][0x154] ;  /* 0x0000550000057ab9 */ /* 0x000fe20000000800 */
[----:B------:R-:W-:-:S03]  /*08d0*/  IMAD.WIDE.U32 R6, R9, R16, R6 ;  /* 0x0000001009067225 */ /* 0x000fc600078e0006 */
[----:B------:R-:W2:Y:S01]  /*08e0*/  F2I.U32.TRUNC.NTZ R3, R3 ;  /* 0x0000000300037305 */ /* 0x000ea2000020f000 */
[----:B------:R-:W3:Y:S01]  /*08f0*/  LDC R12, c[0x0][0x608] ;  /* 0x00018200ff0c7b82 */ /* 0x000ee20000000800 */
[----:B------:R-:W-:-:S04]  /*0900*/  IMAD R8, R11, R16, RZ ;  /* 0x000000100b087224 */ /* 0x000fc800078e02ff */
[----:B------:R-:W-:-:S03]  /*0910*/  IMAD R9, R9, R17, R8 ;  /* 0x0000001109097224 */ /* 0x000fc600078e0208 */
[----:B------:R-:W4:Y:S01]  /*0920*/  LDC R5, c[0x0][0x144] ;  /* 0x00005100ff057b82 */ /* 0x000f220000000800 */
[----:B------:R-:W-:Y:S02]  /*0930*/  IMAD.IADD R7, R7, 0x1, R9 ;  /* 0x0000000107077824 */ /* 0x000fe400078e0209 */
[----:B------:R-:W-:-:S03]  /*0940*/  IMAD.MOV.U32 R9, RZ, RZ, -0x1 ;  /* 0xffffffffff097424 */ /* 0x000fc600078e00ff */
[----:B0-----:R-:W-:Y:S01]  /*0950*/  SHF.R.U64 R14, R6, R10, R7 ;  /* 0x0000000a060e7219 */ /* 0x001fe20000001207 */
[----:B--2---:R-:W-:Y:S01]  /*0960*/  IMAD.MOV R8, RZ, RZ, -R3 ;  /* 0x000000ffff087224 */ /* 0x004fe200078e0a03 */
[----:B------:R-:W0:Y:S01]  /*0970*/  LDC R16, c[0x0][0x658] ;  /* 0x00019600ff107b82 */ /* 0x000e220000000800 */
[----:B------:R-:W-:Y:S02]  /*0980*/  I2FP.F32.U32 R6, R4 ;  /* 0x0000000400067245 */ /* 0x000fe40000201000 */
[----:B-1----:R-:W-:Y:S02]  /*0990*/  ISETP.NE.U32.AND P0, PT, R18, RZ, PT ;  /* 0x000000ff1200720c */ /* 0x002fe40003f05070 */
[----:B------:R-:W-:Y:S01]  /*09a0*/  SHF.R.U32.HI R3, RZ, R10, R7 ;  /* 0x0000000aff037219 */ /* 0x000fe20000011607 */
[----:B------:R-:W-:Y:S01]  /*09b0*/  FMUL R6, R6, UR5 ;  /* 0x0000000506067c20 */ /* 0x000fe20008400000 */
[----:B------:R-:W-:Y:S01]  /*09c0*/  ISETP.NE.AND.EX P0, PT, R19, RZ, PT, P0 ;  /* 0x000000ff1300720c */ /* 0x000fe20003f05300 */
[----:B------:R-:W1:Y:S01]  /*09d0*/  LDC R13, c[0x0][0x148] ;  /* 0x00005200ff0d7b82 */ /* 0x000e620000000800 */
[-CC-:B---3--:R-:W-:Y:S01]  /*09e0*/  SHF.R.U64 R24, R14, R12.reuse, R3.reuse ;  /* 0x0000000c0e187219 */ /* 0x188fe20000001203 */
[----:B------:R-:W-:Y:S01]  /*09f0*/  IMAD.MOV.U32 R7, RZ, RZ, 0x1 ;  /* 0x00000001ff077424 */ /* 0x000fe200078e00ff */
[----:B------:R-:W-:-:S02]  /*0a00*/  SHF.R.U32.HI R3, RZ, R12, R3 ;  /* 0x0000000cff037219 */ /* 0x000fc40000011603 */
[----:B------:R2:W3:Y:S03]  /*0a10*/  F2I.U32.TRUNC.NTZ R12, R6 ;  /* 0x00000006000c7305 */ /* 0x0004e6000020f000 */
[----:B------:R-:W1:Y:S01]  /*0a20*/  LDC R17, c[0x0][0x600] ;  /* 0x00018000ff117b82 */ /* 0x000e620000000800 */
[----:B----4-:R-:W-:-:S07]  /*0a30*/  IMAD R5, R5, R8, R2 ;  /* 0x0000000805057224 */ /* 0x010fce00078e0202 */
[----:B------:R-:W4:Y:S01]  /*0a40*/  LDC R20, c[0x0][0x648] ;  /* 0x00019200ff147b82 */ /* 0x000f220000000800 */
[-C--:B0-----:R-:W-:Y:S02]  /*0a50*/  SHF.L.U32 R2, R9, R16.reuse, RZ ;  /* 0x0000001009027219 */ /* 0x081fe400000006ff */
[--C-:B------:R-:W-:Y:S02]  /*0a60*/  SHF.R.U64 R26, R24, R16, R3.reuse ;  /* 0x00000010181a7219 */ /* 0x100fe40000001203 */
[----:B------:R-:W-:Y:S02]  /*0a70*/  LOP3.LUT R11, RZ, R2, RZ, 0x33, !PT ;  /* 0x00000002ff0b7212 */ /* 0x000fe400078e33ff */
[-C--:B------:R-:W-:Y:S01]  /*0a80*/  SHF.R.U32.HI R3, RZ, R16.reuse, R3 ;  /* 0x00000010ff037219 */ /* 0x080fe20000011603 */
[----:B------:R-:W0:Y:S01]  /*0a90*/  LDC R21, c[0x0][0x638] ;  /* 0x00018e00ff157b82 */ /* 0x000e220000000800 */
[----:B------:R-:W-:Y:S01]  /*0aa0*/  SHF.L.U32 R10, R7, R16, RZ ;  /* 0x00000010070a7219 */ /* 0x000fe200000006ff */
[----:B------:R-:W-:-:S06]  /*0ab0*/  IMAD.MOV.U32 R2, RZ, RZ, R26 ;  /* 0x000000ffff027224 */ /* 0x000fcc00078e001a */
[----:B------:R-:W0:Y:S01]  /*0ac0*/  LDC R22, c[0x0][0x610] ;  /* 0x00018400ff167b82 */ /* 0x000e220000000800 */
[----:B--23--:R-:W-:Y:S05]  /*0ad0*/  @!P0 BRA `(.L_x_6) ;  /* 0x0000000000288947 */ /* 0x00cfea0003800000 */
[----:B------:R-:W2:Y:S02]  /*0ae0*/  LDC R9, c[0x0][0x64c] ;  /* 0x00019300ff097b82 */ /* 0x000ea40000000800 */
[----:B--2---:R-:W-:-:S05]  /*0af0*/  IADD3 R9, P0, R26, R9, RZ ;  /* 0x000000091a097210 */ /* 0x004fca0007f1e0ff */
        /* <DEDUP_REMOVED lines=8> */
.L_x_6:
[----:B----4-:R-:W-:Y:S01]  /*0b80*/  SHF.R.U64 R2, R2, R20, R3 ;  /* 0x0000001402027219 */ /* 0x010fe20000001203 */
[----:B-1----:R-:W-:Y:S01]  /*0b90*/  VIADD R3, R17, 0xffffffff ;  /* 0xffffffff11037836 */ /* 0x002fe20000000000 */
[----:B------:R-:W-:Y:S01]  /*0ba0*/  LOP3.LUT R11, R24, R11, RZ, 0xc0, !PT ;  /* 0x0000000b180b7212 */ /* 0x000fe200078ec0ff */
[----:B------:R-:W-:Y:S01]  /*0bb0*/  IMAD.MOV R12, RZ, RZ, -R12 ;  /* 0x000000ffff0c7224 */ /* 0x000fe200078e0a0c */
[----:B------:R-:W-:Y:S01]  /*0bc0*/  R2UR UR40, R23 ;  /* 0x00000000172872ca */ /* 0x000fe200000e0000 */
[----:B------:R-:W-:Y:S01]  /*0bd0*/  IMAD.MOV R6, RZ, RZ, -R2 ;  /* 0x000000ffff067224 */ /* 0x000fe200078e0a02 */
[----:B------:R-:W-:Y:S01]  /*0be0*/  LOP3.LUT R3, R14, R3, RZ, 0xc0, !PT ;  /* 0x000000030e037212 */ /* 0x000fe200078ec0ff */
[----:B------:R-:W-:Y:S02]  /*0bf0*/  IMAD R10, R10, R2, R11 ;  /* 0x000000020a0a7224 */ /* 0x000fe400078e020b */
[----:B------:R-:W-:Y:S02]  /*0c00*/  @P2 IMAD R5, R13, R12, R4 ;  /* 0x0000000c0d052224 */ /* 0x000fe400078e0204 */
[----:B0-----:R-:W-:-:S02]  /*0c10*/  IMAD R2, R6, R21, R26 ;  /* 0x0000001506027224 */ /* 0x001fc400078e021a */
[----:B------:R-:W-:Y:S02]  /*0c20*/  IMAD R5, R10, R22, R5 ;  /* 0x000000160a057224 */ /* 0x000fe400078e0205 */
[----:B------:R-:W-:Y:S02]  /*0c30*/  IMAD R2, R2, R17, R3 ;  /* 0x0000001102027224 */ /* 0x000fe400078e0203 */
[----:B------:R-:W-:-:S03]  /*0c40*/  IMAD.MOV.U32 R3, RZ, RZ, 0x1 ;  /* 0x00000001ff037424 */ /* 0x000fc600078e00ff */
[----:B------:R-:W-:Y:S02]  /*0c50*/  SEL R4, R2, R5, !P2 ;  /* 0x0000000502047207 */ /* 0x000fe40005000000 */
[----:B------:R-:W-:Y:S02]  /*0c60*/  SEL R2, R5, R2, !P2 ;  /* 0x0000000205027207 */ /* 0x000fe40005000000 */
[----:B------:R-:W-:Y:S01]  /*0c70*/  PRMT R5, R3, 0x7610, R5 ;  /* 0x0000761003057816 */ /* 0x000fe20000000005 */
[----:B------:R0:W-:Y:S04]  /*0c80*/  STL [R1+0x17c], R4 ;  /* 0x00017c0401007387 */ /* 0x0001e80000100800 */
[----:B------:R0:W-:Y:S02]  /*0c90*/  STL [R1+0x180], R2 ;  /* 0x0001800201007387 */ /* 0x0001e40000100800 */
.L_x_4:
[----:B------:R-:W-:-:S08]  /*0ca0*/  NOP ;  /* 0x0000000000007918 */ /* 0x000fd00000000000 */
[----:B------:R-:W1:Y:S02]  /*0cb0*/  USETMAXREG.TRY_ALLOC.CTAPOOL UP0, 0xe8 ;  /* 0x000000e8000079c8 */ /* 0x000e640008000600 */
[----:B-1----:R-:W-:-:S13]  /*0cc0*/  PLOP3.LUT P0, PT, PT, PT, UP0, 0x80, 0x0 ;  /* 0x000000000000781c */ /* 0x002fda0003f0f008 */
[----:B------:R-:W-:Y:S05]  /*0cd0*/  @!P0 BRA `(.L_x_4) ;  /* 0xfffffffc00f08947 */ /* 0x000fea000383ffff */
[----:B------:R-:W-:Y:S01]  /*0ce0*/  ULDC.64 UR6, c[0x0][0x598] ;  /* 0x0001660000067ab9 */ /* 0x000fe20000000a00 */
[----:B------:R-:W-:Y:S01]  /*0cf0*/  ULDC.64 UR46, c[0x0][0x208] ;  /* 0x00008200002e7ab9 */ /* 0x000fe20000000a00 */
[----:B------:R-:W-:-:S04]  /*0d00*/  ISETP.NE.U32.AND P0, PT, RZ, UR6, PT ;  /* 0x00000006ff007c0c */ /* 0x000fc8000bf05070 */
[----:B------:R-:W-:-:S13]  /*0d10*/  ISETP.NE.AND.EX P0, PT, RZ, UR7, PT, P0 ;  /* 0x00000007ff007c0c */ /* 0x000fda000bf05300 */
[----:B------:R-:W-:Y:S05]  /*0d20*/  @!P0 BRA `(.L_x_7) ;  /* 0x0000000000208947 */ /* 0x000fea0003800000 */
[----:B0-----:R-:W0:Y:S02]  /*0d30*/  LDC.64 R2, c[0x0][0x598] ;  /* 0x00016600ff027b82 */ /* 0x001e240000000a00 */
[----:B0-----:R-:W2:Y:S02]  /*0d40*/  LDG.E.64 R2, desc[UR46][R2.64] ;  /* 0x0000002e02027981 */ /* 0x001ea4000c1e1b00 */
[----:B--2---:R-:W-:-:S04]  /*0d50*/  ISETP.NE.U32.AND P0, PT, R2, RZ, PT ;  /* 0x000000ff0200720c */ /* 0x004fc80003f05070 */
[----:B------:R-:W-:-:S13]  /*0d60*/  ISETP.NE.AND.EX P0, PT, R3, RZ, PT, P0 ;  /* 0x000000ff0300720c */ /* 0x000fda0003f05300 */
[----:B------:R-:W-:Y:S05]  /*0d70*/  @!P0 BRA `(.L_x_7) ;  /* 0x00000000000c8947 */ /* 0x000fea0003800000 */
[----:B------:R-:W2:Y:S02]  /*0d80*/  LD.E R2, desc[UR46][R2.64] ;  /* 0x0000002e02027980 */ /* 0x000ea4000c101900 */
[----:B--2---:R-:W-:Y:S01]  /*0d90*/  R2UR UR39, R2 ;  /* 0x00000000022772ca */ /* 0x004fe200000e0000 */
[----:B------:R-:W-:-:S14]  /*0da0*/  BRA `(.L_x_8) ;  /* 0x0000000000247947 */ /* 0x000fdc0003800000 */
.L_x_7:
[----:B------:R-:W-:Y:S02]  /*0db0*/  ULDC.64 UR6, c[0x0][0x588] ;  /* 0x0001620000067ab9 */ /* 0x000fe40000000a00 */
[----:B------:R-:W-:-:S04]  /*0dc0*/  ISETP.NE.U32.AND P0, PT, RZ, UR6, PT ;  /* 0x00000006ff007c0c */ /* 0x000fc8000bf05070 */
[----:B------:R-:W-:-:S13]  /*0dd0*/  ISETP.NE.AND.EX P0, PT, RZ, UR7, PT, P0 ;  /* 0x00000007ff007c0c */ /* 0x000fda000bf05300 */
[----:B------:R-:W-:Y:S05]  /*0de0*/  @!P0 BRA `(.L_x_9) ;  /* 0x0000000000108947 */ /* 0x000fea0003800000 */
[----:B0-----:R-:W0:Y:S02]  /*0df0*/  LDC.64 R2, c[0x0][0x588] ;  /* 0x00016200ff027b82 */ /* 0x001e240000000a00 */
[----:B0-----:R-:W2:Y:S02]  /*0e00*/  LDG.E R2, desc[UR46][R2.64] ;  /* 0x0000002e02027981 */ /* 0x001ea4000c1e1900 */
[----:B--2---:R-:W-:Y:S01]  /*0e10*/  R2UR UR39, R2 ;  /* 0x00000000022772ca */ /* 0x004fe200000e0000 */
[----:B------:R-:W-:-:S14]  /*0e20*/  BRA `(.L_x_8) ;  /* 0x0000000000047947 */ /* 0x000fdc0003800000 */
.L_x_9:
[----:B------:R-:W-:-:S05]  /*0e30*/  ULDC UR39, c[0x0][0x580] ;  /* 0x0001600000277ab9 */ /* 0x000fca0000000800 */
.L_x_8:
[----:B------:R-:W-:Y:S02]  /*0e40*/  ULDC.64 UR6, c[0x0][0x5a0] ;  /* 0x0001680000067ab9 */ /* 0x000fe40000000a00 */
        /* <DEDUP_REMOVED lines=11> */
.L_x_10:
        /* <DEDUP_REMOVED lines=8> */
.L_x_12:
[----:B------:R-:W-:-:S05]  /*0f80*/  ULDC UR38, c[0x0][0x584] ;  /* 0x0001610000267ab9 */ /* 0x000fca0000000800 */
.L_x_11:
[----:B------:R-:W-:-:S13]  /*0f90*/  LOP3.LUT P0, RZ, R5, 0xff, RZ, 0xc0, !PT ;  /* 0x000000ff05ff7812 */ /* 0x000fda000780c0ff */
[----:B------:R-:W-:Y:S05]  /*0fa0*/  @!P0 EXIT ;  /* 0x000000000000894d */ /* 0x000fea0003800000 */
[----:B------:R-:W-:Y:S01]  /*0fb0*/  ULDC UR10, c[0x0][0x28c] ;  /* 0x0000a300000a7ab9 */ /* 0x000fe20000000800 */
[----:B------:R-:W-:Y:S01]  /*0fc0*/  ULDC.64 UR12, c[0x0][0x5c8] ;  /* 0x00017200000c7ab9 */ /* 0x000fe20000000a00 */
[----:B------:R-:W-:Y:S02]  /*0fd0*/  UIADD3 UR10, UR10, 0x7f, URZ ;  /* 0x0000007f0a0a7890 */ /* 0x000fe4000fffe03f */
[----:B------:R-:W-:Y:S02]  /*0fe0*/  USHF.L.U64.HI UR5, UR12, 0x7, UR13 ;  /* 0x000000070c057899 */ /* 0x000fe4000801020d */
[----:B------:R-:W-:Y:S02]  /*0ff0*/  USHF.R.S32.HI UR11, URZ, 0x1f, UR10 ;  /* 0x0000001f3f0b7899 */ /* 0x000fe4000801140a */
[----:B------:R-:W-:Y:S02]  /*1000*/  USHF.L.U32 UR6, UR12, 0x7, URZ ;  /* 0x000000070c067899 */ /* 0x000fe4000800063f */
[----:B------:R-:W-:-:S02]  /*1010*/  ULEA.HI UR11, UR11, UR10, URZ, 0x7 ;  /* 0x0000000a0b0b7291 */ /* 0x000fc4000f8f383f */
[----:B------:R-:W-:Y:S02]  /*1020*/  USHF.L.U64.HI UR7, UR12, 0x3, UR13 ;  /* 0x000000030c077899 */ /* 0x000fe4000801020d */
[----:B------:R-:W-:Y:S02]  /*1030*/  USHF.L.U32 UR8, UR12, 0x3, URZ ;  /* 0x000000030c087899 */ /* 0x000fe4000800063f */
[----:B------:R-:W-:Y:S02]  /*1040*/  USHF.L.U64.HI UR9, UR12, 0x8, UR13 ;  /* 0x000000080c097899 */ /* 0x000fe4000801020d */
[----:B------:R-:W-:Y:S02]  /*1050*/  USHF.L.U32 UR10, UR12, 0x8, URZ ;  /* 0x000000080c0a7899 */ /* 0x000fe4000800063f */
[----:B------:R-:W-:Y:S02]  /*1060*/  ULOP3.LUT UR36, UR4, 0x1, URZ, 0xfc, !UPT ;  /* 0x0000000104247892 */ /* 0x000fe4000f8efc3f */
[----:B------:R-:W-:Y:S01]  /*1070*/  USHF.R.S32.HI UR37, URZ, 0x7, UR11 ;  /* 0x000000073f257899 */ /* 0x000fe2000801140b */
[----:B------:R-:W-:Y:S01]  /*1080*/  UMOV UR35, URZ ;  /* 0x0000003f00237c82 */ /* 0x000fe20008000000 */
[----:B------:R-:W-:-:S10]  /*1090*/  UMOV UR34, URZ ;  /* 0x0000003f00227c82 */ /* 0x000fd40008000000 */
.L_x_77:
[----:B------:R-:W-:Y:S01]  /*10a0*/  STL [R1+0x174], RZ ;  /* 0x000174ff01007387 */ /* 0x000fe20000100800 */
[----:B-1----:R-:W1:Y:S01]  /*10b0*/  S2UR UR17, SR_CgaCtaId ;  /* 0x00000000001179c3 */ /* 0x002e620000008800 */
[----:B------:R-:W-:Y:S01]  /*10c0*/  UMOV UR16, 0x400 ;  /* 0x0000040000107882 */ /* 0x000fe20000000000 */
[----:B------:R-:W-:Y:S01]  /*10d0*/  UMOV UR33, URZ ;  /* 0x0000003f00217c82 */ /* 0x000fe20008000000 */
[----:B------:R-:W-:Y:S01]  /*10e0*/  STL [R1+0x170], RZ ;  /* 0x000170ff01007387 */ /* 0x000fe20000100800 */
[----:B------:R-:W-:Y:S01]  /*10f0*/  UMOV UR12, URZ ;  /* 0x0000003f000c7c82 */ /* 0x000fe20008000000 */
[----:B------:R-:W-:Y:S01]  /*1100*/  UMOV UR13, URZ ;  /* 0x0000003f000d7c82 */ /* 0x000fe20008000000 */
[----:B------:R-:W-:Y:S01]  /*1110*/  UMOV UR45, UR34 ;  /* 0x00000022002d7c82 */ /* 0x000fe20008000000 */
[----:B------:R-:W-:Y:S01]  /*1120*/  STL [R1+0x16c], RZ ;  /* 0x00016cff01007387 */ /* 0x000fe20000100800 */
[----:B------:R-:W2:Y:S01]  /*1130*/  LDC R3, c[0x0][0x28c] ;  /* 0x0000a300ff037b82 */ /* 0x000ea20000000800 */
[----:B------:R-:W-:Y:S01]  /*1140*/  UMOV UR44, UR35 ;  /* 0x00000023002c7c82 */ /* 0x000fe20008000000 */
[----:B0-----:R-:W-:Y:S01]  /*1150*/  CS2R R4, SRZ ;  /* 0x0000000000047805 */ /* 0x001fe2000001ff00 */
[----:B------:R-:W-:Y:S01]  /*1160*/  STL [R1+0x168], RZ ;  /* 0x000168ff01007387 */ /* 0x000fe20000100800 */
[----:B------:R-:W-:-:S02]  /*1170*/  CS2R R6, SRZ ;  /* 0x0000000000067805 */ /* 0x000fc4000001ff00 */
[----:B------:R-:W-:Y:S02]  /*1180*/  CS2R R8, SRZ ;  /* 0x0000000000087805 */ /* 0x000fe4000001ff00 */
[----:B------:R-:W-:Y:S01]  /*1190*/  CS2R R10, SRZ ;  /* 0x00000000000a7805 */ /* 0x000fe2000001ff00 */
[----:B------:R-:W-:Y:S01]  /*11a0*/  STL [R1+0x164], RZ ;  /* 0x000164ff01007387 */ /* 0x000fe20000100800 */
[----:B------:R-:W-:Y:S02]  /*11b0*/  CS2R R12, SRZ ;  /* 0x00000000000c7805 */ /* 0x000fe4000001ff00 */
[----:B------:R-:W-:Y:S02]  /*11c0*/  CS2R R14, SRZ ;  /* 0x00000000000e7805 */ /* 0x000fe4000001ff00 */
[----:B------:R-:W-:Y:S01]  /*11d0*/  CS2R R16, SRZ ;  /* 0x0000000000107805 */ /* 0x000fe2000001ff00 */
        /* <DEDUP_REMOVED lines=8> */
[----:B------:R-:W0:Y:S01]  /*1260*/  S2R R2, SR_TID.X ;  /* 0x0000000000027919 */ /* 0x000e220000002100 */
[----:B------:R-:W-:-:S02]  /*1270*/  CS2R R190, SRZ ;  /* 0x0000000000be7805 */ /* 0x000fc4000001ff00 */
[----:B------:R-:W-:Y:S02]  /*1280*/  CS2R R192, SRZ ;  /* 0x0000000000c07805 */ /* 0x000fe4000001ff00 */
[----:B------:R-:W-:Y:S01]  /*1290*/  CS2R R194, SRZ ;  /* 0x0000000000c27805 */ /* 0x000fe2000001ff00 */
[----:B------:R-:W-:Y:S01]  /*12a0*/  STL [R1+0x158], RZ ;  /* 0x000158ff01007387 */ /* 0x000fe20000100800 */
[----:B--2---:R-:W-:Y:S02]  /*12b0*/  ISETP.GE.AND P0, PT, R3, 0x1, PT ;  /* 0x000000010300780c */ /* 0x004fe40003f06270 */
        /* <DEDUP_REMOVED lines=27> */
[----:B0-----:R-:W-:-:S02]  /*1470*/  LOP3.LUT R2, R2, 0x80, RZ, 0xc0, !PT ;  /* 0x0000008002027812 */ /* 0x001fc400078ec0ff */
[----:B------:R-:W-:Y:S02]  /*1480*/  CS2R R168, SRZ ;  /* 0x0000000000a87805 */ /* 0x000fe4000001ff00 */
[----:B------:R-:W-:Y:S01]  /*1490*/  CS2R R170, SRZ ;  /* 0x0000000000aa7805 */ /* 0x000fe2000001ff00 */
[----:B------:R-:W-:Y:S01]  /*14a0*/  STL [R1+0x138], RZ ;  /* 0x000138ff01007387 */ /* 0x000fe20000100800 */
[----:B------:R-:W-:Y:S02]  /*14b0*/  SHF.R.U32.HI R2, RZ, 0x7, R2 ;  /* 0x00000007ff027819 */ /* 0x000fe40000011602 */
        /* <DEDUP_REMOVED lines=98> */
[----:B------:R-:W-:Y:S04]  /*1ae0*/  STL [R1+0xd4], RZ ;  /* 0x0000d4ff01007387 */ /* 0x000fe80000100800 */
        /* <DEDUP_REMOVED lines=8> */
[----:B------:R-:W0:Y:S04]  /*1b70*/  SHFL.IDX PT, R2, R2, RZ, 0x1f ;  /* 0x00001fff02027589 */ /* 0x000e2800000e0000 */
[----:B------:R2:W-:Y:S04]  /*1b80*/  STL [R1+0xb0], RZ ;  /* 0x0000b0ff01007387 */ /* 0x0005e80000100800 */
[----:B------:R2:W-:Y:S04]  /*1b90*/  STL [R1+0xac], RZ ;  /* 0x0000acff01007387 */ /* 0x0005e80000100800 */
[----:B------:R2:W-:Y:S04]  /*1ba0*/  STL [R1+0xa8], RZ ;  /* 0x0000a8ff01007387 */ /* 0x0005e80000100800 */
[----:B------:R2:W-:Y:S04]  /*1bb0*/  STL [R1+0xa4], RZ ;  /* 0x0000a4ff01007387 */ /* 0x0005e80000100800 */
[----:B------:R2:W-:Y:S04]  /*1bc0*/  STL [R1+0xa0], RZ ;  /* 0x0000a0ff01007387 */ /* 0x0005e80000100800 */
[----:B------:R2:W-:Y:S01]  /*1bd0*/  STL [R1+0x9c], RZ ;  /* 0x00009cff01007387 */ /* 0x0005e20000100800 */
[----:B0-----:R-:W-:-:S02]  /*1be0*/  R2UR UR14, R2 ;  /* 0x00000000020e72ca */ /* 0x001fc400000e0000 */
[----:B------:R-:W-:Y:S01]  /*1bf0*/  CS2R R2, SRZ ;  /* 0x0000000000027805 */ /* 0x000fe2000001ff00 */
[----:B------:R2:W-:Y:S04]  /*1c00*/  STL [R1+0x98], RZ ;  /* 0x000098ff01007387 */ /* 0x0005e80000100800 */
[----:B------:R2:W-:Y:S04]  /*1c10*/  STL [R1+0x94], RZ ;  /* 0x000094ff01007387 */ /* 0x0005e80000100800 */
[----:B------:R2:W-:Y:S02]  /*1c20*/  STL [R1+0x90], RZ ;  /* 0x000090ff01007387 */ /* 0x0005e40000100800 */
[----:B------:R-:W-:-:S02]  /*1c30*/  ULEA.HI UR11, UR14, UR14, URZ, 0x1 ;  /* 0x0000000e0e0b7291 */ /* 0x000fc4000f8f083f */
[----:B------:R2:W-:Y:S02]  /*1c40*/  STL [R1+0x8c], RZ ;  /* 0x00008cff01007387 */ /* 0x0005e40000100800 */
[----:B------:R-:W-:Y:S02]  /*1c50*/  ULOP3.LUT UR15, UR11, 0x7fffe, URZ, 0xc0, !UPT ;  /* 0x0007fffe0b0f7892 */ /* 0x000fe4000f8ec03f */
[----:B------:R2:W-:Y:S01]  /*1c60*/  STL [R1+0x88], RZ ;  /* 0x000088ff01007387 */ /* 0x0005e20000100800 */
[----:B-1----:R-:W-:Y:S02]  /*1c70*/  ULEA UR11, UR17, UR16, 0x18 ;  /* 0x00000010110b7291 */ /* 0x002fe4000f8ec03f */
[----:B------:R-:W-:Y:S01]  /*1c80*/  UIADD3 UR15, UR14, -UR15, URZ ;  /* 0x8000000f0e0f7290 */ /* 0x000fe2000fffe03f */
[----:B------:R2:W-:Y:S03]  /*1c90*/  STL [R1+0x84], RZ ;  /* 0x000084ff01007387 */ /* 0x0005e60000100800 */
[----:B------:R-:W-:Y:S01]  /*1ca0*/  ULEA UR15, UR15, UR11, 0xd ;  /* 0x0000000b0f0f7291 */ /* 0x000fe2000f8e683f */
[----:B------:R2:W-:Y:S03]  /*1cb0*/  STL [R1+0x80], RZ ;  /* 0x000080ff01007387 */ /* 0x0005e60000100800 */
[----:B------:R-:W-:Y:S01]  /*1cc0*/  UIADD3 UR15, UR15, 0x100, URZ ;  /* 0x000001000f0f7890 */ /* 0x000fe2000fffe03f */
[----:B------:R2:W-:Y:S03]  /*1cd0*/  STL [R1+0x7c], RZ ;  /* 0x00007cff01007387 */ /* 0x0005e60000100800 */
[----:B------:R-:W-:Y:S01]  /*1ce0*/  USHF.R.U32.HI UR15, URZ, 0x4, UR15 ;  /* 0x000000043f0f7899 */ /* 0x000fe2000801160f */
[----:B------:R2:W-:Y:S03]  /*1cf0*/  STL [R1+0x78], RZ ;  /* 0x000078ff01007387 */ /* 0x0005e60000100800 */
[----:B------:R-:W-:Y:S01]  /*1d00*/  ULOP3.LUT UR32, UR15, 0x3fff, URZ, 0xc0, !UPT ;  /* 0x00003fff0f207892 */ /* 0x000fe2000f8ec03f */
[----:B------:R2:W-:Y:S04]  /*1d10*/  STL [R1+0x74], RZ ;  /* 0x000074ff01007387 */ /* 0x0005e80000100800 */
        /* <DEDUP_REMOVED lines=28> */
[----:B------:R2:W-:Y:S01]  /*1ee0*/  STL [R1], RZ ;  /* 0x000000ff01007387 */ /* 0x0005e20000100800 */
[----:B----4-:R-:W-:Y:S05]  /*1ef0*/  @!P0 BRA `(.L_x_13) ;  /* 0x0000002c00288947 */ /* 0x010fea0003800000 */
[----:B------:R-:W-:-:S06]  /*1f00*/  UISETP.NE.AND UP0, UPT, UR36, 0x3, UPT ;  /* 0x000000032400788c */ /* 0x000fcc000bf05270 */
[----:B------:R-:W-:-:S13]  /*1f10*/  PLOP3.LUT P1, PT, PT, PT, UP0, 0x80, 0x0 ;  /* 0x000000000000781c */ /* 0x000fda0003f2f008 */
[----:B------:R-:W-:Y:S05]  /*1f20*/  @!P1 BRA `(.L_x_14) ;  /* 0x0000000000049947 */ /* 0x000fea0003800000 */
[----:B------:R-:W-:Y:S01]  /*1f30*/  BPT.TRAP 0x1 ;  /* 0x000000040000795c */ /* 0x000fe20000300000 */
.L_x_14:
[----:B------:R-:W-:Y:S01]  /*1f40*/  ULEA UR12, UR34, UR11, 0x3 ;  /* 0x0000000b220c7291 */ /* 0x000fe2000f8e183f */
[----:B------:R-:W-:-:S05]  /*1f50*/  IMAD.U32 R2, RZ, RZ, UR35 ;  /* 0x00000023ff027e24 */ /* 0x000fca000f8e00ff */
[----:B------:R-:W-:-:S04]  /*1f60*/  SHF.L.U32 R2, R2, 0x1f, RZ ;  /* 0x0000001f02027819 */ /* 0x000fc800000006ff */
[----:B------:R0:W1:Y:S01]  /*1f70*/  SYNCS.PHASECHK.TRANS64.TRYWAIT P0, [UR12], R2 ;  /* 0x00000002ff0075a7 */ /* 0x000062000800014c */
[----:B------:R-:W-:Y:S05]  /*1f80*/  @!P1 BRA `(.L_x_15) ;  /* 0x0000000000049947 */ /* 0x000fea0003800000 */
[----:B------:R-:W-:Y:S01]  /*1f90*/  BPT.TRAP 0x1 ;  /* 0x000000040000795c */ /* 0x000fe20000300000 */
.L_x_15:
[----:B------:R3:W-:Y:S01]  /*1fa0*/  STL [R1+0x174], RZ ;  /* 0x000174ff01007387 */ /* 0x0007e20000100800 */
[----:B------:R-:W-:Y:S01]  /*1fb0*/  UMOV UR33, 0x4 ;  /* 0x0000000400217882 */ /* 0x000fe20000000000 */
[----:B-1----:R-:W-:Y:S05]  /*1fc0*/  @P0 BRA `(.L_x_16) ;  /* 0x0000000000080947 */ /* 0x002fea0003800000 */
[----:B------:R-:W1:Y:S02]  /*1fd0*/  SYNCS.PHASECHK.TRANS64.TRYWAIT P0, [UR12], R2 ;  /* 0x00000002ff0075a7 */ /* 0x000e64000800014c */
[----:B-1----:R-:W-:Y:S05]  /*1fe0*/  @!P0 BRA `(.L_x_17) ;  /* 0x000001c8001c8947 */ /* 0x002fea0003800000 */
.L_x_16:
[----:B------:R-:W-:Y:S01]  /*1ff0*/  UIADD3 UR12, UR11, 0x30100, URZ ;  /* 0x000301000b0c7890 */ /* 0x000fe2000fffe03f */
[----:B------:R-:W-:Y:S01]  /*2000*/  WARPGROUP.ARRIVE ;  /* 0x00000000000079c5 */ /* 0x000fe20000000000 */
[----:B------:R-:W-:Y:S01]  /*2010*/  ULOP3.LUT UR41, UR32, 0x10000, URZ, 0xfc, !UPT ;  /* 0x0001000020297892 */ /* 0x000fe2000f8efc3f */
[----:B------:R4:W-:Y:S01]  /*2020*/  STL [R1+0x170], RZ ;  /* 0x000170ff01007387 */ /* 0x0009e20000100800 */
[----:B------:R-:W-:Y:S01]  /*2030*/  USHF.R.U32.HI UR12, URZ, 0x4, UR12 ;  /* 0x000000043f0c7899 */ /* 0x000fe2000801160c */
[----:B01----:R-:W-:Y:S01]  /*2040*/  CS2R R2, SRZ ;  /* 0x0000000000027805 */ /* 0x003fe2000001ff00 */
[----:B------:R-:W-:Y:S01]  /*2050*/  ULEA UR41, UR34, UR41, 0xc ;  /* 0x0000002922297291 */ /* 0x000fe2000f8e603f */
[----:B------:R4:W-:Y:S01]  /*2060*/  STL [R1+0x16c], RZ ;  /* 0x00016cff01007387 */ /* 0x0009e20000100800 */
[----:B------:R-:W-:Y:S01]  /*2070*/  ULOP3.LUT UR12, UR12, 0x3fff, URZ, 0xc0, !UPT ;  /* 0x00003fff0c0c7892 */ /* 0x000fe2000f8ec03f */
[----:B------:R-:W-:Y:S01]  /*2080*/  CS2R R4, SRZ ;  /* 0x0000000000047805 */ /* 0x000fe2000001ff00 */
[----:B------:R-:W-:Y:S01]  /*2090*/  UMOV UR13, 0x40000040 ;  /* 0x40000040000d7882 */ /* 0x000fe20000000000 */
[----:B------:R-:W-:Y:S01]  /*20a0*/  UMOV UR15, 0x40000040 ;  /* 0x40000040000f7882 */ /* 0x000fe20000000000 */
[----:B------:R-:W-:Y:S01]  /*20b0*/  ULOP3.LUT UR12, UR12, 0x10000, URZ, 0xfc, !UPT ;  /* 0x000100000c0c7892 */ /* 0x000fe2000f8efc3f */
[----:B------:R4:W-:Y:S01]  /*20c0*/  STL [R1+0x168], RZ ;  /* 0x000168ff01007387 */ /* 0x0009e20000100800 */
[----:B------:R-:W-:Y:S01]  /*20d0*/  UMOV UR25, UR13 ;  /* 0x0000000d00197c82 */ /* 0x000fe20008000000 */
[----:B------:R-:W-:Y:S01]  /*20e0*/  UMOV UR27, 0x40000040 ;  /* 0x40000040001b7882 */ /* 0x000fe20000000000 */
[----:B------:R-:W-:Y:S01]  /*20f0*/  UIMAD UR42, UR34, 0x280, UR12 ;  /* 0x00000280222a78a4 */ /* 0x000fe2000f8e020c */
[----:B------:R4:W-:Y:S01]  /*2100*/  STL [R1+0x164], RZ ;  /* 0x000164ff01007387 */ /* 0x0009e20000100800 */
[----:B------:R-:W-:Y:S01]  /*2110*/  UMOV UR29, UR13 ;  /* 0x0000000d001d7c82 */ /* 0x000fe20008000000 */
[----:B------:R-:W-:Y:S01]  /*2120*/  UMOV UR12, UR41 ;  /* 0x00000029000c7c82 */ /* 0x000fe20008000000 */
[----:B------:R-:W-:Y:S01]  /*2130*/  UIADD3 UR26, UR42, 0x80, URZ ;  /* 0x000000802a1a7890 */ /* 0x000fe2000fffe03f */
[----:B------:R4:W-:Y:S01]  /*2140*/  STL [R1+0x160], RZ ;  /* 0x000160ff01007387 */ /* 0x0009e20000100800 */
[----:B------:R-:W-:Y:S01]  /*2150*/  UIADD3 UR30, UR42, 0x100, URZ ;  /* 0x000001002a1e7890 */ /* 0x000fe2000fffe03f */
[----:B------:R-:W-:Y:S01]  /*2160*/  CS2R R6, SRZ ;  /* 0x0000000000067805 */ /* 0x000fe2000001ff00 */
[----:B------:R-:W-:Y:S01]  /*2170*/  UIADD3 UR18, UR42, 0x180, URZ ;  /* 0x000001802a127890 */ /* 0x000fe2000fffe03f */
[----:B------:R4:W-:Y:S01]  /*2180*/  STL [R1+0x15c], RZ ;  /* 0x00015cff01007387 */ /* 0x0009e20000100800 */
[----:B------:R-:W-:Y:S01]  /*2190*/  UMOV UR14, UR42 ;  /* 0x0000002a000e7c82 */ /* 0x000fe20008000000 */
[----:B------:R-:W-:Y:S01]  /*21a0*/  UMOV UR24, UR12 ;  /* 0x0000000c00187c82 */ /* 0x000fe20008000000 */
[----:B------:R-:W-:Y:S01]  /*21b0*/  QGMMA.64x16x32.F32.E4M3.E4M3 R176, gdesc[UR12], RZ, !UPT ;  /* 0x002000000cb079f3 */ /* 0x000fe2000c7008ff */
[----:B------:R-:W-:Y:S01]  /*21c0*/  UMOV UR28, UR12 ;  /* 0x0000000c001c7c82 */ /* 0x000fe20008000000 */
[----:B------:R-:W-:Y:S01]  /*21d0*/  UMOV UR31, 0x40000040 ;  /* 0x40000040001f7882 */ /* 0x000fe20000000000 */
[----:B------:R-:W-:Y:S01]  /*21e0*/  UIADD3 UR22, UR42, 0x200, URZ ;  /* 0x000002002a167890 */ /* 0x000fe2000fffe03f */
[----:B------:R-:W-:Y:S01]  /*21f0*/  QGMMA.64x16x32.F32.E4M3.E4M3 R144, gdesc[UR24], RZ, !UPT ;  /* 0x00200000189079f3 */ /* 0x000fe2000c7008ff */
[----:B------:R-:W-:Y:S01]  /*2200*/  UMOV UR16, UR12 ;  /* 0x0000000c00107c82 */ /* 0x000fe20008000000 */
[----:B------:R-:W-:Y:S01]  /*2210*/  UMOV UR17, UR13 ;  /* 0x0000000d00117c82 */ /* 0x000fe20008000000 */
[----:B------:R-:W-:Y:S01]  /*2220*/  UMOV UR19, 0x40000040 ;  /* 0x4000004000137882 */ /* 0x000fe20000000000 */
[----:B------:R-:W-:Y:S01]  /*2230*/  QGMMA.64x16x32.F32.E4M3.E4M3 R112, gdesc[UR28], RZ, !UPT ;  /* 0x002000001c7079f3 */ /* 0x000fe2000c7008ff */
[----:B------:R-:W-:Y:S01]  /*2240*/  UMOV UR20, UR12 ;  /* 0x0000000c00147c82 */ /* 0x000fe20008000000 */
[----:B------:R-:W-:Y:S01]  /*2250*/  UMOV UR21, UR13 ;  /* 0x0000000d00157c82 */ /* 0x000fe20008000000 */
[----:B------:R-:W-:Y:S01]  /*2260*/  UMOV UR23, 0x40000040 ;  /* 0x4000004000177882 */ /* 0x000fe20000000000 */
[----:B------:R-:W-:Y:S01]  /*2270*/  QGMMA.64x16x32.F32.E4M3.E4M3 R80, gdesc[UR16], RZ, !UPT ;  /* 0x00200000105079f3 */ /* 0x000fe2000c7008ff */
[----:B------:R-:W-:Y:S01]  /*2280*/  UIADD3 UR16, UR41, 0x400, URZ ;  /* 0x0000040029107890 */ /* 0x000fe2000fffe03f */
[----:B------:R4:W-:Y:S01]  /*2290*/  STL [R1+0x158], RZ ;  /* 0x000158ff01007387 */ /* 0x0009e20000100800 */
[----:B------:R-:W-:Y:S01]  /*22a0*/  CS2R R8, SRZ ;  /* 0x0000000000087805 */ /* 0x000fe2000001ff00 */
[----:B------:R-:W-:Y:S01]  /*22b0*/  QGMMA.64x16x32.F32.E4M3.E4M3 R48, gdesc[UR20], RZ, !UPT ;  /* 0x00200000143079f3 */ /* 0x000fe2000c7008ff */
[----:B------:R-:W-:Y:S01]  /*22c0*/  UMOV UR21, 0x40000040 ;  /* 0x4000004000157882 */ /* 0x000fe20000000000 */
[----:B------:R4:W-:Y:S01]  /*22d0*/  STL [R1+0x154], RZ ;  /* 0x000154ff01007387 */ /* 0x0009e20000100800 */
[----:B------:R-:W-:Y:S01]  /*22e0*/  UMOV UR17, UR21 ;  /* 0x0000001500117c82 */ /* 0x000fe20008000000 */
[----:B------:R-:W-:Y:S01]  /*22f0*/  UMOV UR20, UR16 ;  /* 0x0000001000147c82 */ /* 0x000fe20008000000 */
[----:B------:R-:W-:Y:S01]  /*2300*/  UMOV UR29, UR21 ;  /* 0x00000015001d7c82 */ /* 0x000fe20008000000 */
[----:B------:R-:W-:Y:S01]  /*2310*/  UMOV UR16, UR20 ;  /* 0x0000001400107c82 */ /* 0x000fe20008000000 */
[----:B------:R-:W-:Y:S01]  /*2320*/  QGMMA.64x16x32.F32.E4M3.E4M3 R40, gdesc[UR20], RZ, !UPT ;  /* 0x00200000142879f3 */ /* 0x000fe2000c7008ff */
[----:B------:R-:W-:Y:S01]  /*2330*/  UMOV UR28, UR20 ;  /* 0x00000014001c7c82 */ /* 0x000fe20008000000 */
[----:B------:R-:W-:Y:S01]  /*2340*/  UMOV UR24, UR20 ;  /* 0x0000001400187c82 */ /* 0x000fe20008000000 */
[----:B------:R-:W-:Y:S01]  /*2350*/  UMOV UR25, UR21 ;  /* 0x0000001500197c82 */ /* 0x000fe20008000000 */
[----:B------:R-:W-:Y:S01]  /*2360*/  QGMMA.64x16x32.F32.E4M3.E4M3 R72, gdesc[UR16], RZ, !UPT ;  /* 0x00200000104879f3 */ /* 0x000fe2000c7008ff */
[----:B------:R-:W-:Y:S01]  /*2370*/  UIADD3 UR16, UR41, 0x800, URZ ;  /* 0x0000080029107890 */ /* 0x000fe2000fffe03f */
[----:B------:R4:W-:Y:S01]  /*2380*/  STL [R1+0x150], RZ ;  /* 0x000150ff01007387 */ /* 0x0009e20000100800 */
[----:B------:R-:W-:Y:S01]  /*2390*/  UMOV UR12, UR20 ;  /* 0x00000014000c7c82 */ /* 0x000fe20008000000 */
[----:B------:R-:W-:Y:S01]  /*23a0*/  QGMMA.64x16x32.F32.E4M3.E4M3 R104, gdesc[UR28], RZ, !UPT ;  /* 0x002000001c6879f3 */ /* 0x000fe2000c7008ff */
[----:B------:R-:W-:Y:S01]  /*23b0*/  UMOV UR13, UR21 ;  /* 0x00000015000d7c82 */ /* 0x000fe20008000000 */
[----:B------:R4:W-:Y:S01]  /*23c0*/  STL [R1+0x14c], RZ ;  /* 0x00014cff01007387 */ /* 0x0009e20000100800 */
[----:B------:R-:W-:Y:S01]  /*23d0*/  CS2R R10, SRZ ;  /* 0x00000000000a7805 */ /* 0x000fe2000001ff00 */
[----:B------:R-:W-:Y:S01]  /*23e0*/  QGMMA.64x16x32.F32.E4M3.E4M3 R136, gdesc[UR24], RZ, !UPT ;  /* 0x00200000188879f3 */ /* 0x000fe2000c7008ff */
[----:B------:R-:W-:Y:S01]  /*23f0*/  CS2R R12, SRZ ;  /* 0x00000000000c7805 */ /* 0x000fe2000001ff00 */
[----:B------:R4:W-:Y:S01]  /*2400*/  STL [R1+0x148], RZ ;  /* 0x000148ff01007387 */ /* 0x0009e20000100800 */
[----:B------:R-:W-:Y:S01]  /*2410*/  CS2R R14, SRZ ;  /* 0x00000000000e7805 */ /* 0x000fe2000001ff00 */
[----:B------:R-:W-:Y:S01]  /*2420*/  QGMMA.64x16x32.F32.E4M3.E4M3 R168, gdesc[UR12], RZ, !UPT ;  /* 0x002000000ca879f3 */ /* 0x000fe2000c7008ff */
[----:B------:R-:W-:Y:S01]  /*2430*/  UMOV UR12, UR16 ;  /* 0x00000010000c7c82 */ /* 0x000fe20008000000 */
[----:B------:R-:W-:Y:S01]  /*2440*/  UMOV UR13, 0x40000040 ;  /* 0x40000040000d7882 */ /* 0x000fe20000000000 */
        /* <DEDUP_REMOVED lines=12> */
[----:B------:R-:W-:Y:S01]  /*2510*/  UMOV UR21, UR13 ;  /* 0x0000000d00157c82 */ /* 0x000fe20008000000 */
[----:B------:R4:W-:Y:S01]  /*2520*/  STL [R1+0x140], RZ ;  /* 0x000140ff01007387 */ /* 0x0009e20000100800 */
[----:B------:R-:W-:Y:S01]  /*2530*/  QGMMA.64x16x32.F32.E4M3.E4M3 R64, gdesc[UR16], RZ, !UPT ;  /* 0x00200000104079f3 */ /* 0x000fe2000c7008ff */
[----:B------:R-:W-:-:S02]  /*2540*/  CS2R R16, SRZ ;  /* 0x0000000000107805 */ /* 0x000fc4000001ff00 */
[----:B------:R-:W-:Y:S01]  /*2550*/  CS2R R18, SRZ ;  /* 0x0000000000127805 */ /* 0x000fe2000001ff00 */
[----:B------:R4:W-:Y:S01]  /*2560*/  STL [R1+0x13c], RZ ;  /* 0x00013cff01007387 */ /* 0x0009e20000100800 */
        /* <DEDUP_REMOVED lines=10> */
[----:B------:R-:W-:Y:S01]  /*2610*/  UMOV UR25, UR21 ;  /* 0x0000001500197c82 */ /* 0x000fe20008000000 */
[----:B------:R-:W-:Y:S01]  /*2620*/  UIADD3 UR16, UR41, 0x2, URZ ;  /* 0x0000000229107890 */ /* 0x000fe2000fffe03f */
[----:B------:R4:W-:Y:S01]  /*2630*/  STL [R1+0x138], RZ ;  /* 0x000138ff01007387 */ /* 0x0009e20000100800 */
[----:B------:R-:W-:Y:S01]  /*2640*/  QGMMA.64x16x32.F32.E4M3.E4M3 R88, gdesc[UR28], RZ, !UPT ;  /* 0x002000001c5879f3 */ /* 0x000fe2000c7008ff */
[----:B------:R-:W-:Y:S01]  /*2650*/  UIADD3 UR17, UR42, 0x2, URZ ;  /* 0x000000022a117890 */ /* 0x000fe2000fffe03f */
[----:B------:R-:W-:Y:S01]  /*2660*/  CS2R R20, SRZ ;  /* 0x0000000000147805 */ /* 0x000fe2000001ff00 */
[----:B------:R-:W-:Y:S01]  /*2670*/  UIADD3 UR30, UR42, 0x102, URZ ;  /* 0x000001022a1e7890 */ /* 0x000fe2000fffe03f */
[----:B------:R-:W-:Y:S01]  /*2680*/  QGMMA.64x16x32.F32.E4M3.E4M3 R120, gdesc[UR24], RZ, !UPT ;  /* 0x00200000187879f3 */ /* 0x000fe2000c7008ff */
[----:B------:R-:W-:Y:S01]  /*2690*/  UIADD3 UR26, UR42, 0x82, URZ ;  /* 0x000000822a1a7890 */ /* 0x000fe2000fffe03f */
[----:B------:R4:W-:Y:S01]  /*26a0*/  STL [R1+0x134], RZ ;  /* 0x000134ff01007387 */ /* 0x0009e20000100800 */
[----:B------:R-:W-:Y:S01]  /*26b0*/  UMOV UR12, UR20 ;  /* 0x00000014000c7c82 */ /* 0x000fe20008000000 */
[----:B------:R-:W-:Y:S01]  /*26c0*/  UMOV UR13, UR21 ;  /* 0x00000015000d7c82 */ /* 0x000fe20008000000 */
[----:B------:R-:W-:Y:S01]  /*26d0*/  UIADD3 UR18, UR42, 0x182, URZ ;  /* 0x000001822a127890 */ /* 0x000fe2000fffe03f */
[----:B------:R-:W-:Y:S01]  /*26e0*/  QGMMA.64x16x32.F32.E4M3.E4M3 R152, gdesc[UR12], RZ, !UPT ;  /* 0x002000000c9879f3 */ /* 0x000fe2000c7008ff */
[----:B------:R-:W-:Y:S01]  /*26f0*/  UMOV UR12, UR16 ;  /* 0x00000010000c7c82 */ /* 0x000fe20008000000 */
[----:B------:R-:W-:Y:S01]  /*2700*/  UMOV UR13, 0x40000040 ;  /* 0x40000040000d7882 */ /* 0x000fe20000000000 */
[----:B------:R-:W-:Y:S01]  /*2710*/  UMOV UR14, UR17 ;  /* 0x00000011000e7c82 */ /* 0x000fe20008000000 */
[----:B------:R-:W-:Y:S01]  /*2720*/  UMOV UR15, 0x40000040 ;  /* 0x40000040000f7882 */ /* 0x000fe20000000000 */
[----:B------:R-:W-:Y:S01]  /*2730*/  UMOV UR24, UR12 ;  /* 0x0000000c00187c82 */ /* 0x000fe20008000000 */
[----:B------:R-:W-:Y:S01]  /*2740*/  UMOV UR25, UR13 ;  /* 0x0000000d00197c82 */ /* 0x000fe20008000000 */
[----:B------:R-:W-:Y:S01]  /*2750*/  UMOV UR27, 0x40000040 ;  /* 0x40000040001b7882 */ /* 0x000fe20000000000 */
[----:B------:R-:W-:Y:S01]  /*2760*/  QGMMA.64x16x32.F32.E4M3.E4M3 R176, gdesc[UR12], R176 ;  /* 0x002000000cb079f3 */ /* 0x000fe200087008b0 */
[----:B------:R-:W-:Y:S01]  /*2770*/  UMOV UR28, UR12 ;  /* 0x0000000c001c7c82 */ /* 0x000fe20008000000 */
[----:B------:R-:W-:Y:S01]  /*2780*/  UMOV UR29, UR13 ;  /* 0x0000000d001d7c82 */ /* 0x000fe20008000000 */
[----:B------:R-:W-:Y:S01]  /*2790*/  UMOV UR31, 0x40000040 ;  /* 0x40000040001f7882 */ /* 0x000fe20000000000 */
[----:B------:R-:W-:Y:S01]  /*27a0*/  QGMMA.64x16x32.F32.E4M3.E4M3 R144, gdesc[UR24], R144 ;  /* 0x00200000189079f3 */ /* 0x000fe20008700890 */
[----:B------:R-:W-:Y:S01]  /*27b0*/  UIADD3 UR22, UR42, 0x202, URZ ;  /* 0x000002022a167890 */ /* 0x000fe2000fffe03f */
[----:B------:R4:W-:Y:S01]  /*27c0*/  STL [R1+0x130], RZ ;  /* 0x000130ff01007387 */ /* 0x0009e20000100800 */
        /* <DEDUP_REMOVED lines=10> */
[----:B------:R-:W-:Y:S01]  /*2870*/  CS2R R22, SRZ ;  /* 0x0000000000167805 */ /* 0x000fe2000001ff00 */
[----:B------:R-:W-:Y:S01]  /*2880*/  QGMMA.64x16x32.F32.E4M3.E4M3 R48, gdesc[UR20], R48 ;  /* 0x00200000143079f3 */ /* 0x000fe20008700830 */
[----:B------:R-:W-:Y:S01]  /*2890*/  UMOV UR21, 0x40000040 ;  /* 0x4000004000157882 */ /* 0x000fe20000000000 */
[----:B------:R4:W-:Y:S01]  /*28a0*/  STL [R1+0x128], RZ ;  /* 0x000128ff01007387 */ /* 0x0009e20000100800 */
[----:B------:R-:W-:Y:S01]  /*28b0*/  UMOV UR17, UR21 ;  /* 0x0000001500117c82 */ /* 0x000fe20008000000 */
[----:B------:R-:W-:Y:S01]  /*28c0*/  UMOV UR20, UR16 ;  /* 0x0000001000147c82 */ /* 0x000fe20008000000 */
[----:B------:R-:W-:Y:S01]  /*28d0*/  UMOV UR29, UR21 ;  /* 0x00000015001d7c82 */ /* 0x000fe20008000000 */
[----:B------:R-:W-:Y:S01]  /*28e0*/  UMOV UR16, UR20 ;  /* 0x0000001400107c82 */ /* 0x000fe20008000000 */
[----:B------:R-:W-:Y:S01]  /*28f0*/  QGMMA.64x16x32.F32.E4M3.E4M3 R40, gdesc[UR20], R40 ;  /* 0x00200000142879f3 */ /* 0x000fe20008700828 */
[----:B------:R-:W-:Y:S01]  /*2900*/  UMOV UR28, UR20 ;  /* 0x00000014001c7c82 */ /* 0x000fe20008000000 */
[----:B------:R-:W-:Y:S01]  /*2910*/  UMOV UR24, UR20 ;  /* 0x0000001400187c82 */ /* 0x000fe20008000000 */
[----:B------:R-:W-:Y:S01]  /*2920*/  UMOV UR25, UR21 ;  /* 0x0000001500197c82 */ /* 0x000fe20008000000 */
[----:B------:R-:W-:Y:S01]  /*2930*/  QGMMA.64x16x32.F32.E4M3.E4M3 R72, gdesc[UR16], R72 ;  /* 0x00200000104879f3 */ /* 0x000fe20008700848 */
[----:B------:R-:W-:Y:S01]  /*2940*/  UIADD3 UR16, UR41, 0x802, URZ ;  /* 0x0000080229107890 */ /* 0x000fe2000fffe03f */
[----:B------:R4:W-:Y:S01]  /*2950*/  STL [R1+0x124], RZ ;  /* 0x000124ff01007387 */ /* 0x0009e20000100800 */
[----:B------:R-:W-:Y:S01]  /*2960*/  UMOV UR12, UR20 ;  /* 0x00000014000c7c82 */ /* 0x000fe20008000000 */
[----:B------:R-:W-:Y:S01]  /*2970*/  QGMMA.64x16x32.F32.E4M3.E4M3 R104, gdesc[UR28], R104 ;  /* 0x002000001c6879f3 */ /* 0x000fe20008700868 */
[----:B------:R-:W-:Y:S01]  /*2980*/  UMOV UR13, UR21 ;  /* 0x00000015000d7c82 */ /* 0x000fe20008000000 */
[----:B------:R4:W-:Y:S01]  /*2990*/  STL [R1+0x120], RZ ;  /* 0x000120ff01007387 */ /* 0x0009e20000100800 */
[----:B------:R-:W-:Y:S01]  /*29a0*/  CS2R R184, SRZ ;  /* 0x0000000000b87805 */ /* 0x000fe2000001ff00 */
[----:B------:R-:W-:Y:S01]  /*29b0*/  QGMMA.64x16x32.F32.E4M3.E4M3 R136, gdesc[UR24], R136 ;  /* 0x00200000188879f3 */ /* 0x000fe20008700888 */
[----:B------:R-:W-:Y:S01]  /*29c0*/  CS2R R186, SRZ ;  /* 0x0000000000ba7805 */ /* 0x000fe2000001ff00 */
[----:B------:R4:W-:Y:S01]  /*29d0*/  STL [R1+0x11c], RZ ;  /* 0x00011cff01007387 */ /* 0x0009e20000100800 */
[----:B------:R-:W-:Y:S01]  /*29e0*/  CS2R R188, SRZ ;  /* 0x0000000000bc7805 */ /* 0x000fe2000001ff00 */
[----:B------:R-:W-:Y:S01]  /*29f0*/  QGMMA.64x16x32.F32.E4M3.E4M3 R168, gdesc[UR12], R168 ;  /* 0x002000000ca879f3 */ /* 0x000fe200087008a8 */
[----:B------:R-:W-:Y:S01]  /*2a00*/  UMOV UR12, UR16 ;  /* 0x00000010000c7c82 */ /* 0x000fe20008000000 */
[----:B------:R-:W-:Y:S01]  /*2a10*/  UMOV UR13, 0x40000040 ;  /* 0x40000040000d7882 */ /* 0x000fe20000000000 */
        /* <DEDUP_REMOVED lines=12> */
[----:B------:R-:W-:Y:S01]  /*2ae0*/  UMOV UR21, UR13 ;  /* 0x0000000d00157c82 */ /* 0x000fe20008000000 */
[----:B------:R4:W-:Y:S01]  /*2af0*/  STL [R1+0x114], RZ ;  /* 0x000114ff01007387 */ /* 0x0009e20000100800 */
[----:B------:R-:W-:Y:S01]  /*2b00*/  QGMMA.64x16x32.F32.E4M3.E4M3 R64, gdesc[UR16], R64 ;  /* 0x00200000104079f3 */ /* 0x000fe20008700840 */
[----:B------:R-:W-:-:S02]  /*2b10*/  CS2R R190, SRZ ;  /* 0x0000000000be7805 */ /* 0x000fc4000001ff00 */
[----:B------:R-:W-:Y:S01]  /*2b20*/  CS2R R192, SRZ ;  /* 0x0000000000c07805 */ /* 0x000fe2000001ff00 */
[----:B------:R4:W-:Y:S01]  /*2b30*/  STL [R1+0x110], RZ ;  /* 0x000110ff01007387 */ /* 0x0009e20000100800 */
        /* <DEDUP_REMOVED lines=10> */
[----:B------:R-:W-:Y:S01]  /*2be0*/  UMOV UR25, UR21 ;  /* 0x0000001500197c82 */ /* 0x000fe20008000000 */
[----:B------:R-:W-:Y:S01]  /*2bf0*/  UIADD3 UR16, UR41, 0x4, URZ ;  /* 0x0000000429107890 */ /* 0x000fe2000fffe03f */
[----:B------:R4:W-:Y:S01]  /*2c00*/  STL [R1+0x10c], RZ ;  /* 0x00010cff01007387 */ /* 0x0009e20000100800 */
[----:B------:R-:W-:Y:S01]  /*2c10*/  QGMMA.64x16x32.F32.E4M3.E4M3 R88, gdesc[UR28], R88 ;  /* 0x002000001c5879f3 */ /* 0x000fe20008700858 */
[----:B------:R-:W-:Y:S01]  /*2c20*/  UIADD3 UR17, UR42, 0x4, URZ ;  /* 0x000000042a117890 */ /* 0x000fe2000fffe03f */
[----:B------:R-:W-:Y:S01]  /*2c30*/  CS2R R194, SRZ ;  /* 0x0000000000c27805 */ /* 0x000fe2000001ff00 */
[----:B------:R-:W-:Y:S01]  /*2c40*/  UIADD3 UR30, UR42, 0x104, URZ ;  /* 0x000001042a1e7890 */ /* 0x000fe2000fffe03f */
[----:B------:R-:W-:Y:S01]  /*2c50*/  QGMMA.64x16x32.F32.E4M3.E4M3 R120, gdesc[UR24], R120 ;  /* 0x00200000187879f3 */ /* 0x000fe20008700878 */
[----:B------:R-:W-:Y:S01]  /*2c60*/  UIADD3 UR26, UR42, 0x84, URZ ;  /* 0x000000842a1a7890 */ /* 0x000fe2000fffe03f */
[----:B------:R4:W-:Y:S01]  /*2c70*/  STL [R1+0x108], RZ ;  /* 0x000108ff01007387 */ /* 0x0009e20000100800 */
[----:B------:R-:W-:Y:S01]  /*2c80*/  UMOV UR12, UR20 ;  /* 0x00000014000c7c82 */ /* 0x000fe20008000000 */
[----:B------:R-:W-:Y:S01]  /*2c90*/  UMOV UR13, UR21 ;  /* 0x00000015000d7c82 */ /* 0x000fe20008000000 */
[----:B------:R-:W-:Y:S01]  /*2ca0*/  UIADD3 UR18, UR42, 0x184, URZ ;  /* 0x000001842a127890 */ /* 0x000fe2000fffe03f */
[----:B------:R-:W-:Y:S01]  /*2cb0*/  QGMMA.64x16x32.F32.E4M3.E4M3 R152, gdesc[UR12], R152 ;  /* 0x002000000c9879f3 */ /* 0x000fe20008700898 */
        /* <DEDUP_REMOVED lines=72> */
[----:B------:R4:W-:Y:S01]  /*3140*/  STL [R1+0xe0], RZ ;  /* 0x0000e0ff01007387 */ /* 0x0009e20000100800 */
[----:B------:R-:W-:Y:S01]  /*3150*/  UMOV UR16, UR20 ;  /* 0x0000001400107c82 */ /* 0x000fe20008000000 */
[----:B------:R-:W-:Y:S01]  /*3160*/  UMOV UR17, UR21 ;  /* 0x0000001500117c82 */ /* 0x000fe20008000000 */
[----:B------:R-:W-:Y:S01]  /*3170*/  QGMMA.64x16x32.F32.E4M3.E4M3 R24, gdesc[UR20], R24 ;  /* 0x00200000141879f3 */ /* 0x000fe20008700818 */
        /* <DEDUP_REMOVED lines=9> */
[----:B------:R-:W-:Y:S01]  /*3210*/  UIADD3 UR16, UR41, 0x6, URZ ;  /* 0x0000000629107890 */ /* 0x000fe2000fffe03f */
[----:B------:R-:W-:Y:S01]  /*3220*/  CS2R R208, SRZ ;  /* 0x0000000000d07805 */ /* 0x000fe2000001ff00 */
[----:B------:R-:W-:Y:S01]  /*3230*/  UMOV UR12, UR20 ;  /* 0x00000014000c7c82 */ /* 0x000fe20008000000 */
[----:B------:R4:W-:Y:S01]  /*3240*/  STL [R1+0xd0], RZ ;  /* 0x0000d0ff01007387 */ /* 0x0009e20000100800 */
[----:B------:R-:W-:Y:S01]  /*3250*/  UMOV UR13, UR21 ;  /* 0x00000015000d7c82 */ /* 0x000fe20008000000 */
[----:B------:R-:W-:Y:S01]  /*3260*/  QGMMA.64x16x32.F32.E4M3.E4M3 R120, gdesc[UR24], R120 ;  /* 0x00200000187879f3 */ /* 0x000fe20008700878 */
[----:B------:R-:W-:Y:S01]  /*3270*/  UIADD3 UR18, UR42, 0x6, URZ ;  /* 0x000000062a127890 */ /* 0x000fe2000fffe03f */
[----:B------:R4:W-:Y:S01]  /*3280*/  STL [R1+0xcc], RZ ;  /* 0x0000ccff01007387 */ /* 0x0009e20000100800 */
[----:B------:R-:W-:Y:S01]  /*3290*/  UIADD3 UR26, UR42, 0x86, URZ ;  /* 0x000000862a1a7890 */ /* 0x000fe2000fffe03f */
[----:B------:R-:W-:Y:S01]  /*32a0*/  QGMMA.64x16x32.F32.E4M3.E4M3 R152, gdesc[UR12], R152 ;  /* 0x002000000c9879f3 */ /* 0x000fe20008700898 */
[----:B------:R-:W-:Y:S01]  /*32b0*/  UIADD3 UR30, UR42, 0x106, URZ ;  /* 0x000001062a1e7890 */ /* 0x000fe2000fffe03f */
[----:B------:R4:W-:Y:S01]  /*32c0*/  STL [R1+0xc8], RZ ;  /* 0x0000c8ff01007387 */ /* 0x0009e20000100800 */
[----:B------:R-:W-:Y:S01]  /*32d0*/  UIADD3 UR14, UR42, 0x186, URZ ;  /* 0x000001862a0e7890 */ /* 0x000fe2000fffe03f */
[----:B------:R-:W-:Y:S01]  /*32e0*/  CS2R R210, SRZ ;  /* 0x0000000000d27805 */ /* 0x000fe2000001ff00 */
[----:B------:R-:W-:Y:S01]  /*32f0*/  UMOV UR17, 0x40000040 ;  /* 0x4000004000117882 */ /* 0x000fe20000000000 */
[----:B------:R4:W-:Y:S01]  /*3300*/  STL [R1+0xc4], RZ ;  /* 0x0000c4ff01007387 */ /* 0x0009e20000100800 */
[----:B------:R-:W-:Y:S01]  /*3310*/  UMOV UR19, 0x40000040 ;  /* 0x4000004000137882 */ /* 0x000fe20000000000 */
[----:B------:R-:W-:Y:S01]  /*3320*/  UMOV UR24, UR16 ;  /* 0x0000001000187c82 */ /* 0x000fe20008000000 */
[----:B------:R-:W-:Y:S01]  /*3330*/  UMOV UR25, UR17 ;  /* 0x0000001100197c82 */ /* 0x000fe20008000000 */
[----:B------:R4:W-:Y:S01]  /*3340*/  STL [R1+0xc0], RZ ;  /* 0x0000c0ff01007387 */ /* 0x0009e20000100800 */
[----:B------:R-:W-:Y:S01]  /*3350*/  UMOV UR27, 0x40000040 ;  /* 0x40000040001b7882 */ /* 0x000fe20000000000 */
[----:B------:R-:W-:Y:S01]  /*3360*/  QGMMA.64x16x32.F32.E4M3.E4M3 R176, gdesc[UR16], R176 ;  /* 0x0020000010b079f3 */ /* 0x000fe200087008b0 */
[----:B------:R-:W-:Y:S01]  /*3370*/  UMOV UR28, UR16 ;  /* 0x00000010001c7c82 */ /* 0x000fe20008000000 */
[----:B------:R4:W-:Y:S01]  /*3380*/  STL [R1+0xbc], RZ ;  /* 0x0000bcff01007387 */ /* 0x0009e20000100800 */
[----:B------:R-:W-:Y:S01]  /*3390*/  UMOV UR29, UR17 ;  /* 0x00000011001d7c82 */ /* 0x000fe20008000000 */
[----:B------:R-:W-:Y:S01]  /*33a0*/  UMOV UR31, 0x40000040 ;  /* 0x40000040001f7882 */ /* 0x000fe20000000000 */
[----:B------:R-:W-:Y:S01]  /*33b0*/  QGMMA.64x16x32.F32.E4M3.E4M3 R144, gdesc[UR24], R144 ;  /* 0x00200000189079f3 */ /* 0x000fe20008700890 */
[----:B------:R4:W-:Y:S01]  /*33c0*/  STL [R1+0xb8], RZ ;  /* 0x0000b8ff01007387 */ /* 0x0009e20000100800 */
[----:B------:R-:W-:Y:S01]  /*33d0*/  UIADD3 UR22, UR42, 0x206, URZ ;  /* 0x000002062a167890 */ /* 0x000fe2000fffe03f */
[----:B------:R-:W-:Y:S01]  /*33e0*/  CS2R R212, SRZ ;  /* 0x0000000000d47805 */ /* 0x000fe2000001ff00 */
[----:B------:R-:W-:Y:S01]  /*33f0*/  UMOV UR12, UR16 ;  /* 0x00000010000c7c82 */ /* 0x000fe20008000000 */
[----:B------:R4:W-:Y:S01]  /*3400*/  STL [R1+0xb4], RZ ;  /* 0x0000b4ff01007387 */ /* 0x0009e20000100800 */
[----:B------:R-:W-:Y:S01]  /*3410*/  UMOV UR13, UR17 ;  /* 0x00000011000d7c82 */ /* 0x000fe20008000000 */
[----:B------:R-:W-:Y:S01]  /*3420*/  UMOV UR15, 0x40000040 ;  /* 0x40000040000f7882 */ /* 0x000fe20000000000 */
        /* <DEDUP_REMOVED lines=8> */
[----:B------:R-:W-:Y:S01]  /*34b0*/  UMOV UR23, 0x40000040 ;  /* 0x4000004000177882 */ /* 0x000fe20000000000 */
[----:B------:R4:W-:Y:S01]  /*34c0*/  STL [R1+0xa8], RZ ;  /* 0x0000a8ff01007387 */ /* 0x0009e20000100800 */
[----:B------:R-:W-:Y:S01]  /*34d0*/  QGMMA.64x16x32.F32.E4M3.E4M3 R48, gdesc[UR20], R48 ;  /* 0x00200000143079f3 */ /* 0x000fe20008700830 */
[----:B------:R-:W-:Y:S01]  /*34e0*/  UMOV UR21, 0x40000040 ;  /* 0x4000004000157882 */ /* 0x000fe20000000000 */
[----:B------:R-:W-:Y:S01]  /*34f0*/  CS2R R216, SRZ ;  /* 0x0000000000d87805 */ /* 0x000fe2000001ff00 */
[----:B------:R4:W-:Y:S01]  /*3500*/  STL [R1+0xa4], RZ ;  /* 0x0000a4ff01007387 */ /* 0x0009e20000100800 */
[----:B------:R-:W-:Y:S01]  /*3510*/  UMOV UR20, UR12 ;  /* 0x0000000c00147c82 */ /* 0x000fe20008000000 */
[----:B------:R-:W-:Y:S01]  /*3520*/  UMOV UR13, UR21 ;  /* 0x00000015000d7c82 */ /* 0x000fe20008000000 */
[----:B------:R-:W-:Y:S01]  /*3530*/  UMOV UR12, UR20 ;  /* 0x00000014000c7c82 */ /* 0x000fe20008000000 */
[----:B------:R4:W-:Y:S01]  /*3540*/  STL [R1+0xa0], RZ ;  /* 0x0000a0ff01007387 */ /* 0x0009e20000100800 */
[----:B------:R-:W-:Y:S01]  /*3550*/  QGMMA.64x16x32.F32.E4M3.E4M3 R40, gdesc[UR20], R40 ;  /* 0x00200000142879f3 */ /* 0x000fe20008700828 */
[----:B------:R-:W-:Y:S01]  /*3560*/  UMOV UR28, UR20 ;  /* 0x00000014001c7c82 */ /* 0x000fe20008000000 */
[----:B------:R-:W-:Y:S01]  /*3570*/  UMOV UR29, UR21 ;  /* 0x00000015001d7c82 */ /* 0x000fe20008000000 */
[----:B------:R4:W-:Y:S01]  /*3580*/  STL [R1+0x9c], RZ ;  /* 0x00009cff01007387 */ /* 0x0009e20000100800 */
[----:B------:R-:W-:Y:S01]  /*3590*/  QGMMA.64x16x32.F32.E4M3.E4M3 R72, gdesc[UR12], R72 ;  /* 0x002000000c4879f3 */ /* 0x000fe20008700848 */
[----:B------:R-:W-:Y:S01]  /*35a0*/  UIADD3 UR12, UR41, 0x806, URZ ;  /* 0x00000806290c7890 */ /* 0x000fe2000fffe03f */
[----:B------:R-:W-:Y:S01]  /*35b0*/  CS2R R218, SRZ ;  /* 0x0000000000da7805 */ /* 0x000fe2000001ff00 */
        /* <DEDUP_REMOVED lines=11> */
[----:B------:R-:W-:Y:S01]  /*3670*/  QGMMA.64x16x32.F32.E4M3.E4M3 R168, gdesc[UR16], R168 ;  /* 0x0020000010a879f3 */ /* 0x000fe200087008a8 */
[----:B------:R4:W-:Y:S01]  /*3680*/  STL [R1+0x8c], RZ ;  /* 0x00008cff01007387 */ /* 0x0009e20000100800 */
[----:B------:R-:W-:Y:S01]  /*3690*/  UMOV UR16, UR12 ;  /* 0x0000000c00107c82 */ /* 0x000fe20008000000 */
[----:B------:R-:W-:Y:S01]  /*36a0*/  UMOV UR17, 0x40000040 ;  /* 0x4000004000117882 */ /* 0x000fe20000000000 */
[----:B------:R-:W-:Y:S01]  /*36b0*/  UMOV UR24, UR16 ;  /* 0x0000001000187c82 */ /* 0x000fe20008000000 */
[----:B------:R4:W-:Y:S01]  /*36c0*/  STL [R1+0x88], RZ ;  /* 0x000088ff01007387 */ /* 0x0009e20000100800 */
[----:B------:R-:W-:Y:S01]  /*36d0*/  UMOV UR25, UR17 ;  /* 0x0000001100197c82 */ /* 0x000fe20008000000 */
[----:B------:R-:W-:Y:S01]  /*36e0*/  QGMMA.64x16x32.F32.E4M3.E4M3 R160, gdesc[UR16], R160 ;  /* 0x0020000010a079f3 */ /* 0x000fe200087008a0 */
        /* <DEDUP_REMOVED lines=12> */
[----:B------:R-:W-:Y:S01]  /*37b0*/  ULDC UR12, c[0x0][0x50c] ;  /* 0x00014300000c7ab9 */ /* 0x000fe20000000800 */
[----:B------:R4:W-:Y:S01]  /*37c0*/  STL [R1+0x78], RZ ;  /* 0x000078ff01007387 */ /* 0x0009e20000100800 */
[----:B------:R-:W-:Y:S01]  /*37d0*/  UISETP.NE.AND UP0, UPT, UR12, 0x4, UPT ;  /* 0x000000040c00788c */ /* 0x000fe2000bf05270 */
[----:B------:R-:W-:Y:S01]  /*37e0*/  QGMMA.64x16x32.F32.E4M3.E4M3 R32, gdesc[UR20], R32 ;  /* 0x00200000142079f3 */ /* 0x000fe20008700820 */
[----:B------:R-:W-:Y:S01]  /*37f0*/  UMOV UR20, UR41 ;  /* 0x0000002900147c82 */ /* 0x000fe20008000000 */
[----:B------:R4:W-:Y:S01]  /*3800*/  STL [R1+0x74], RZ ;  /* 0x000074ff01007387 */ /* 0x0009e20000100800 */
[----:B------:R-:W-:Y:S01]  /*3810*/  UMOV UR21, 0x40000040 ;  /* 0x4000004000157882 */ /* 0x000fe20000000000 */
        /* <DEDUP_REMOVED lines=8> */
[----:B------:R-:W-:Y:S01]  /*38a0*/  USEL UR12, URZ, 0x1, UP0 ;  /* 0x000000013f0c7887 */ /* 0x000fe20008000000 */
[----:B------:R-:W-:Y:S01]  /*38b0*/  CS2R R222, SRZ ;  /* 0x0000000000de7805 */ /* 0x000fe2000001ff00 */
[----:B------:R4:W-:Y:S01]  /*38c0*/  STL [R1+0x68], RZ ;  /* 0x000068ff01007387 */ /* 0x0009e20000100800 */
[----:B------:R-:W-:Y:S01]  /*38d0*/  UMOV UR24, UR20 ;  /* 0x0000001400187c82 */ /* 0x000fe20008000000 */
[----:B------:R-:W-:Y:S01]  /*38e0*/  UMOV UR25, UR21 ;  /* 0x0000001500197c82 */ /* 0x000fe20008000000 */
[----:B------:R-:W-:Y:S01]  /*38f0*/  QGMMA.64x16x32.F32.E4M3.E4M3 R88, gdesc[UR28], R88 ;  /* 0x002000001c5879f3 */ /* 0x000fe20008700858 */
[----:B------:R4:W-:Y:S01]  /*3900*/  STL [R1+0x64], RZ ;  /* 0x000064ff01007387 */ /* 0x0009e20000100800 */
[----:B------:R-:W-:Y:S01]  /*3910*/  ISETP.NE.AND P0, PT, RZ, UR12, PT ;  /* 0x0000000cff007c0c */ /* 0x000fe2000bf05270 */
[----:B------:R-:W-:Y:S01]  /*3920*/  UMOV UR16, UR20 ;  /* 0x0000001400107c82 */ /* 0x000fe20008000000 */
[----:B------:R-:W-:Y:S01]  /*3930*/  UMOV UR17, UR21 ;  /* 0x0000001500117c82 */ /* 0x000fe20008000000 */
[----:B------:R4:W-:Y:S01]  /*3940*/  STL [R1+0x60], RZ ;  /* 0x000060ff01007387 */ /* 0x0009e20000100800 */
[----:B------:R-:W-:Y:S01]  /*3950*/  QGMMA.64x16x32.F32.E4M3.E4M3 R120, gdesc[UR24], R120 ;  /* 0x00200000187879f3 */ /* 0x000fe20008700878 */
[----:B------:R-:W-:-:S02]  /*3960*/  CS2R R224, SRZ ;  /* 0x0000000000e07805 */ /* 0x000fc4000001ff00 */
[----:B------:R-:W-:Y:S01]  /*3970*/  CS2R R226, SRZ ;  /* 0x0000000000e27805 */ /* 0x000fe2000001ff00 */
[----:B------:R4:W-:Y:S01]  /*3980*/  STL [R1+0x5c], RZ ;  /* 0x00005cff01007387 */ /* 0x0009e20000100800 */
[----:B------:R-:W-:Y:S03]  /*3990*/  QGMMA.64x16x32.F32.E4M3.E4M3 R152, gdesc[UR16], R152, gsb0 ;  /* 0x00200000109879f3 */ /* 0x000fe60008000898 */
        /* <DEDUP_REMOVED lines=23> */
[----:B------:R-:W-:Y:S05]  /*3b10*/  @!P0 BRA `(.L_x_18) ;  /* 0x0000001000088947 */ /* 0x000fea0003800000 */
[----:B------:R0:W-:Y:S01]  /*3b20*/  STL [R1+0x188], R0 ;  /* 0x0001880001007387 */ /* 0x0001e20000100800 */
[----:B------:R-:W-:Y:S02]  /*3b30*/  WARPGROUP.DEPBAR.LE gsb0, 0x0 ;  /* 0x00008000000079c5 */ /* 0x000fe40000010000 */
[----:B------:R-:W-:Y:S01]  /*3b40*/  FADD R227, RZ, R176 ;  /* 0x000000b0ffe37221 */ /* 0x000fe20000000000 */
[----:B------:R-:W-:-:S01]  /*3b50*/  FADD R226, RZ, R177 ;  /* 0x000000b1ffe27221 */ /* 0x000fc20000000000 */
[----:B------:R-:W-:Y:S01]  /*3b60*/  FADD R225, RZ, R178 ;  /* 0x000000b2ffe17221 */ /* 0x000fe20000000000 */
[----:B------:R-:W-:-:S01]  /*3b70*/  FADD R224, RZ, R179 ;  /* 0x000000b3ffe07221 */ /* 0x000fc20000000000 */
[----:B------:R-:W-:Y:S01]  /*3b80*/  FADD R223, RZ, R180 ;  /* 0x000000b4ffdf7221 */ /* 0x000fe20000000000 */
[----:B------:R-:W-:-:S01]  /*3b90*/  FADD R222, RZ, R181 ;  /* 0x000000b5ffde7221 */ /* 0x000fc20000000000 */
[----:B------:R-:W-:Y:S01]  /*3ba0*/  FADD R221, RZ, R182 ;  /* 0x000000b6ffdd7221 */ /* 0x000fe20000000000 */
[----:B0-----:R-:W-:-:S01]  /*3bb0*/  FADD R0, RZ, R114 ;  /* 0x00000072ff007221 */ /* 0x001fc20000000000 */
[----:B------:R-:W-:Y:S01]  /*3bc0*/  FADD R220, RZ, R183 ;  /* 0x000000b7ffdc7221 */ /* 0x000fe20000000000 */
[----:B------:R-:W-:-:S01]  /*3bd0*/  FADD R219, RZ, R168 ;  /* 0x000000a8ffdb7221 */ /* 0x000fc20000000000 */
[----:B------:R-:W-:Y:S01]  /*3be0*/  FADD R218, RZ, R169 ;  /* 0x000000a9ffda7221 */ /* 0x000fe20000000000 */
[----:B------:R-:W-:-:S01]  /*3bf0*/  FADD R217, RZ, R170 ;  /* 0x000000aaffd97221 */ /* 0x000fc20000000000 */
[----:B------:R0:W-:Y:S01]  /*3c00*/  STL [R1], R0 ;  /* 0x0000000001007387 */ /* 0x0001e20000100800 */
[----:B------:R-:W-:-:S01]  /*3c10*/  FADD R216, RZ, R171 ;  /* 0x000000abffd87221 */ /* 0x000fc20000000000 */
[----:B------:R-:W-:Y:S01]  /*3c20*/  FADD R215, RZ, R172 ;  /* 0x000000acffd77221 */ /* 0x000fe20000000000 */
[----:B------:R-:W-:-:S01]  /*3c30*/  FADD R214, RZ, R173 ;  /* 0x000000adffd67221 */ /* 0x000fc20000000000 */
[----:B------:R-:W-:Y:S01]  /*3c40*/  FADD R213, RZ, R174 ;  /* 0x000000aeffd57221 */ /* 0x000fe20000000000 */
[----:B------:R-:W-:-:S01]  /*3c50*/  FADD R212, RZ, R175 ;  /* 0x000000afffd47221 */ /* 0x000fc20000000000 */
[----:B------:R-:W-:Y:S01]  /*3c60*/  FADD R211, RZ, R160 ;  /* 0x000000a0ffd37221 */ /* 0x000fe20000000000 */
[----:B------:R-:W-:-:S01]  /*3c70*/  FADD R210, RZ, R161 ;  /* 0x000000a1ffd27221 */ /* 0x000fc20000000000 */
[----:B------:R-:W-:Y:S01]  /*3c80*/  FADD R209, RZ, R162 ;  /* 0x000000a2ffd17221 */ /* 0x000fe20000000000 */
[----:B------:R-:W-:-:S01]  /*3c90*/  FADD R208, RZ, R163 ;  /* 0x000000a3ffd07221 */ /* 0x000fc20000000000 */
[----:B0-----:R-:W-:Y:S01]  /*3ca0*/  FADD R0, RZ, R115 ;  /* 0x00000073ff007221 */ /* 0x001fe20000000000 */
[----:B------:R-:W-:-:S01]  /*3cb0*/  FADD R207, RZ, R164 ;  /* 0x000000a4ffcf7221 */ /* 0x000fc20000000000 */
[----:B------:R-:W-:Y:S01]  /*3cc0*/  FADD R206, RZ, R165 ;  /* 0x000000a5ffce7221 */ /* 0x000fe20000000000 */
[----:B------:R-:W-:-:S01]  /*3cd0*/  FADD R205, RZ, R166 ;  /* 0x000000a6ffcd7221 */ /* 0x000fc20000000000 */
[----:B------:R-:W-:Y:S01]  /*3ce0*/  FADD R204, RZ, R167 ;  /* 0x000000a7ffcc7221 */ /* 0x000fe20000000000 */
[----:B------:R0:W-:Y:S01]  /*3cf0*/  STL [R1+0x4], R0 ;  /* 0x0000040001007387 */ /* 0x0001e20000100800 */
        /* <DEDUP_REMOVED lines=48> */
[----:B0-----:R-:W-:-:S05]  /*4000*/  FADD R0, RZ, R119 ;  /* 0x00000077ff007221 */ /* 0x001fca0000000000 */
[----:B------:R0:W-:Y:S02]  /*4010*/  STL [R1+0x14], R0 ;  /* 0x0000140001007387 */ /* 0x0001e40000100800 */
        /* <DEDUP_REMOVED lines=175> */
[----:B------:R0:W-:Y:S04]  /*4b10*/  STL [R1+0x174], R0 ;  /* 0x0001740001007387 */ /* 0x0001e80000100800 */
[----:B0-----:R0:W5:Y:S01]  /*4b20*/  LDL.LU R0, [R1+0x188] ;  /* 0x0001880001007983 */ /* 0x0011620000300800 */
[----:B------:R-:W-:-:S05]  /*4b30*/  UMOV UR33, URZ ;  /* 0x0000003f00217c82 */ /* 0x000fca0008000000 */
.L_x_18:
[----:B------:R-:W-:Y:S01]  /*4b40*/  UIADD3 UR45, UR34, 0x1, URZ ;  /* 0x00000001222d7890 */ /* 0x000fe2000fffe03f */
[----:B------:R-:W-:-:S03]  /*4b50*/  UMOV UR13, 0x1 ;  /* 0x00000001000d7882 */ /* 0x000fc60000000000 */
[----:B------:R-:W-:-:S04]  /*4b60*/  UISETP.NE.AND UP0, UPT, UR45, 0x3, UPT ;  /* 0x000000032d00788c */ /* 0x000fc8000bf05270 */
[----:B------:R-:W-:Y:S02]  /*4b70*/  USEL UR44, URZ, 0x1, UP0 ;  /* 0x000000013f2c7887 */ /* 0x000fe40008000000 */
[----:B------:R-:W-:Y:S02]  /*4b80*/  USEL UR45, UR45, URZ, UP0 ;  /* 0x0000003f2d2d7287 */ /* 0x000fe40008000000 */
[----:B------:R-:W-:-:S12]  /*4b90*/  ULOP3.LUT UR44, UR35, UR44, URZ, 0x3c, !UPT ;  /* 0x0000002c232c7292 */ /* 0x000fd8000f8e3c3f */
.L_x_13:
[----:B------:R-:W-:-:S04]  /*4ba0*/  UISETP.LT.AND UP0, UPT, UR37, 0x1, UPT ;  /* 0x000000012500788c */ /* 0x000fc8000bf01270 */
[----:B------:R-:W-:-:S04]  /*4bb0*/  USEL UR14, UR37, 0x1, UP0 ;  /* 0x00000001250e7887 */ /* 0x000fc80008000000 */
[----:B------:R-:W-:-:S04]  /*4bc0*/  UIADD3 UR43, UR37, -UR14, URZ ;  /* 0x8000000e252b7290 */ /* 0x000fc8000fffe03f */
[----:B------:R-:W-:-:S06]  /*4bd0*/  UISETP.GE.AND UP0, UPT, UR43, 0x1, UPT ;  /* 0x000000012b00788c */ /* 0x000fcc000bf06270 */
[----:B------:R-:W-:-:S13]  /*4be0*/  PLOP3.LUT P0, PT, PT, PT, UP0, 0x80, 0x0 ;  /* 0x000000000000781c */ /* 0x000fda0003f0f008 */
[----:B------:R-:W-:Y:S05]  /*4bf0*/  @!P0 BRA `(.L_x_19) ;  /* 0x0000002c00a08947 */ /* 0x000fea0003800000 */
[----:B------:R-:W-:Y:S01]  /*4c00*/  UMOV UR42, UR34 ;  /* 0x00000022002a7c82 */ /* 0x000fe20008000000 */
[----:B------:R-:W-:-:S05]  /*4c10*/  ULDC UR41, c[0x0][0x50c] ;  /* 0x0001430000297ab9 */ /* 0x000fca0000000800 */
.L_x_27:
[----:B------:R-:W-:-:S06]  /*4c20*/  UISETP.NE.AND UP0, UPT, UR36, 0x3, UPT ;  /* 0x000000032400788c */ /* 0x000fcc000bf05270 */
[----:B------:R-:W-:-:S13]  /*4c30*/  PLOP3.LUT P1, PT, PT, PT, UP0, 0x80, 0x0 ;  /* 0x000000000000781c */ /* 0x000fda0003f2f008 */
[----:B-1---5:R-:W-:Y:S05]  /*4c40*/  @!P1 BRA `(.L_x_20) ;  /* 0x0000000000049947 */ /* 0x022fea0003800000 */
[----:B------:R-:W-:Y:S01]  /*4c50*/  BPT.TRAP 0x1 ;  /* 0x000000040000795c */ /* 0x000fe20000300000 */
.L_x_20:
[----:B------:R-:W1:Y:S01]  /*4c60*/  S2UR UR14, SR_CgaCtaId ;  /* 0x00000000000e79c3 */ /* 0x000e620000008800 */
[----:B------:R-:W-:Y:S01]  /*4c70*/  UMOV UR11, 0x400 ;  /* 0x00000400000b7882 */ /* 0x000fe20000000000 */
[----:B------:R-:W-:-:S05]  /*4c80*/  IMAD.U32 R228, RZ, RZ, UR44 ;  /* 0x0000002cffe47e24 */ /* 0x000fca000f8e00ff */
[----:B------:R-:W-:Y:S01]  /*4c90*/  SHF.L.U32 R228, R228, 0x1f, RZ ;  /* 0x0000001fe4e47819 */ /* 0x000fe200000006ff */
[----:B-1----:R-:W-:-:S04]  /*4ca0*/  ULEA UR11, UR14, UR11, 0x18 ;  /* 0x0000000b0e0b7291 */ /* 0x002fc8000f8ec03f */
[----:B------:R-:W-:-:S09]  /*4cb0*/  ULEA UR14, UR45, UR11, 0x3 ;  /* 0x0000000b2d0e7291 */ /* 0x000fd2000f8e183f */
[----:B------:R1:W0:Y:S01]  /*4cc0*/  SYNCS.PHASECHK.TRANS64.TRYWAIT P0, [UR14], R228 ;  /* 0x000000e4ff0075a7 */ /* 0x000222000800014e */
[----:B------:R-:W-:Y:S05]  /*4cd0*/  @!P1 BRA `(.L_x_21) ;  /* 0x0000000000049947 */ /* 0x000fea0003800000 */
[----:B------:R-:W-:Y:S01]  /*4ce0*/  BPT.TRAP 0x1 ;  /* 0x000000040000795c */ /* 0x000fe20000300000 */
.L_x_21:
[----:B0-----:R-:W-:Y:S05]  /*4cf0*/  @P0 BRA `(.L_x_22) ;  /* 0x0000000000080947 */ /* 0x001fea0003800000 */
[----:B------:R-:W0:Y:S02]  /*4d00*/  SYNCS.PHASECHK.TRANS64.TRYWAIT P0, [UR14], R228 ;  /* 0x000000e4ff0075a7 */ /* 0x000e24000800014e */
[----:B0-----:R-:W-:Y:S05]  /*4d10*/  @!P0 BRA `(.L_x_23) ;  /* 0x0000019800e88947 */ /* 0x001fea0003800000 */
.L_x_22:
[----:B------:R-:W-:Y:S01]  /*4d20*/  UIADD3 UR14, UR11, 0x30100, URZ ;  /* 0x000301000b0e7890 */ /* 0x000fe2000fffe03f */
[----:B------:R-:W-:Y:S01]  /*4d30*/  WARPGROUP.ARRIVE ;  /* 0x00000000000079c5 */ /* 0x000fe20000000000 */
[----:B------:R-:W-:Y:S02]  /*4d40*/  UISETP.NE.AND UP0, UPT, UR12, URZ, UPT ;  /* 0x0000003f0c00728c */ /* 0x000fe4000bf05270 */
[----:B------:R-:W-:Y:S02]  /*4d50*/  USHF.R.U32.HI UR14, URZ, 0x4, UR14 ;  /* 0x000000043f0e7899 */ /* 0x000fe4000801160e */
[----:B------:R-:W-:Y:S02]  /*4d60*/  USEL UR13, UR13, URZ, !UP0 ;  /* 0x0000003f0d0d7287 */ /* 0x000fe4000c000000 */
[----:B------:R-:W-:Y:S02]  /*4d70*/  ULOP3.LUT UR14, UR14, 0x3fff, URZ, 0xc0, !UPT ;  /* 0x00003fff0e0e7892 */ /* 0x000fe4000f8ec03f */
[----:B------:R-:W-:-:S02]  /*4d80*/  ULOP3.LUT UR48, UR32, 0x10000, URZ, 0xfc, !UPT ;  /* 0x0001000020307892 */ /* 0x000fc4000f8efc3f */
[----:B------:R-:W-:Y:S02]  /*4d90*/  ULOP3.LUT UR14, UR14, 0x10000, URZ, 0xfc, !UPT ;  /* 0x000100000e0e7892 */ /* 0x000fe4000f8efc3f */
[----:B------:R-:W-:Y:S02]  /*4da0*/  UISETP.NE.U32.AND UP0, UPT, UR13, URZ, UPT ;  /* 0x0000003f0d00728c */ /* 0x000fe4000bf05070 */
[----:B------:R-:W-:Y:S02]  /*4db0*/  UIMAD UR49, UR45, 0x280, UR14 ;  /* 0x000002802d3178a4 */ /* 0x000fe4000f8e020e */
[----:B------:R-:W-:Y:S02]  /*4dc0*/  ULEA UR48, UR45, UR48, 0xc ;  /* 0x000000302d307291 */ /* 0x000fe4000f8e603f */
[----:B------:R-:W-:Y:S02]  /*4dd0*/  UIADD3 UR14, UR49, 0x80, URZ ;  /* 0x00000080310e7890 */ /* 0x000fe4000fffe03f */
[----:B------:R-:W-:Y:S01]  /*4de0*/  UIADD3 UR18, UR49, 0x100, URZ ;  /* 0x0000010031127890 */ /* 0x000fe2000fffe03f */
[----:B------:R-:W-:-:S02]  /*4df0*/  UMOV UR21, 0x40000040 ;  /* 0x4000004000157882 */ /* 0x000fc40000000000 */
[----:B------:R-:W-:Y:S01]  /*4e00*/  UMOV UR20, UR48 ;  /* 0x0000003000147c82 */ /* 0x000fe20008000000 */
[----:B------:R-:W-:Y:S01]  /*4e10*/  UMOV UR22, UR49 ;  /* 0x0000003100167c82 */ /* 0x000fe20008000000 */
[----:B------:R-:W-:Y:S01]  /*4e20*/  UMOV UR23, 0x40000040 ;  /* 0x4000004000177882 */ /* 0x000fe20000000000 */
[----:B------:R-:W-:Y:S01]  /*4e30*/  UMOV UR12, UR20 ;  /* 0x00000014000c7c82 */ /* 0x000fe20008000000 */
[----:B------:R-:W-:Y:S01]  /*4e40*/  UMOV UR13, UR21 ;  /* 0x00000015000d7c82 */ /* 0x000fe20008000000 */
[----:B------:R-:W-:Y:S01]  /*4e50*/  UIADD3 UR30, UR49, 0x180, URZ ;  /* 0x00000180311e7890 */ /* 0x000fe2000fffe03f */
[----:B------:R-:W-:Y:S01]  /*4e60*/  QGMMA.64x16x32.F32.E4M3.E4M3 R176, gdesc[UR20], R176, UP0 ;  /* 0x0020000014b079f3 */ /* 0x000fe2000bf008b0 */
[----:B------:R-:W-:Y:S01]  /*4e70*/  UMOV UR15, 0x40000040 ;  /* 0x40000040000f7882 */ /* 0x000fe20000000000 */
[----:B------:R-:W-:Y:S01]  /*4e80*/  UMOV UR16, UR20 ;  /* 0x0000001400107c82 */ /* 0x000fe20008000000 */
[----:B------:R-:W-:Y:S01]  /*4e90*/  UMOV UR17, UR21 ;  /* 0x0000001500117c82 */ /* 0x000fe20008000000 */
[----:B------:R-:W-:Y:S01]  /*4ea0*/  UIADD3 UR26, UR49, 0x200, URZ ;  /* 0x00000200311a7890 */ /* 0x000fe2000fffe03f */
[----:B------:R-:W-:Y:S01]  /*4eb0*/  QGMMA.64x16x32.F32.E4M3.E4M3 R144, gdesc[UR12], R144, UP0 ;  /* 0x002000000c9079f3 */ /* 0x000fe2000bf00890 */
[----:B------:R-:W-:Y:S01]  /*4ec0*/  UMOV UR19, 0x40000040 ;  /* 0x4000004000137882 */ /* 0x000fe20000000000 */
[----:B------:R-:W-:-:S02]  /*4ed0*/  UIADD3 UR12, UR48, 0x400, URZ ;  /* 0x00000400300c7890 */ /* 0x000fc4000fffe03f */
[----:B------:R-:W-:Y:S01]  /*4ee0*/  QGMMA.64x16x32.F32.E4M3.E4M3 R112, gdesc[UR16], R112, UP0 ;  /* 0x00200000107079f3 */ /* 0x000fe2000bf00870 */
[----:B------:R-:W-:Y:S01]  /*4ef0*/  UMOV UR28, UR20 ;  /* 0x00000014001c7c82 */ /* 0x000fe20008000000 */
[----:B------:R-:W-:Y:S01]  /*4f00*/  UMOV UR29, UR21 ;  /* 0x00000015001d7c82 */ /* 0x000fe20008000000 */
[----:B------:R-:W-:Y:S01]  /*4f10*/  UMOV UR31, 0x40000040 ;  /* 0x40000040001f7882 */ /* 0x000fe20000000000 */
[----:B------:R-:W-:Y:S01]  /*4f20*/  UMOV UR24, UR20 ;  /* 0x0000001400187c82 */ /* 0x000fe20008000000 */
[----:B------:R-:W-:Y:S01]  /*4f30*/  UMOV UR25, UR21 ;  /* 0x0000001500197c82 */ /* 0x000fe20008000000 */
[----:B------:R-:W-:Y:S01]  /*4f40*/  UMOV UR27, 0x40000040 ;  /* 0x40000040001b7882 */ /* 0x000fe20000000000 */
[----:B------:R-:W-:Y:S01]  /*4f50*/  QGMMA.64x16x32.F32.E4M3.E4M3 R80, gdesc[UR28], R80, UP0 ;  /* 0x002000001c5079f3 */ /* 0x000fe2000bf00850 */
[----:B------:R-:W-:-:S03]  /*4f60*/  UIADD3 UR33, UR33, 0x4, URZ ;  /* 0x0000000421217890 */ /* 0x000fc6000fffe03f */
[----:B------:R-:W-:Y:S01]  /*4f70*/  QGMMA.64x16x32.F32.E4M3.E4M3 R48, gdesc[UR24], R48, UP0 ;  /* 0x00200000183079f3 */ /* 0x000fe2000bf00830 */
[----:B------:R-:W-:Y:S01]  /*4f80*/  UMOV UR24, UR12 ;  /* 0x0000000c00187c82 */ /* 0x000fe20008000000 */
[----:B------:R-:W-:Y:S01]  /*4f90*/  UMOV UR25, 0x40000040 ;  /* 0x4000004000197882 */ /* 0x000fe20000000000 */
[----:B------:R-:W-:Y:S01]  /*4fa0*/  UMOV UR28, UR24 ;  /* 0x00000018001c7c82 */ /* 0x000fe20008000000 */
[----:B------:R-:W-:Y:S01]  /*4fb0*/  UMOV UR29, UR25 ;  /* 0x00000019001d7c82 */ /* 0x000fe20008000000 */
[----:B------:R-:W-:Y:S01]  /*4fc0*/  QGMMA.64x16x32.F32.E4M3.E4M3 R40, gdesc[UR24], R40, UP0 ;  /* 0x00200000182879f3 */ /* 0x000fe2000bf00828 */
[----:B------:R-:W-:Y:S01]  /*4fd0*/  UMOV UR16, UR24 ;  /* 0x0000001800107c82 */ /* 0x000fe20008000000 */
[----:B------:R-:W-:Y:S01]  /*4fe0*/  UMOV UR17, UR25 ;  /* 0x0000001900117c82 */ /* 0x000fe20008000000 */
[----:B------:R-:W-:Y:S01]  /*4ff0*/  UMOV UR12, UR24 ;  /* 0x00000018000c7c82 */ /* 0x000fe20008000000 */
[----:B------:R-:W-:Y:S01]  /*5000*/  QGMMA.64x16x32.F32.E4M3.E4M3 R72, gdesc[UR28], R72, UP0 ;  /* 0x002000001c4879f3 */ /* 0x000fe2000bf00848 */
[----:B------:R-:W-:Y:S01]  /*5010*/  UMOV UR13, UR25 ;  /* 0x00000019000d7c82 */ /* 0x000fe20008000000 */
[----:B------:R-:W-:Y:S01]  /*5020*/  UMOV UR20, UR24 ;  /* 0x0000001800147c82 */ /* 0x000fe20008000000 */
[----:B------:R-:W-:Y:S01]  /*5030*/  UMOV UR21, UR25 ;  /* 0x0000001900157c82 */ /* 0x000fe20008000000 */
[----:B------:R-:W-:Y:S01]  /*5040*/  QGMMA.64x16x32.F32.E4M3.E4M3 R104, gdesc[UR16], R104, UP0 ;  /* 0x00200000106879f3 */ /* 0x000fe2000bf00868 */
[----:B------:R-:W-:-:S03]  /*5050*/  UIADD3 UR16, UR48, 0x800, URZ ;  /* 0x0000080030107890 */ /* 0x000fc6000fffe03f */
[----:B------:R-:W-:Y:S04]  /*5060*/  QGMMA.64x16x32.F32.E4M3.E4M3 R136, gdesc[UR12], R136, UP0 ;  /* 0x002000000c8879f3 */ /* 0x000fe8000bf00888 */
        /* <DEDUP_REMOVED lines=10> */
[----:B------:R-:W-:Y:S01]  /*5110*/  UIADD3 UR12, UR48, 0xc00, URZ ;  /* 0x00000c00300c7890 */ /* 0x000fe2000fffe03f */
[----:B------:R-:W-:-:S02]  /*5120*/  UMOV UR29, UR21 ;  /* 0x00000015001d7c82 */ /* 0x000fc40008000000 */
[----:B------:R-:W-:Y:S01]  /*5130*/  QGMMA.64x16x32.F32.E4M3.E4M3 R96, gdesc[UR16], R96, UP0 ;  /* 0x00200000106079f3 */ /* 0x000fe2000bf00860 */
[----:B------:R-:W-:Y:S01]  /*5140*/  UIADD3 UR16, UR48, 0x2, URZ ;  /* 0x0000000230107890 */ /* 0x000fe2000fffe03f */
[----:B------:R-:W-:Y:S01]  /*5150*/  UMOV UR24, UR20 ;  /* 0x0000001400187c82 */ /* 0x000fe20008000000 */
[----:B------:R-:W-:Y:S01]  /*5160*/  UMOV UR25, UR21 ;  /* 0x0000001500197c82 */ /* 0x000fe20008000000 */
[----:B------:R-:W-:Y:S01]  /*5170*/  QGMMA.64x16x32.F32.E4M3.E4M3 R64, gdesc[UR28], R64, UP0 ;  /* 0x002000001c4079f3 */ /* 0x000fe2000bf00840 */
[----:B------:R-:W-:-:S03]  /*5180*/  UMOV UR13, 0x40000040 ;  /* 0x40000040000d7882 */ /* 0x000fc60000000000 */
[----:B------:R-:W-:Y:S01]  /*5190*/  QGMMA.64x16x32.F32.E4M3.E4M3 R32, gdesc[UR24], R32, UP0 ;  /* 0x00200000182079f3 */ /* 0x000fe2000bf00820 */
[----:B------:R-:W-:Y:S01]  /*51a0*/  UMOV UR24, UR12 ;  /* 0x0000000c00187c82 */ /* 0x000fe20008000000 */
[----:B------:R-:W-:Y:S01]  /*51b0*/  UMOV UR25, 0x40000040 ;  /* 0x4000004000197882 */ /* 0x000fe20000000000 */
        /* <DEDUP_REMOVED lines=12> */
[----:B------:R-:W-:-:S02]  /*5280*/  UIADD3 UR14, UR49, 0x2, URZ ;  /* 0x00000002310e7890 */ /* 0x000fc4000fffe03f */
[----:B------:R-:W-:Y:S01]  /*5290*/  UIADD3 UR18, UR49, 0x82, URZ ;  /* 0x0000008231127890 */ /* 0x000fe2000fffe03f */
[----:B------:R-:W-:Y:S01]  /*52a0*/  QGMMA.64x16x32.F32.E4M3.E4M3 R120, gdesc[UR24], R120, UP0 ;  /* 0x00200000187879f3 */ /* 0x000fe2000bf00878 */
[----:B------:R-:W-:Y:S01]  /*52b0*/  UIADD3 UR26, UR49, 0x102, URZ ;  /* 0x00000102311a7890 */ /* 0x000fe2000fffe03f */
[----:B------:R-:W-:Y:S02]  /*52c0*/  UMOV UR15, 0x40000040 ;  /* 0x40000040000f7882 */ /* 0x000fe40000000000 */
[----:B------:R-:W-:Y:S01]  /*52d0*/  QGMMA.64x16x32.F32.E4M3.E4M3 R152, gdesc[UR20], R152, UP0 ;  /* 0x00200000149879f3 */ /* 0x000fe2000bf00898 */
[----:B------:R-:W-:Y:S01]  /*52e0*/  UMOV UR16, UR12 ;  /* 0x0000000c00107c82 */ /* 0x000fe20008000000 */
[----:B------:R-:W-:Y:S01]  /*52f0*/  UMOV UR17, UR13 ;  /* 0x0000000d00117c82 */ /* 0x000fe20008000000 */
[----:B------:R-:W-:Y:S01]  /*5300*/  UIADD3 UR30, UR49, 0x182, URZ ;  /* 0x00000182311e7890 */ /* 0x000fe2000fffe03f */
[----:B------:R-:W-:Y:S01]  /*5310*/  QGMMA.64x16x32.F32.E4M3.E4M3 R176, gdesc[UR12], R176 ;  /* 0x002000000cb079f3 */ /* 0x000fe200087008b0 */
[----:B------:R-:W-:Y:S01]  /*5320*/  UMOV UR19, 0x40000040 ;  /* 0x4000004000137882 */ /* 0x000fe20000000000 */
[----:B------:R-:W-:Y:S01]  /*5330*/  UMOV UR24, UR12 ;  /* 0x0000000c00187c82 */ /* 0x000fe20008000000 */
[----:B------:R-:W-:Y:S01]  /*5340*/  UMOV UR25, UR13 ;  /* 0x0000000d00197c82 */ /* 0x000fe20008000000 */
[----:B------:R-:W-:Y:S01]  /*5350*/  UIADD3 UR22, UR49, 0x202, URZ ;  /* 0x0000020231167890 */ /* 0x000fe2000fffe03f */
[----:B------:R-:W-:Y:S01]  /*5360*/  QGMMA.64x16x32.F32.E4M3.E4M3 R144, gdesc[UR16], R144 ;  /* 0x00200000109079f3 */ /* 0x000fe20008700890 */
[----:B------:R-:W-:Y:S01]  /*5370*/  UMOV UR27, 0x40000040 ;  /* 0x40000040001b7882 */ /* 0x000fe20000000000 */
[----:B------:R-:W-:-:S02]  /*5380*/  UIADD3 UR16, UR48, 0x402, URZ ;  /* 0x0000040230107890 */ /* 0x000fc4000fffe03f */
[----:B------:R-:W-:Y:S01]  /*5390*/  QGMMA.64x16x32.F32.E4M3.E4M3 R112, gdesc[UR24], R112 ;  /* 0x00200000187079f3 */ /* 0x000fe20008700870 */
[----:B------:R-:W-:Y:S01]  /*53a0*/  UMOV UR28, UR12 ;  /* 0x0000000c001c7c82 */ /* 0x000fe20008000000 */
[----:B------:R-:W-:Y:S01]  /*53b0*/  UMOV UR29, UR13 ;  /* 0x0000000d001d7c82 */ /* 0x000fe20008000000 */
[----:B------:R-:W-:Y:S01]  /*53c0*/  UMOV UR31, 0x40000040 ;  /* 0x40000040001f7882 */ /* 0x000fe20000000000 */
[----:B------:R-:W-:Y:S01]  /*53d0*/  UMOV UR20, UR12 ;  /* 0x0000000c00147c82 */ /* 0x000fe20008000000 */
[----:B------:R-:W-:Y:S01]  /*53e0*/  UMOV UR21, UR13 ;  /* 0x0000000d00157c82 */ /* 0x000fe20008000000 */
[----:B------:R-:W-:Y:S01]  /*53f0*/  UMOV UR23, 0x40000040 ;  /* 0x4000004000177882 */ /* 0x000fe20000000000 */
[----:B------:R-:W-:Y:S01]  /*5400*/  QGMMA.64x16x32.F32.E4M3.E4M3 R80, gdesc[UR28], R80 ;  /* 0x002000001c5079f3 */ /* 0x000fe20008700850 */
[----:B------:R-:W-:-:S03]  /*5410*/  UISETP.NE.AND UP0, UPT, UR33, UR41, UPT ;  /* 0x000000292100728c */ /* 0x000fc6000bf05270 */
        /* <DEDUP_REMOVED lines=14> */
[----:B------:R-:W-:-:S03]  /*5500*/  UIADD3 UR24, UR48, 0x802, URZ ;  /* 0x0000080230187890 */ /* 0x000fc6000fffe03f */
[----:B------:R-:W-:Y:S04]  /*5510*/  QGMMA.64x16x32.F32.E4M3.E4M3 R136, gdesc[UR16], R136 ;  /* 0x00200000108879f3 */ /* 0x000fe80008700888 */
        /* <DEDUP_REMOVED lines=11> */
[----:B------:R-:W-:-:S02]  /*55d0*/  UMOV UR29, UR13 ;  /* 0x0000000d001d7c82 */ /* 0x000fc40008000000 */
[----:B------:R-:W-:Y:S01]  /*55e0*/  QGMMA.64x16x32.F32.E4M3.E4M3 R96, gdesc[UR24], R96 ;  /* 0x00200000186079f3 */ /* 0x000fe20008700860 */
[----:B------:R-:W-:Y:S01]  /*55f0*/  UIADD3 UR17, UR48, 0x4, URZ ;  /* 0x0000000430117890 */ /* 0x000fe2000fffe03f */
[----:B------:R-:W-:Y:S01]  /*5600*/  UMOV UR20, UR12 ;  /* 0x0000000c00147c82 */ /* 0x000fe20008000000 */
[----:B------:R-:W-:Y:S01]  /*5610*/  UMOV UR21, UR13 ;  /* 0x0000000d00157c82 */ /* 0x000fe20008000000 */
[----:B------:R-:W-:Y:S01]  /*5620*/  QGMMA.64x16x32.F32.E4M3.E4M3 R64, gdesc[UR28], R64 ;  /* 0x002000001c4079f3 */ /* 0x000fe20008700840 */
[----:B------:R-:W-:-:S03]  /*5630*/  UMOV UR13, 0x40000040 ;  /* 0x40000040000d7882 */ /* 0x000fc60000000000 */
[----:B------:R-:W-:Y:S01]  /*5640*/  UMOV UR12, UR17 ;  /* 0x00000011000c7c82 */ /* 0x000fe20008000000 */
        /* <DEDUP_REMOVED lines=15> */
[----:B------:R-:W-:-:S02]  /*5740*/  UMOV UR15, 0x40000040 ;  /* 0x40000040000f7882 */ /* 0x000fc40000000000 */
[----:B------:R-:W-:Y:S01]  /*5750*/  QGMMA.64x16x32.F32.E4M3.E4M3 R120, gdesc[UR16], R120 ;  /* 0x00200000107879f3 */ /* 0x000fe20008700878 */
[----:B------:R-:W-:Y:S01]  /*5760*/  UIADD3 UR18, UR49, 0x84, URZ ;  /* 0x0000008431127890 */ /* 0x000fe2000fffe03f */
[----:B------:R-:W-:Y:S02]  /*5770*/  UMOV UR24, UR12 ;  /* 0x0000000c00187c82 */ /* 0x000fe40008000000 */
[----:B------:R-:W-:Y:S01]  /*5780*/  QGMMA.64x16x32.F32.E4M3.E4M3 R152, gdesc[UR20], R152 ;  /* 0x00200000149879f3 */ /* 0x000fe20008700898 */
[----:B------:R-:W-:Y:S01]  /*5790*/  UIADD3 UR20, UR49, 0x104, URZ ;  /* 0x0000010431147890 */ /* 0x000fe2000fffe03f */
[----:B------:R-:W-:Y:S01]  /*57a0*/  UMOV UR14, UR26 ;  /* 0x0000001a000e7c82 */ /* 0x000fe20008000000 */
[----:B------:R-:W-:Y:S01]  /*57b0*/  UMOV UR25, UR13 ;  /* 0x0000000d00197c82 */ /* 0x000fe20008000000 */
[----:B------:R-:W-:Y:S01]  /*57c0*/  UIADD3 UR22, UR49, 0x184, URZ ;  /* 0x0000018431167890 */ /* 0x000fe2000fffe03f */
[----:B------:R-:W-:Y:S01]  /*57d0*/  QGMMA.64x16x32.F32.E4M3.E4M3 R176, gdesc[UR12], R176 ;  /* 0x002000000cb079f3 */ /* 0x000fe200087008b0 */
[----:B------:R-:W-:Y:S01]  /*57e0*/  UMOV UR26, UR18 ;  /* 0x00000012001a7c82 */ /* 0x000fe20008000000 */
[----:B------:R-:W-:Y:S01]  /*57f0*/  UMOV UR27, 0x40000040 ;  /* 0x40000040001b7882 */ /* 0x000fe20000000000 */
[----:B------:R-:W-:Y:S01]  /*5800*/  UMOV UR16, UR12 ;  /* 0x0000000c00107c82 */ /* 0x000fe20008000000 */
[----:B------:R-:W-:Y:S01]  /*5810*/  UMOV UR17, UR13 ;  /* 0x0000000d00117c82 */ /* 0x000fe20008000000 */
[----:B------:R-:W-:Y:S01]  /*5820*/  UIADD3 UR30, UR49, 0x204, URZ ;  /* 0x00000204311e7890 */ /* 0x000fe2000fffe03f */
[----:B------:R-:W-:Y:S01]  /*5830*/  QGMMA.64x16x32.F32.E4M3.E4M3 R144, gdesc[UR24], R144 ;  /* 0x00200000189079f3 */ /* 0x000fe20008700890 */
[----:B------:R-:W-:Y:S01]  /*5840*/  UMOV UR18, UR20 ;  /* 0x0000001400127c82 */ /* 0x000fe20008000000 */
[----:B------:R-:W-:Y:S01]  /*5850*/  UMOV UR19, 0x40000040 ;  /* 0x4000004000137882 */ /* 0x000fe20000000000 */
[----:B------:R-:W-:Y:S01]  /*5860*/  UMOV UR20, UR12 ;  /* 0x0000000c00147c82 */ /* 0x000fe20008000000 */
[----:B------:R-:W-:Y:S01]  /*5870*/  QGMMA.64x16x32.F32.E4M3.E4M3 R112, gdesc[UR16], R112 ;  /* 0x00200000107079f3 */ /* 0x000fe20008700870 */
[----:B------:R-:W-:Y:S01]  /*5880*/  UIADD3 UR16, UR48, 0x404, URZ ;  /* 0x0000040430107890 */ /* 0x000fe2000fffe03f */
[----:B------:R-:W-:Y:S01]  /*5890*/  UMOV UR21, UR13 ;  /* 0x0000000d00157c82 */ /* 0x000fe20008000000 */
[----:B------:R-:W-:Y:S01]  /*58a0*/  UMOV UR23, 0x40000040 ;  /* 0x4000004000177882 */ /* 0x000fe20000000000 */
[----:B------:R-:W-:Y:S01]  /*58b0*/  UMOV UR28, UR12 ;  /* 0x0000000c001c7c82 */ /* 0x000fe20008000000 */
[----:B------:R-:W-:Y:S01]  /*58c0*/  UMOV UR29, UR13 ;  /* 0x0000000d001d7c82 */ /* 0x000fe20008000000 */
[----:B------:R-:W-:Y:S01]  /*58d0*/  UMOV UR31, 0x40000040 ;  /* 0x40000040001f7882 */ /* 0x000fe20000000000 */
        /* <DEDUP_REMOVED lines=50> */
[----:B------:R-:W-:-:S02]  /*5c00*/  UIADD3 UR18, UR49, 0x6, URZ ;  /* 0x0000000631127890 */ /* 0x000fc4000fffe03f */
[----:B------:R-:W-:Y:S01]  /*5c10*/  UIADD3 UR22, UR49, 0x86, URZ ;  /* 0x0000008631167890 */ /* 0x000fe2000fffe03f */
[----:B------:R-:W-:Y:S01]  /*5c20*/  QGMMA.64x16x32.F32.E4M3.E4M3 R120, gdesc[UR24], R120 ;  /* 0x00200000187879f3 */ /* 0x000fe20008700878 */
[----:B------:R-:W-:Y:S01]  /*5c30*/  UIADD3 UR24, UR49, 0x106, URZ ;  /* 0x0000010631187890 */ /* 0x000fe2000fffe03f */
[----:B------:R-:W-:Y:S02]  /*5c40*/  UMOV UR15, 0x40000040 ;  /* 0x40000040000f7882 */ /* 0x000fe40000000000 */
[----:B------:R-:W-:Y:S01]  /*5c50*/  QGMMA.64x16x32.F32.E4M3.E4M3 R152, gdesc[UR28], R152 ;  /* 0x002000001c9879f3 */ /* 0x000fe20008700898 */
[----:B------:R-:W-:Y:S01]  /*5c60*/  UMOV UR14, UR18 ;  /* 0x00000012000e7c82 */ /* 0x000fe20008000000 */
[----:B------:R-:W-:Y:S01]  /*5c70*/  UIADD3 UR26, UR49, 0x186, URZ ;  /* 0x00000186311a7890 */ /* 0x000fe2000fffe03f */
[----:B------:R-:W-:Y:S01]  /*5c80*/  UMOV UR16, UR12 ;  /* 0x0000000c00107c82 */ /* 0x000fe20008000000 */
[----:B------:R-:W-:Y:S01]  /*5c90*/  UMOV UR17, UR13 ;  /* 0x0000000d00117c82 */ /* 0x000fe20008000000 */
[----:B------:R-:W-:Y:S01]  /*5ca0*/  UMOV UR18, UR22 ;  /* 0x0000001600127c82 */ /* 0x000fe20008000000 */
[----:B------:R-:W-:Y:S01]  /*5cb0*/  UMOV UR19, 0x40000040 ;  /* 0x4000004000137882 */ /* 0x000fe20000000000 */
[----:B------:R-:W-:Y:S01]  /*5cc0*/  UIADD3 UR30, UR49, 0x206, URZ ;  /* 0x00000206311e7890 */ /* 0x000fe2000fffe03f */
[----:B------:R-:W-:Y:S01]  /*5cd0*/  QGMMA.64x16x32.F32.E4M3.E4M3 R176, gdesc[UR12], R176 ;  /* 0x002000000cb079f3 */ /* 0x000fe200087008b0 */
[----:B------:R-:W-:Y:S01]  /*5ce0*/  UMOV UR20, UR12 ;  /* 0x0000000c00147c82 */ /* 0x000fe20008000000 */
[----:B------:R-:W-:Y:S01]  /*5cf0*/  UMOV UR21, UR13 ;  /* 0x0000000d00157c82 */ /* 0x000fe20008000000 */
[----:B------:R-:W-:Y:S01]  /*5d00*/  UMOV UR22, UR24 ;  /* 0x0000001800167c82 */ /* 0x000fe20008000000 */
[----:B------:R-:W-:Y:S01]  /*5d10*/  QGMMA.64x16x32.F32.E4M3.E4M3 R144, gdesc[UR16], R144 ;  /* 0x00200000109079f3 */ /* 0x000fe20008700890 */
[----:B------:R-:W-:Y:S01]  /*5d20*/  UIADD3 UR16, UR48, 0x406, URZ ;  /* 0x0000040630107890 */ /* 0x000fe2000fffe03f */
        /* <DEDUP_REMOVED lines=39> */
[----:B------:R-:W-:Y:S04]  /*5fa0*/  QGMMA.64x16x32.F32.E4M3.E4M3 R96, gdesc[UR20], R96 ;  /* 0x00200000146079f3 */ /* 0x000fe80008700860 */
        /* <DEDUP_REMOVED lines=16> */
[----:B------:R-:W-:Y:S01]  /*60b0*/  QGMMA.64x16x32.F32.E4M3.E4M3 R152, gdesc[UR12], R152, gsb0 ;  /* 0x002000000c9879f3 */ /* 0x000fe20008000898 */
[----:B------:R-:W-:-:S06]  /*60c0*/  USEL UR12, URZ, 0x1, UP0 ;  /* 0x000000013f0c7887 */ /* 0x000fcc0008000000 */
[----:B------:R-:W-:Y:S01]  /*60d0*/  ISETP.NE.AND P0, PT, RZ, UR12, PT ;  /* 0x0000000cff007c0c */ /* 0x000fe2000bf05270 */
[----:B------:R-:W-:-:S12]  /*60e0*/  WARPGROUP.DEPBAR.LE gsb0, 0x1 ;  /* 0x00008000000079c5 */ /* 0x000fd80000010100 */
[----:B------:R-:W-:Y:S05]  /*60f0*/  @!P0 BRA `(.L_x_24) ;  /* 0x0000001800008947 */ /* 0x000fea0003800000 */
[----:B------:R-:W-:Y:S02]  /*6100*/  WARPGROUP.DEPBAR.LE gsb0, 0x0 ;  /* 0x00008000000079c5 */ /* 0x000fe40000010000 */
[----:B------:R-:W-:-:S01]  /*6110*/  FADD R227, R176, R227 ;  /* 0x000000e3b0e37221 */ /* 0x000fc20000000000 */
[----:B------:R-:W-:Y:S01]  /*6120*/  FADD R226, R177, R226 ;  /* 0x000000e2b1e27221 */ /* 0x000fe20000000000 */
[----:B-----5:R0:W-:Y:S01]  /*6130*/  STL [R1+0x188], R0 ;  /* 0x0001880001007387 */ /* 0x0201e20000100800 */
[----:B------:R-:W-:-:S01]  /*6140*/  FADD R225, R178, R225 ;  /* 0x000000e1b2e17221 */ /* 0x000fc20000000000 */
[----:B------:R-:W-:Y:S01]  /*6150*/  FADD R224, R179, R224 ;  /* 0x000000e0b3e07221 */ /* 0x000fe20000000000 */
[----:B------:R-:W-:-:S01]  /*6160*/  FADD R223, R180, R223 ;  /* 0x000000dfb4df7221 */ /* 0x000fc20000000000 */
[----:B------:R-:W-:Y:S01]  /*6170*/  FADD R222, R181, R222 ;  /* 0x000000deb5de7221 */ /* 0x000fe20000000000 */
[----:B0-----:R-:W2:Y:S04]  /*6180*/  LDL.LU R0, [R1+0x20] ;  /* 0x0000200001007983 */ /* 0x001ea80000300800 */
[----:B------:R0:W-:Y:S01]  /*6190*/  STL [R1+0x18c], R227 ;  /* 0x00018ce301007387 */ /* 0x0001e20000100800 */
[----:B------:R-:W-:-:S01]  /*61a0*/  FADD R221, R182, R221 ;  /* 0x000000ddb6dd7221 */ /* 0x000fc20000000000 */
[----:B------:R-:W-:-:S02]  /*61b0*/  FADD R220, R183, R220 ;  /* 0x000000dcb7dc7221 */ /* 0x000fc40000000000 */
[----:B0-----:R-:W3:Y:S04]  /*61c0*/  LDL.LU R227, [R1+0x1c] ;  /* 0x00001c0001e37983 */ /* 0x001ee80000300800 */
[----:B------:R0:W-:Y:S04]  /*61d0*/  STL [R1+0x190], R226 ;  /* 0x000190e201007387 */ /* 0x0001e80000100800 */
[----:B0-----:R-:W4:Y:S04]  /*61e0*/  LDL.LU R226, [R1+0x18] ;  /* 0x0000180001e27983 */ /* 0x001f280000300800 */
        /* <DEDUP_REMOVED lines=11> */
[----:B0-----:R-:W4:Y:S01]  /*62a0*/  LDL.LU R220, [R1] ;  /* 0x0000000001dc7983 */ /* 0x001f220000300800 */
[----:B------:R-:W-:-:S01]  /*62b0*/  FADD R219, R168, R219 ;  /* 0x000000dba8db7221 */ /* 0x000fc20000000000 */
[----:B------:R-:W-:Y:S01]  /*62c0*/  FADD R218, R169, R218 ;  /* 0x000000daa9da7221 */ /* 0x000fe20000000000 */
[----:B------:R-:W-:-:S01]  /*62d0*/  FADD R217, R170, R217 ;  /* 0x000000d9aad97221 */ /* 0x000fc20000000000 */
[----:B------:R-:W-:Y:S01]  /*62e0*/  FADD R216, R171, R216 ;  /* 0x000000d8abd87221 */ /* 0x000fe20000000000 */
[----:B------:R-:W-:-:S01]  /*62f0*/  FADD R215, R172, R215 ;  /* 0x000000d7acd77221 */ /* 0x000fc20000000000 */
[----:B------:R-:W-:Y:S01]  /*6300*/  STL [R1+0x1ac], R219 ;  /* 0x0001acdb01007387 */ /* 0x000fe20000100800 */
        /* <DEDUP_REMOVED lines=60> */
[----:B--2---:R-:W-:-:S01]  /*66d0*/  FADD R0, R106, R0 ;  /* 0x000000006a007221 */ /* 0x004fc20000000000 */
[----:B---3--:R-:W-:Y:S01]  /*66e0*/  FADD R227, R105, R227 ;  /* 0x000000e369e37221 */ /* 0x008fe20000000000 */
[----:B----4-:R-:W-:-:S01]  /*66f0*/  FADD R226, R104, R226 ;  /* 0x000000e268e27221 */ /* 0x010fc20000000000 */
[----:B------:R-:W-:Y:S01]  /*6700*/  FADD R225, R119, R225 ;  /* 0x000000e177e17221 */ /* 0x000fe20000000000 */
[----:B------:R-:W-:-:S01]  /*6710*/  FADD R224, R118, R224 ;  /* 0x000000e076e07221 */ /* 0x000fc20000000000 */
[----:B------:R-:W-:Y:S01]  /*6720*/  FADD R223, R117, R223 ;  /* 0x000000df75df7221 */ /* 0x000fe20000000000 */
[----:B------:R-:W-:-:S01]  /*6730*/  FADD R222, R116, R222 ;  /* 0x000000de74de7221 */ /* 0x000fc20000000000 */
[----:B------:R-:W-:Y:S01]  /*6740*/  FADD R221, R115, R221 ;  /* 0x000000dd73dd7221 */ /* 0x000fe20000000000 */
[----:B------:R-:W-:-:S05]  /*6750*/  FADD R220, R114, R220 ;  /* 0x000000dc72dc7221 */ /* 0x000fca0000000000 */
[----:B------:R-:W-:Y:S04]  /*6760*/  STL [R1], R220 ;  /* 0x000000dc01007387 */ /* 0x000fe80000100800 */
[----:B------:R-:W-:Y:S04]  /*6770*/  STL [R1+0x4], R221 ;  /* 0x000004dd01007387 */ /* 0x000fe80000100800 */
[----:B------:R-:W-:Y:S04]  /*6780*/  STL [R1+0x8], R222 ;  /* 0x000008de01007387 */ /* 0x000fe80000100800 */
[----:B------:R-:W-:Y:S04]  /*6790*/  STL [R1+0xc], R223 ;  /* 0x00000cdf01007387 */ /* 0x000fe80000100800 */
[----:B------:R-:W-:Y:S04]  /*67a0*/  STL [R1+0x10], R224 ;  /* 0x000010e001007387 */ /* 0x000fe80000100800 */
[----:B------:R-:W-:Y:S04]  /*67b0*/  STL [R1+0x14], R225 ;  /* 0x000014e101007387 */ /* 0x000fe80000100800 */
[----:B------:R0:W-:Y:S04]  /*67c0*/  STL [R1+0x1c], R227 ;  /* 0x00001ce301007387 */ /* 0x0001e80000100800 */
[----:B------:R2:W-:Y:S04]  /*67d0*/  STL [R1+0x18], R226 ;  /* 0x000018e201007387 */ /* 0x0005e80000100800 */
[----:B0-----:R-:W3:Y:S04]  /*67e0*/  LDL.LU R227, [R1+0x24] ;  /* 0x0000240001e37983 */ /* 0x001ee80000300800 */
[----:B--2---:R-:W2:Y:S04]  /*67f0*/  LDL.LU R226, [R1+0x28] ;  /* 0x0000280001e27983 */ /* 0x004ea80000300800 */
[----:B------:R-:W4:Y:S04]  /*6800*/  LDL.LU R225, [R1+0x2c] ;  /* 0x00002c0001e17983 */ /* 0x000f280000300800 */
[----:B------:R0:W-:Y:S04]  /*6810*/  STL [R1+0x20], R0 ;  /* 0x0000200001007387 */ /* 0x0001e80000100800 */
[----:B------:R-:W4:Y:S04]  /*6820*/  LDL.LU R224, [R1+0x30] ;  /* 0x0000300001e07983 */ /* 0x000f280000300800 */
        /* <DEDUP_REMOVED lines=12> */
[----:B0-----:R-:W4:Y:S01]  /*68f0*/  LDL.LU R0, [R1+0x64] ;  /* 0x0000640001007983 */ /* 0x001f220000300800 */
[----:B---3--:R-:W-:-:S01]  /*6900*/  FADD R227, R107, R227 ;  /* 0x000000e36be37221 */ /* 0x008fc20000000000 */
[----:B--2---:R-:W-:-:S04]  /*6910*/  FADD R226, R108, R226 ;  /* 0x000000e26ce27221 */ /* 0x004fc80000000000 */
[----:B------:R0:W-:Y:S01]  /*6920*/  STL [R1+0x24], R227 ;  /* 0x000024e301007387 */ /* 0x0001e20000100800 */
[----:B----4-:R-:W-:-:S03]  /*6930*/  FADD R225, R109, R225 ;  /* 0x000000e16de17221 */ /* 0x010fc60000000000 */
[----:B------:R2:W-:Y:S04]  /*6940*/  STL [R1+0x28], R226 ;  /* 0x000028e201007387 */ /* 0x0005e80000100800 */
[----:B------:R3:W-:Y:S01]  /*6950*/  STL [R1+0x2c], R225 ;  /* 0x00002ce101007387 */ /* 0x0007e20000100800 */
[----:B------:R-:W-:-:S01]  /*6960*/  FADD R224, R110, R224 ;  /* 0x000000e06ee07221 */ /* 0x000fc20000000000 */
[----:B------:R-:W-:-:S04]  /*6970*/  FADD R223, R111, R223 ;  /* 0x000000df6fdf7221 */ /* 0x000fc80000000000 */
[----:B------:R4:W-:Y:S01]  /*6980*/  STL [R1+0x30], R224 ;  /* 0x000030e001007387 */ /* 0x0009e20000100800 */
[----:B------:R-:W-:-:S03]  /*6990*/  FADD R222, R96, R222 ;  /* 0x000000de60de7221 */ /* 0x000fc60000000000 */
        /* <DEDUP_REMOVED lines=20> */
[----:B0-----:R-:W4:Y:S01]  /*6ae0*/  LDL.LU R227, [R1+0x68] ;  /* 0x0000680001e37983 */ /* 0x001f220000300800 */
[----:B------:R-:W-:-:S03]  /*6af0*/  FADD R0, R91, R0 ;  /* 0x000000005b007221 */ /* 0x000fc60000000000 */
[----:B------:R0:W-:Y:S04]  /*6b00*/  STL [R1+0x5c], R213 ;  /* 0x00005cd501007387 */ /* 0x0001e80000100800 */
[----:B--2---:R-:W2:Y:S04]  /*6b10*/  LDL.LU R226, [R1+0x6c] ;  /* 0x00006c0001e27983 */ /* 0x004ea80000300800 */
[----:B------:R0:W-:Y:S04]  /*6b20*/  STL [R1+0x60], R212 ;  /* 0x000060d401007387 */ /* 0x0001e80000100800 */
[----:B---3--:R-:W3:Y:S04]  /*6b30*/  LDL.LU R225, [R1+0x70] ;  /* 0x0000700001e17983 */ /* 0x008ee80000300800 */
[----:B------:R0:W-:Y:S04]  /*6b40*/  STL [R1+0x64], R0 ;  /* 0x0000640001007387 */ /* 0x0001e80000100800 */
[----:B----4-:R-:W4:Y:S04]  /*6b50*/  LDL.LU R224, [R1+0x74] ;  /* 0x0000740001e07983 */ /* 0x010f280000300800 */
[----:B-1----:R-:W4:Y:S04]  /*6b60*/  LDL.LU R223, [R1+0x78] ;  /* 0x0000780001df7983 */ /* 0x002f280000300800 */
        /* <DEDUP_REMOVED lines=9> */
[----:B0-----:R-:W4:Y:S04]  /*6c00*/  LDL.LU R213, [R1+0xa0] ;  /* 0x0000a00001d57983 */ /* 0x001f280000300800 */
[----:B------:R-:W4:Y:S04]  /*6c10*/  LDL.LU R212, [R1+0xa4] ;  /* 0x0000a40001d47983 */ /* 0x000f280000300800 */
[----:B------:R-:W4:Y:S01]  /*6c20*/  LDL.LU R0, [R1+0xa8] ;  /* 0x0000a80001007983 */ /* 0x000f220000300800 */
[----:B------:R-:W-:-:S01]  /*6c30*/  FADD R227, R92, R227 ;  /* 0x000000e35ce37221 */ /* 0x000fc20000000000 */
[----:B--2---:R-:W-:-:S04]  /*6c40*/  FADD R226, R93, R226 ;  /* 0x000000e25de27221 */ /* 0x004fc80000000000 */
[----:B------:R0:W-:Y:S01]  /*6c50*/  STL [R1+0x68], R227 ;  /* 0x000068e301007387 */ /* 0x0001e20000100800 */
[----:B---3--:R-:W-:-:S03]  /*6c60*/  FADD R225, R94, R225 ;  /* 0x000000e15ee17221 */ /* 0x008fc60000000000 */
[----:B------:R1:W-:Y:S01]  /*6c70*/  STL [R1+0x6c], R226 ;  /* 0x00006ce201007387 */ /* 0x0003e20000100800 */
[----:B----4-:R-:W-:-:S03]  /*6c80*/  FADD R224, R95, R224 ;  /* 0x000000e05fe07221 */ /* 0x010fc60000000000 */
        /* <DEDUP_REMOVED lines=27> */
[----:B-1----:R-:W4:Y:S04]  /*6e40*/  LDL.LU R226, [R1+0xb0] ;  /* 0x0000b00001e27983 */ /* 0x002f280000300800 */
[----:B------:R1:W-:Y:S04]  /*6e50*/  STL [R1+0xa4], R212 ;  /* 0x0000a4d401007387 */ /* 0x0003e80000100800 */
[----:B--2---:R-:W2:Y:S04]  /*6e60*/  LDL.LU R225, [R1+0xb4] ;  /* 0x0000b40001e17983 */ /* 0x004ea80000300800 */
[----:B------:R1:W-:Y:S04]  /*6e70*/  STL [R1+0xa8], R0 ;  /* 0x0000a80001007387 */ /* 0x0003e80000100800 */
[----:B---3--:R-:W3:Y:S04]  /*6e80*/  LDL.LU R224, [R1+0xb8] ;  /* 0x0000b80001e07983 */ /* 0x008ee80000300800 */
[----:B----4-:R-:W4:Y:S04]  /*6e90*/  LDL.LU R223, [R1+0xbc] ;  /* 0x0000bc0001df7983 */ /* 0x010f280000300800 */
        /* <DEDUP_REMOVED lines=10> */
[----:B-1----:R-:W4:Y:S04]  /*6f40*/  LDL.LU R212, [R1+0xe8] ;  /* 0x0000e80001d47983 */ /* 0x002f280000300800 */
[----:B------:R-:W4:Y:S01]  /*6f50*/  LDL.LU R0, [R1+0xec] ;  /* 0x0000ec0001007983 */ /* 0x000f220000300800 */
[----:B------:R-:W-:-:S01]  /*6f60*/  FADD R227, R77, R227 ;  /* 0x000000e34de37221 */ /* 0x000fc20000000000 */
[----:B------:R-:W-:-:S04]  /*6f70*/  FADD R226, R78, R226 ;  /* 0x000000e24ee27221 */ /* 0x000fc80000000000 */
[----:B------:R0:W-:Y:S01]  /*6f80*/  STL [R1+0xac], R227 ;  /* 0x0000ace301007387 */ /* 0x0001e20000100800 */
[----:B--2---:R-:W-:-:S03]  /*6f90*/  FADD R225, R79, R225 ;  /* 0x000000e14fe17221 */ /* 0x004fc60000000000 */
        /* <DEDUP_REMOVED lines=49> */
[----:B------:R-:W-:Y:S01]  /*72b0*/  STL [R1+0xf0], R227 ;  /* 0x0000f0e301007387 */ /* 0x000fe20000100800 */
[----:B--2---:R-:W-:-:S03]  /*72c0*/  FADD R225, R48, R225 ;  /* 0x000000e130e17221 */ /* 0x004fc60000000000 */
[----:B------:R-:W-:Y:S01]  /*72d0*/  STL [R1+0xf4], R226 ;  /* 0x0000f4e201007387 */ /* 0x000fe20000100800 */
[----:B---3--:R-:W-:-:S03]  /*72e0*/  FADD R224, R49, R224 ;  /* 0x000000e031e07221 */ /* 0x008fc60000000000 */
[----:B------:R-:W-:Y:S01]  /*72f0*/  STL [R1+0xf8], R225 ;  /* 0x0000f8e101007387 */ /* 0x000fe20000100800 */
[----:B----4-:R-:W-:-:S03]  /*7300*/  FADD R223, R50, R223 ;  /* 0x000000df32df7221 */ /* 0x010fc60000000000 */
[----:B------:R-:W-:Y:S01]  /*7310*/  STL [R1+0xfc], R224 ;  /* 0x0000fce001007387 */ /* 0x000fe20000100800 */
[----:B------:R-:W-:-:S03]  /*7320*/  FADD R222, R51, R222 ;  /* 0x000000de33de7221 */ /* 0x000fc60000000000 */
        /* <DEDUP_REMOVED lines=17> */
[----:B------:R-:W-:-:S01]  /*7440*/  FADD R213, R44, R213 ;  /* 0x000000d52cd57221 */ /* 0x000fc20000000000 */
[----:B------:R-:W-:Y:S02]  /*7450*/  FADD R212, R45, R212 ;  /* 0x000000d42dd47221 */ /* 0x000fe40000000000 */
[----:B------:R-:W-:Y:S04]  /*7460*/  STL [R1+0x124], R214 ;  /* 0x000124d601007387 */ /* 0x000fe80000100800 */
[----:B------:R0:W-:Y:S01]  /*7470*/  STL [R1+0x12c], R212 ;  /* 0x00012cd401007387 */ /* 0x0001e20000100800 */
[----:B------:R-:W-:-:S03]  /*7480*/  FADD R0, R46, R0 ;  /* 0x000000002e007221 */ /* 0x000fc60000000000 */
[----:B------:R1:W-:Y:S04]  /*7490*/  STL [R1+0x128], R213 ;  /* 0x000128d501007387 */ /* 0x0003e80000100800 */
[----:B0-----:R-:W2:Y:S04]  /*74a0*/  LDL.LU R212, [R1+0x134] ;  /* 0x0001340001d47983 */ /* 0x001ea80000300800 */
[----:B-1----:R-:W3:Y:S04]  /*74b0*/  LDL.LU R213, [R1+0x138] ;  /* 0x0001380001d57983 */ /* 0x002ee80000300800 */
        /* <DEDUP_REMOVED lines=16> */
[----:B--2---:R-:W-:-:S01]  /*75c0*/  FADD R212, R47, R212 ;  /* 0x000000d42fd47221 */ /* 0x004fc20000000000 */
[----:B---3--:R-:W-:-:S04]  /*75d0*/  FADD R213, R32, R213 ;  /* 0x000000d520d57221 */ /* 0x008fc80000000000 */
[----:B------:R0:W-:Y:S01]  /*75e0*/  STL [R1+0x134], R212 ;  /* 0x000134d401007387 */ /* 0x0001e20000100800 */
[----:B----4-:R-:W-:-:S03]  /*75f0*/  FADD R214, R33, R214 ;  /* 0x000000d621d67221 */ /* 0x010fc60000000000 */
[----:B0-----:R0:W5:Y:S01]  /*7600*/  LDL.LU R212, [R1+0x1c8] ;  /* 0x0001c80001d47983 */ /* 0x0011620000300800 */
[----:B------:R-:W-:-:S03]  /*7610*/  FADD R215, R34, R215 ;  /* 0x000000d722d77221 */ /* 0x000fc60000000000 */
[----:B------:R1:W-:Y:S01]  /*7620*/  STL [R1+0x138], R213 ;  /* 0x000138d501007387 */ /* 0x0003e20000100800 */
[----:B------:R-:W-:-:S01]  /*7630*/  FADD R216, R35, R216 ;  /* 0x000000d823d87221 */ /* 0x000fc20000000000 */
[----:B------:R-:W-:Y:S02]  /*7640*/  FADD R217, R36, R217 ;  /* 0x000000d924d97221 */ /* 0x000fe40000000000 */
[----:B-1----:R0:W5:Y:S01]  /*7650*/  LDL.LU R213, [R1+0x1c4] ;  /* 0x0001c40001d57983 */ /* 0x0021620000300800 */
[----:B------:R-:W-:-:S03]  /*7660*/  FADD R218, R37, R218 ;  /* 0x000000da25da7221 */ /* 0x000fc60000000000 */
[----:B------:R1:W-:Y:S01]  /*7670*/  STL [R1+0x13c], R214 ;  /* 0x00013cd601007387 */ /* 0x0003e20000100800 */
[----:B------:R-:W-:-:S01]  /*7680*/  FADD R219, R38, R219 ;  /* 0x000000db26db7221 */ /* 0x000fc20000000000 */
[----:B------:R-:W-:Y:S02]  /*7690*/  FADD R220, R39, R220 ;  /* 0x000000dc27dc7221 */ /* 0x000fe40000000000 */
[----:B-1----:R0:W5:Y:S04]  /*76a0*/  LDL.LU R214, [R1+0x1c0] ;  /* 0x0001c00001d67983 */ /* 0x0021680000300800 */
[----:B------:R1:W-:Y:S01]  /*76b0*/  STL [R1+0x140], R215 ;  /* 0x000140d701007387 */ /* 0x0003e20000100800 */
[----:B------:R-:W-:-:S01]  /*76c0*/  FADD R221, R24, R221 ;  /* 0x000000dd18dd7221 */ /* 0x000fc20000000000 */
[----:B------:R-:W-:-:S02]  /*76d0*/  FADD R222, R25, R222 ;  /* 0x000000de19de7221 */ /* 0x000fc40000000000 */
[----:B-1----:R0:W5:Y:S04]  /*76e0*/  LDL.LU R215, [R1+0x1bc] ;  /* 0x0001bc0001d77983 */ /* 0x0021680000300800 */
[----:B------:R1:W-:Y:S01]  /*76f0*/  STL [R1+0x144], R216 ;  /* 0x000144d801007387 */ /* 0x0003e20000100800 */
[----:B------:R-:W-:-:S03]  /*7700*/  FADD R223, R26, R223 ;  /* 0x000000df1adf7221 */ /* 0x000fc60000000000 */
        /* <DEDUP_REMOVED lines=16> */
[----:B------:R1:W-:Y:S04]  /*7810*/  STL [R1+0x15c], R222 ;  /* 0x00015cde01007387 */ /* 0x0003e80000100800 */
        /* <DEDUP_REMOVED lines=12> */
[----:B-1----:R0:W5:Y:S01]  /*78e0*/  LDL.LU R0, [R1+0x188] ;  /* 0x0001880001007983 */ /* 0x0021620000300800 */
[----:B------:R-:W-:-:S05]  /*78f0*/  UMOV UR33, URZ ;  /* 0x0000003f00217c82 */ /* 0x000fca0008000000 */
.L_x_24:
[----:B------:R-:W-:Y:S05]  /*7900*/  @!P1 BRA `(.L_x_25) ;  /* 0x0000000000049947 */ /* 0x000fea0003800000 */
[----:B------:R-:W-:Y:S01]  /*7910*/  BPT.TRAP 0x1 ;  /* 0x000000040000795c */ /* 0x000fe20000300000 */
.L_x_25:
[----:B------:R-:W-:Y:S02]  /*7920*/  UISETP.GT.U32.AND UP0, UPT, UR4, 0x1, UPT ;  /* 0x000000010400788c */ /* 0x000fe4000bf04070 */
[----:B------:R-:W-:-:S04]  /*7930*/  ULEA UR13, UR42, UR11, 0x3 ;  /* 0x0000000b2a0d7291 */ /* 0x000fc8000f8e183f */
[----:B------:R-:W-:Y:S01]  /*7940*/  UIADD3 UR13, UR13, 0x18, URZ ;  /* 0x000000180d0d7890 */ /* 0x000fe2000fffe03f */
[----:B------:R-:W-:-:S03]  /*7950*/  PLOP3.LUT P0, PT, PT, PT, UP0, 0x80, 0x0 ;  /* 0x000000000000781c */ /* 0x000fc60003f0f008 */
[----:B------:R-:W-:-:S09]  /*7960*/  UPRMT UR13, URZ, 0x654, UR13 ;  /* 0x000006543f0d7896 */ /* 0x000fd2000800000d */
[----:B------:R-:W-:Y:S01]  /*7970*/  SYNCS.ARRIVE.TRANS64.RED.A1T0 RZ, [UR13], RZ ;  /* 0x000000ffffff79a7 */ /* 0x000fe2000810040d */
[----:B------:R-:W-:Y:S05]  /*7980*/  @P0 BRA `(.L_x_26) ;  /* 0x0000000000040947 */ /* 0x000fea0003800000 */
[----:B------:R-:W-:Y:S01]  /*7990*/  BPT.TRAP 0x1 ;  /* 0x000000040000795c */ /* 0x000fe20000300000 */
.L_x_26:
[----:B------:R-:W-:Y:S02]  /*79a0*/  UISETP.GT.AND UP2, UPT, UR43, 0x1, UPT ;  /* 0x000000012b00788c */ /* 0x000fe4000bf44270 */
[----:B------:R-:W-:Y:S02]  /*79b0*/  UIADD3 UR45, UR45, 0x1, URZ ;  /* 0x000000012d2d7890 */ /* 0x000fe4000fffe03f */
[----:B------:R-:W-:Y:S02]  /*79c0*/  UIADD3 UR42, UR42, 0x1, URZ ;  /* 0x000000012a2a7890 */ /* 0x000fe4000fffe03f */
[----:B------:R-:W-:Y:S01]  /*79d0*/  PLOP3.LUT P0, PT, PT, PT, UP2, 0x80, 0x0 ;  /* 0x000000000000781c */ /* 0x000fe20003f0f028 */
[----:B------:R-:W-:Y:S02]  /*79e0*/  UISETP.NE.AND UP0, UPT, UR45, 0x3, UPT ;  /* 0x000000032d00788c */ /* 0x000fe4000bf05270 */
[----:B------:R-:W-:Y:S02]  /*79f0*/  UIADD3 UR14, UR43, -0x1, URZ ;  /* 0xffffffff2b0e7890 */ /* 0x000fe4000fffe03f */
[----:B------:R-:W-:-:S02]  /*7a00*/  USEL UR13, URZ, 0x1, UP0 ;  /* 0x000000013f0d7887 */ /* 0x000fc40008000000 */
[----:B------:R-:W-:Y:S02]  /*7a10*/  UISETP.NE.AND UP1, UPT, UR42, 0x3, UPT ;  /* 0x000000032a00788c */ /* 0x000fe4000bf25270 */
[----:B------:R-:W-:Y:S02]  /*7a20*/  ULOP3.LUT UR44, UR44, UR13, URZ, 0x3c, !UPT ;  /* 0x0000000d2c2c7292 */ /* 0x000fe4000f8e3c3f */
[----:B------:R-:W-:Y:S02]  /*7a30*/  USEL UR45, UR45, URZ, UP0 ;  /* 0x0000003f2d2d7287 */ /* 0x000fe40008000000 */
[----:B------:R-:W-:Y:S01]  /*7a40*/  USEL UR42, UR42, URZ, UP1 ;  /* 0x0000003f2a2a7287 */ /* 0x000fe20008800000 */
[----:B------:R-:W-:Y:S01]  /*7a50*/  UMOV UR13, 0x1 ;  /* 0x00000001000d7882 */ /* 0x000fe20000000000 */
[----:B------:R-:W-:Y:S01]  /*7a60*/  UMOV UR43, UR14 ;  /* 0x0000000e002b7c82 */ /* 0x000fe20008000000 */
[----:B------:R-:W-:Y:S09]  /*7a70*/  @P0 BRA `(.L_x_27) ;  /* 0xffffffd000680947 */ /* 0x000ff2000383ffff */
.L_x_19:
[----:B------:R-:W-:-:S04]  /*7a80*/  UISETP.NE.AND UP0, UPT, UR33, URZ, UPT ;  /* 0x0000003f2100728c */ /* 0x000fc8000bf05270 */
[----:B------:R-:W-:-:S06]  /*7a90*/  USEL UR12, URZ, 0x1, !UP0 ;  /* 0x000000013f0c7887 */ /* 0x000fcc000c000000 */
[----:B------:R-:W-:-:S13]  /*7aa0*/  ISETP.NE.AND P0, PT, RZ, UR12, PT ;  /* 0x0000000cff007c0c */ /* 0x000fda000bf05270 */
[----:B------:R-:W-:Y:S05]  /*7ab0*/  @!P0 BRA `(.L_x_28) ;  /* 0x00000018006c8947 */ /* 0x000fea0003800000 */
[----:B-----5:R0:W-:Y:S04]  /*7ac0*/  STL [R1+0x188], R0 ;  /* 0x0001880001007387 */ /* 0x0201e80000100800 */
[----:B0-----:R-:W2:Y:S01]  /*7ad0*/  LDL.LU R0, [R1] ;  /* 0x0000000001007983 */ /* 0x001ea20000300800 */
[----:B------:R-:W-:Y:S02]  /*7ae0*/  WARPGROUP.DEPBAR.LE gsb0, 0x0 ;  /* 0x00008000000079c5 */ /* 0x000fe40000010000 */
[----:B------:R-:W-:Y:S01]  /*7af0*/  FADD R227, R176, R227 ;  /* 0x000000e3b0e37221 */ /* 0x000fe20000000000 */
[----:B------:R-:W-:Y:S01]  /*7b00*/  FADD R226, R177, R226 ;  /* 0x000000e2b1e27221 */ /* 0x000fe20000000000 */
[----:B------:R-:W-:Y:S01]  /*7b10*/  FADD R225, R178, R225 ;  /* 0x000000e1b2e17221 */ /* 0x000fe20000000000 */
[----:B------:R-:W-:Y:S01]  /*7b20*/  FADD R224, R179, R224 ;  /* 0x000000e0b3e07221 */ /* 0x000fe20000000000 */
[----:B------:R-:W-:Y:S01]  /*7b30*/  FADD R223, R180, R223 ;  /* 0x000000dfb4df7221 */ /* 0x000fe20000000000 */
[----:B------:R-:W-:Y:S01]  /*7b40*/  STL [R1+0x18c], R227 ;  /* 0x00018ce301007387 */ /* 0x000fe20000100800 */
        /* <DEDUP_REMOVED lines=80> */
[----:B------:R-:W-:-:S03]  /*8050*/  FADD R2, R113, R2 ;  /* 0x0000000271027221 */ /* 0x000fc60000000000 */
[----:B------:R-:W-:Y:S04]  /*8060*/  STL [R1+0x1e0], R206 ;  /* 0x0001e0ce01007387 */ /* 0x000fe80000100800 */
[----:B------:R-:W-:Y:S04]  /*8070*/  STL [R1+0x1e4], R205 ;  /* 0x0001e4cd01007387 */ /* 0x000fe80000100800 */
[----:B------:R-:W-:Y:S04]  /*8080*/  STL [R1+0x1e8], R204 ;  /* 0x0001e8cc01007387 */ /* 0x000fe80000100800 */
[----:B------:R-:W-:Y:S04]  /*8090*/  STL [R1+0x1ec], R203 ;  /* 0x0001eccb01007387 */ /* 0x000fe80000100800 */
[----:B------:R-:W-:Y:S04]  /*80a0*/  STL [R1+0x1f0], R202 ;  /* 0x0001f0ca01007387 */ /* 0x000fe80000100800 */
[----:B------:R-:W-:Y:S04]  /*80b0*/  STL [R1+0x1f4], R201 ;  /* 0x0001f4c901007387 */ /* 0x000fe80000100800 */
[----:B------:R-:W-:Y:S04]  /*80c0*/  STL [R1+0x1f8], R200 ;  /* 0x0001f8c801007387 */ /* 0x000fe80000100800 */
[----:B------:R-:W-:Y:S04]  /*80d0*/  STL [R1+0x1fc], R199 ;  /* 0x0001fcc701007387 */ /* 0x000fe80000100800 */
[----:B------:R0:W-:Y:S04]  /*80e0*/  STL [R1+0x200], R198 ;  /* 0x000200c601007387 */ /* 0x0001e80000100800 */
[----:B0-----:R-:W3:Y:S04]  /*80f0*/  LDL.LU R198, [R1+0x4] ;  /* 0x0000040001c67983 */ /* 0x001ee80000300800 */
[----:B------:R-:W4:Y:S04]  /*8100*/  LDL.LU R199, [R1+0x8] ;  /* 0x0000080001c77983 */ /* 0x000f280000300800 */
[----:B------:R-:W4:Y:S01]  /*8110*/  LDL.LU R200, [R1+0xc] ;  /* 0x00000c0001c87983 */ /* 0x000f220000300800 */
[----:B--2---:R-:W-:-:S05]  /*8120*/  FADD R0, R114, R0 ;  /* 0x0000000072007221 */ /* 0x004fca0000000000 */
[----:B------:R0:W-:Y:S04]  /*8130*/  STL [R1], R0 ;  /* 0x0000000001007387 */ /* 0x0001e80000100800 */
[----:B------:R-:W2:Y:S04]  /*8140*/  LDL.LU R201, [R1+0x10] ;  /* 0x0000100001c97983 */ /* 0x000ea80000300800 */
        /* <DEDUP_REMOVED lines=26> */
[----:B0-----:R-:W2:Y:S01]  /*82f0*/  LDL.LU R0, [R1+0x7c] ;  /* 0x00007c0001007983 */ /* 0x001ea20000300800 */
[----:B---3--:R-:W-:Y:S01]  /*8300*/  FADD R198, R115, R198 ;  /* 0x000000c673c67221 */ /* 0x008fe20000000000 */
[----:B----4-:R-:W-:-:S04]  /*8310*/  FADD R199, R116, R199 ;  /* 0x000000c774c77221 */ /* 0x010fc80000000000 */
[----:B------:R0:W-:Y:S01]  /*8320*/  STL [R1+0x4], R198 ;  /* 0x000004c601007387 */ /* 0x0001e20000100800 */
[----:B------:R-:W-:-:S03]  /*8330*/  FADD R200, R117, R200 ;  /* 0x000000c875c87221 */ /* 0x000fc60000000000 */
[----:B------:R3:W-:Y:S04]  /*8340*/  STL [R1+0x8], R199 ;  /* 0x000008c701007387 */ /* 0x0007e80000100800 */
[----:B------:R4:W-:Y:S01]  /*8350*/  STL [R1+0xc], R200 ;  /* 0x00000cc801007387 */ /* 0x0009e20000100800 */
[----:B--2---:R-:W-:Y:S01]  /*8360*/  FADD R201, R118, R201 ;  /* 0x000000c976c97221 */ /* 0x004fe20000000000 */
        /* <DEDUP_REMOVED lines=51> */
[----:B0-----:R-:W2:Y:S01]  /*86a0*/  LDL.LU R198, [R1+0x80] ;  /* 0x0000800001c67983 */ /* 0x001ea20000300800 */
[----:B------:R-:W-:-:S03]  /*86b0*/  FADD R0, R81, R0 ;  /* 0x0000000051007221 */ /* 0x000fc60000000000 */
[----:B------:R0:W-:Y:S04]  /*86c0*/  STL [R1+0x74], R226 ;  /* 0x000074e201007387 */ /* 0x0001e80000100800 */
[----:B---3--:R-:W3:Y:S04]  /*86d0*/  LDL.LU R199, [R1+0x84] ;  /* 0x0000840001c77983 */ /* 0x008ee80000300800 */
[----:B------:R0:W-:Y:S04]  /*86e0*/  STL [R1+0x78], R227 ;  /* 0x000078e301007387 */ /* 0x0001e80000100800 */
[----:B----4-:R-:W4:Y:S04]  /*86f0*/  LDL.LU R200, [R1+0x88] ;  /* 0x0000880001c87983 */ /* 0x010f280000300800 */
[----:B------:R0:W-:Y:S04]  /*8700*/  STL [R1+0x7c], R0 ;  /* 0x00007c0001007387 */ /* 0x0001e80000100800 */
[----:B--2---:R-:W2:Y:S04]  /*8710*/  LDL.LU R201, [R1+0x8c] ;  /* 0x00008c0001c97983 */ /* 0x004ea80000300800 */
[----:B-1----:R-:W2:Y:S04]  /*8720*/  LDL.LU R202, [R1+0x90] ;  /* 0x0000900001ca7983 */ /* 0x002ea80000300800 */
        /* <DEDUP_REMOVED lines=23> */
[----:B0-----:R-:W2:Y:S04]  /*88a0*/  LDL.LU R226, [R1+0xf0] ;  /* 0x0000f00001e27983 */ /* 0x001ea80000300800 */
[----:B------:R-:W2:Y:S04]  /*88b0*/  LDL.LU R227, [R1+0xf4] ;  /* 0x0000f40001e37983 */ /* 0x000ea80000300800 */
[----:B------:R-:W2:Y:S01]  /*88c0*/  LDL.LU R0, [R1+0xf8] ;  /* 0x0000f80001007983 */ /* 0x000ea20000300800 */
[----:B------:R-:W-:Y:S01]  /*88d0*/  FADD R198, R82, R198 ;  /* 0x000000c652c67221 */ /* 0x000fe20000000000 */
[----:B---3--:R-:W-:-:S04]  /*88e0*/  FADD R199, R83, R199 ;  /* 0x000000c753c77221 */ /* 0x008fc80000000000 */
[----:B------:R0:W-:Y:S01]  /*88f0*/  STL [R1+0x80], R198 ;  /* 0x000080c601007387 */ /* 0x0001e20000100800 */
[----:B----4-:R-:W-:-:S03]  /*8900*/  FADD R200, R84, R200 ;  /* 0x000000c854c87221 */ /* 0x010fc60000000000 */
[----:B------:R1:W-:Y:S01]  /*8910*/  STL [R1+0x84], R199 ;  /* 0x000084c701007387 */ /* 0x0003e20000100800 */
[----:B--2---:R-:W-:-:S03]  /*8920*/  FADD R201, R85, R201 ;  /* 0x000000c955c97221 */ /* 0x004fc60000000000 */
        /* <DEDUP_REMOVED lines=87> */
[----:B------:R-:W-:-:S05]  /*8ea0*/  FADD R198, R49, R198 ;  /* 0x000000c631c67221 */ /* 0x000fca0000000000 */
[----:B------:R0:W-:Y:S01]  /*8eb0*/  STL [R1+0xfc], R198 ;  /* 0x0000fcc601007387 */ /* 0x0001e20000100800 */
[----:B------:R-:W-:-:S03]  /*8ec0*/  FADD R199, R50, R199 ;  /* 0x000000c732c77221 */ /* 0x000fc60000000000 */
[----:B0-----:R0:W5:Y:S01]  /*8ed0*/  LDL.LU R198, [R1+0x200] ;  /* 0x0002000001c67983 */ /* 0x0011620000300800 */
[----:B--2---:R-:W-:-:S03]  /*8ee0*/  FADD R200, R51, R200 ;  /* 0x000000c833c87221 */ /* 0x004fc60000000000 */
[----:B------:R1:W-:Y:S01]  /*8ef0*/  STL [R1+0x100], R199 ;  /* 0x000100c701007387 */ /* 0x0003e20000100800 */
[----:B---3--:R-:W-:Y:S01]  /*8f00*/  FADD R201, R52, R201 ;  /* 0x000000c934c97221 */ /* 0x008fe20000000000 */
[----:B----4-:R-:W-:Y:S02]  /*8f10*/  FADD R202, R53, R202 ;  /* 0x000000ca35ca7221 */ /* 0x010fe40000000000 */
[----:B-1----:R0:W5:Y:S01]  /*8f20*/  LDL.LU R199, [R1+0x1fc] ;  /* 0x0001fc0001c77983 */ /* 0x0021620000300800 */
[----:B------:R-:W-:-:S03]  /*8f30*/  FADD R203, R54, R203 ;  /* 0x000000cb36cb7221 */ /* 0x000fc60000000000 */
[----:B------:R1:W-:Y:S01]  /*8f40*/  STL [R1+0x104], R200 ;  /* 0x000104c801007387 */ /* 0x0003e20000100800 */
[----:B------:R-:W-:-:S03]  /*8f50*/  FADD R204, R55, R204 ;  /* 0x000000cc37cc7221 */ /* 0x000fc60000000000 */
[----:B-1----:R0:W5:Y:S01]  /*8f60*/  LDL.LU R200, [R1+0x1f8] ;  /* 0x0001f80001c87983 */ /* 0x0021620000300800 */
[----:B------:R-:W-:-:S03]  /*8f70*/  FADD R205, R40, R205 ;  /* 0x000000cd28cd7221 */ /* 0x000fc60000000000 */
[----:B------:R1:W-:Y:S01]  /*8f80*/  STL [R1+0x108], R201 ;  /* 0x000108c901007387 */ /* 0x0003e20000100800 */
[----:B------:R-:W-:Y:S01]  /*8f90*/  FADD R206, R41, R206 ;  /* 0x000000ce29ce7221 */ /* 0x000fe20000000000 */
[----:B------:R-:W-:Y:S02]  /*8fa0*/  FADD R207, R42, R207 ;  /* 0x000000cf2acf7221 */ /* 0x000fe40000000000 */
[----:B-1----:R0:W5:Y:S04]  /*8fb0*/  LDL.LU R201, [R1+0x1f4] ;  /* 0x0001f40001c97983 */ /* 0x0021680000300800 */
[----:B------:R1:W-:Y:S01]  /*8fc0*/  STL [R1+0x10c], R202 ;  /* 0x00010cca01007387 */ /* 0x0003e20000100800 */
[----:B------:R-:W-:Y:S01]  /*8fd0*/  FADD R208, R43, R208 ;  /* 0x000000d02bd07221 */ /* 0x000fe20000000000 */
        /* <DEDUP_REMOVED lines=72> */
[----:B-1----:R0:W5:Y:S02]  /*9460*/  LDL.LU R0, [R1+0x188] ;  /* 0x0001880001007983 */ /* 0x0021640000300800 */
.L_x_28:
[----:B------:R-:W-:Y:S02]  /*9470*/  WARPGROUP.DEPBAR.LE gsb0, 0x0 ;  /* 0x00008000000079c5 */ /* 0x000fe40000010000 */
[----:B------:R-:W1:Y:S02]  /*9480*/  LDC R24, c[0x0][0x28c] ;  /* 0x0000a300ff187b82 */ /* 0x000e640000000800 */
[----:B-1----:R-:W-:-:S13]  /*9490*/  ISETP.GE.AND P0, PT, R24, 0x1, PT ;  /* 0x000000011800780c */ /* 0x002fda0003f06270 */
[----:B------:R-:W-:Y:S05]  /*94a0*/  @!P0 BRA `(.L_x_29) ;  /* 0x0000000000488947 */ /* 0x000fea0003800000 */
[----:B------:R-:W-:-:S06]  /*94b0*/  UISETP.NE.AND UP0, UPT, UR36, 0x3, UPT ;  /* 0x000000032400788c */ /* 0x000fcc000bf05270 */
[----:B------:R-:W-:-:S13]  /*94c0*/  PLOP3.LUT P0, PT, PT, PT, UP0, 0x80, 0x0 ;  /* 0x000000000000781c */ /* 0x000fda0003f0f008 */
[----:B------:R-:W-:Y:S05]  /*94d0*/  @!P0 BRA `(.L_x_30) ;  /* 0x0000000000048947 */ /* 0x000fea0003800000 */
[----:B------:R-:W-:Y:S01]  /*94e0*/  BPT.TRAP 0x1 ;  /* 0x000000040000795c */ /* 0x000fe20000300000 */
.L_x_30:
[----:B------:R-:W-:-:S04]  /*94f0*/  UISETP.LT.AND UP0, UPT, UR37, 0x1, UPT ;  /* 0x000000012500788c */ /* 0x000fc8000bf01270 */
[----:B------:R-:W-:Y:S02]  /*9500*/  USEL UR14, UR37, 0x1, UP0 ;  /* 0x00000001250e7887 */ /* 0x000fe40008000000 */
[----:B------:R-:W-:Y:S02]  /*9510*/  UISETP.GT.U32.AND UP0, UPT, UR4, 0x1, UPT ;  /* 0x000000010400788c */ /* 0x000fe4000bf04070 */
[----:B------:R-:W-:-:S04]  /*9520*/  UIADD3 UR14, UR34, UR37, -UR14 ;  /* 0x00000025220e7290 */ /* 0x000fc8000fffe80e */
[----:B------:R-:W-:Y:S01]  /*9530*/  UIMAD.WIDE.U32 UR12, UR14, -0x55555555, URZ ;  /* 0xaaaaaaab0e0c78a5 */ /* 0x000fe2000f8e003f */
[----:B------:R-:W-:-:S03]  /*9540*/  PLOP3.LUT P0, PT, PT, PT, UP0, 0x80, 0x0 ;  /* 0x000000000000781c */ /* 0x000fc60003f0f008 */
[----:B------:R-:W-:-:S04]  /*9550*/  USHF.R.U32.HI UR12, URZ, 0x1, UR13 ;  /* 0x000000013f0c7899 */ /* 0x000fc8000801160d */
[----:B------:R-:W-:-:S04]  /*9560*/  UIMAD UR14, UR12, -0x3, UR14 ;  /* 0xfffffffd0c0e78a4 */ /* 0x000fc8000f8e020e */
[----:B------:R-:W-:-:S04]  /*9570*/  ULEA UR14, UR14, UR11, 0x3 ;  /* 0x0000000b0e0e7291 */ /* 0x000fc8000f8e183f */
[----:B------:R-:W-:-:S04]  /*9580*/  UIADD3 UR14, UR14, 0x18, URZ ;  /* 0x000000180e0e7890 */ /* 0x000fc8000fffe03f */
[----:B------:R-:W-:-:S09]  /*9590*/  UPRMT UR14, URZ, 0x654, UR14 ;  /* 0x000006543f0e7896 */ /* 0x000fd2000800000e */
[----:B------:R-:W-:Y:S01]  /*95a0*/  SYNCS.ARRIVE.TRANS64.RED.A1T0 RZ, [UR14], RZ ;  /* 0x000000ffffff79a7 */ /* 0x000fe2000810040e */
[----:B------:R-:W-:Y:S05]  /*95b0*/  @P0 BRA `(.L_x_29) ;  /* 0x0000000000040947 */ /* 0x000fea0003800000 */
[----:B------:R-:W-:Y:S01]  /*95c0*/  BPT.TRAP 0x1 ;  /* 0x000000040000795c */ /* 0x000fe20000300000 */
.L_x_29:
[----:B------:R1:W-:Y:S01]  /*95d0*/  STL [R1+0x190], R3 ;  /* 0x0001900301007387 */ /* 0x0003e20000100800 */
[----:B------:R-:W0:Y:S01]  /*95e0*/  LDC R30, c[0x0][0x288] ;  /* 0x0000a200ff1e7b82 */ /* 0x000e220000000800 */
[----:B------:R-:W-:Y:S02]  /*95f0*/  UIADD3 UR34, UR37, UR34, URZ ;  /* 0x0000002225227290 */ /* 0x000fe4000fffe03f */
[----:B------:R-:W-:Y:S02]  /*9600*/  UISETP.GE.U32.AND UP1, UPT, UR37, 0x3, UPT ;  /* 0x000000032500788c */ /* 0x000fe4000bf26070 */
[----:B------:R-:W-:Y:S01]  /*9610*/  USHF.R.S32.HI UR14, URZ, 0x1f, UR40 ;  /* 0x0000001f3f0e7899 */ /* 0x000fe20008011428 */
[----:B------:R-:W-:Y:S01]  /*9620*/  ULDC.64 UR12, c[0x0][0x5d0] ;  /* 0x00017400000c7ab9 */ /* 0x000fe20000000a00 */
[----:B------:R-:W-:Y:S01]  /*9630*/  ULDC UR16, c[0x0][0x284] ;  /* 0x0000a10000107ab9 */ /* 0x000fe20000000800 */
[----:B-1----:R-:W2:Y:S04]  /*9640*/  LDL.LU R3, [R1+0x17c] ;  /* 0x00017c0001037983 */ /* 0x002ea80000300800 */
[----:B------:R1:W-:Y:S04]  /*9650*/  STL [R1+0x18c], R2 ;  /* 0x00018c0201007387 */ /* 0x0003e80000100800 */
[----:B-----5:R3:W-:Y:S01]  /*9660*/  STL [R1+0x188], R0 ;  /* 0x0001880001007387 */ /* 0x0207e20000100800 */
[----:B-1----:R-:W1:Y:S03]  /*9670*/  S2R R2, SR_TID.X ;  /* 0x0000000000027919 */ /* 0x002e660000002100 */
[----:B---3--:R-:W3:Y:S01]  /*9680*/  LDL.LU R0, [R1+0x180] ;  /* 0x0001800001007983 */ /* 0x008ee20000300800 */
[----:B------:R-:W-:-:S02]  /*9690*/  UISETP.GT.U32.AND UP0, UPT, UR34, 0x2, UPT ;  /* 0x000000022200788c */ /* 0x000fc4000bf04070 */
[----:B------:R-:W-:Y:S01]  /*96a0*/  UIMAD UR11, UR14, UR12, URZ ;  /* 0x0000000c0e0b72a4 */ /* 0x000fe2000f8e023f */
[--C-:B-1----:R-:W-:Y:S02]  /*96b0*/  SHF.R.U32.HI R24, RZ, 0x2, R2.reuse ;  /* 0x00000002ff187819 */ /* 0x102fe40000011602 */
[C---:B------:R-:W-:Y:S02]  /*96c0*/  LOP3.LUT R26, R2.reuse, 0x60, RZ, 0xc0, !PT ;  /* 0x00000060021a7812 */ /* 0x040fe400078ec0ff */
[----:B------:R-:W-:Y:S01]  /*96d0*/  SHF.R.U32.HI R27, RZ, 0x7, R2 ;  /* 0x00000007ff1b7819 */ /* 0x000fe20000011602 */
[----:B------:R-:W-:Y:S01]  /*96e0*/  IMAD.SHL.U32 R28, R2, 0x2, RZ ;  /* 0x00000002021c7824 */ /* 0x000fe200078e00ff */
[----:B------:R-:W-:Y:S01]  /*96f0*/  LOP3.LUT R25, R24, 0x7, RZ, 0xc0, !PT ;  /* 0x0000000718197812 */ /* 0x000fe200078ec0ff */
[----:B--2---:R-:W-:Y:S01]  /*9700*/  IMAD R31, R3, 0x50, RZ ;  /* 0x00000050031f7824 */ /* 0x004fe200078e02ff */
[----:B------:R-:W-:Y:S01]  /*9710*/  SHF.R.U32.HI R52, RZ, 0x1, R26 ;  /* 0x00000001ff347819 */ /* 0x000fe2000001161a */
[----:B------:R1:W5:Y:S01]  /*9720*/  LDL.LU R3, [R1+0x190] ;  /* 0x0001900001037983 */ /* 0x0003620000300800 */
[----:B------:R-:W-:Y:S01]  /*9730*/  LOP3.LUT R24, R27, 0x1, RZ, 0xc0, !PT ;  /* 0x000000011b187812 */ /* 0x000fe200078ec0ff */
[----:B---3--:R-:W-:Y:S01]  /*9740*/  IMAD.SHL.U32 R33, R0, 0x200, RZ ;  /* 0x0000020000217824 */ /* 0x008fe200078e00ff */
[----:B------:R-:W-:-:S03]  /*9750*/  IADD3 R27, RZ, -R52, -R25 ;  /* 0x80000034ff1b7210 */ /* 0x000fc60007ffe819 */
[----:B------:R-:W-:Y:S02]  /*9760*/  IMAD.SHL.U32 R26, R24, 0x40, RZ ;  /* 0x00000040181a7824 */ /* 0x000fe400078e00ff */
[----:B------:R-:W-:Y:S01]  /*9770*/  IMAD.WIDE R80, R0, 0x200, RZ ;  /* 0x0000020000507825 */ /* 0x000fe200078e02ff */
[C---:B0-----:R-:W-:Y:S01]  /*9780*/  ISETP.GE.AND P0, PT, R31.reuse, R30, PT ;  /* 0x0000001e1f00720c */ /* 0x041fe20003f06270 */
[----:B------:R-:W-:Y:S01]  /*9790*/  UISETP.LT.U32.AND UP0, UPT, UR37, 0x3, UP0 ;  /* 0x000000032500788c */ /* 0x000fe20008701070 */
[----:B------:R-:W-:Y:S01]  /*97a0*/  LOP3.LUT R28, R31, 0x6, R28, 0xf8, !PT ;  /* 0x000000061f1c7812 */ /* 0x000fe200078ef81c */
[----:B------:R-:W-:Y:S01]  /*97b0*/  IMAD R46, R24, -0x40, R27 ;  /* 0xffffffc0182e7824 */ /* 0x000fe200078e021b */
[----:B------:R-:W-:Y:S01]  /*97c0*/  LOP3.LUT R24, R2, 0x3, RZ, 0xc0, !PT ;  /* 0x0000000302187812 */ /* 0x000fe200078ec0ff */
[----:B------:R-:W-:Y:S01]  /*97d0*/  IMAD.U32 R27, RZ, RZ, UR12 ;  /* 0x0000000cff1b7e24 */ /* 0x000fe2000f8e00ff */
[----:B------:R1:W5:Y:S01]  /*97e0*/  LDL.LU R2, [R1+0x18c] ;  /* 0x00018c0001027983 */ /* 0x0003620000300800 */
[----:B------:R-:W-:Y:S01]  /*97f0*/  UIMAD UR11, UR40, UR13, UR11 ;  /* 0x0000000d280b72a4 */ /* 0x000fe2000f8e020b */
[----:B------:R-:W-:-:S02]  /*9800*/  LOP3.LUT R25, R26, 0x40, R25, 0xe2, !PT ;  /* 0x000000401a197812 */ /* 0x000fc400078ee219 */
[----:B------:R1:W5:Y:S01]  /*9810*/  LDL.LU R0, [R1+0x188] ;  /* 0x0001880001007983 */ /* 0x0003620000300800 */
[----:B------:R-:W-:Y:S01]  /*9820*/  ISETP.GE.OR P0, PT, R33, UR16, P0 ;  /* 0x0000001021007c0c */ /* 0x000fe20008706670 */
[----:B------:R-:W-:Y:S01]  /*9830*/  @UP1 UIMAD.WIDE.U32 UR12, UR34, -0x55555555, URZ ;  /* 0xaaaaaaab220c18a5 */ /* 0x000fe2000f8e003f */
[--C-:B------:R-:W-:Y:S01]  /*9840*/  SHF.R.S32.HI R29, RZ, 0x1f, R28.reuse ;  /* 0x0000001fff1d7819 */ /* 0x100fe2000001141c */
[----:B------:R-:W-:Y:S02]  /*9850*/  USEL UR15, URZ, 0x1, !UP0 ;  /* 0x000000013f0f7887 */ /* 0x000fe4000c000000 */
[----:B------:R-:W-:Y:S02]  /*9860*/  @UP1 USHF.R.U32.HI UR12, URZ, 0x1, UR13 ;  /* 0x000000013f0c1899 */ /* 0x000fe4000801160d */
[----:B------:R-:W-:Y:S01]  /*9870*/  ULOP3.LUT UR35, UR35, UR15, URZ, 0x3c, !UPT ;  /* 0x0000000f23237292 */ /* 0x000fe2000f8e3c3f */
[----:B------:R-:W-:Y:S01]  /*9880*/  IMAD.WIDE.U32 R26, R27, UR40, R28 ;  /* 0x000000281b1a7c25 */ /* 0x000fe2000f8e001c */
[----:B------:R-:W-:-:S02]  /*9890*/  IADD3 R46, -R33, UR16, R46 ;  /* 0x00000010212e7c10 */ /* 0x000fc4000fffe12e */
[----:B------:R-:W-:Y:S01]  /*98a0*/  @UP1 ULOP3.LUT UR35, UR35, 0x1, UR12, 0x78, !UPT ;  /* 0x0000000123231892 */ /* 0x000fe2000f8e780c */
[----:B------:R-:W-:Y:S02]  /*98b0*/  IMAD R24, R24, -0x2, R30 ;  /* 0xfffffffe18187824 */ /* 0x000fe400078e021e */
[----:B------:R-:W-:Y:S01]  /*98c0*/  VIADD R27, R27, UR11 ;  /* 0x0000000b1b1b7c36 */ /* 0x000fe20008000000 */
[----:B------:R-:W-:Y:S01]  /*98d0*/  LOP3.LUT R52, R80, R25, R52, 0xfe, !PT ;  /* 0x0000001950347212 */ /* 0x000fe200078efe34 */
[----:B------:R-:W-:Y:S02]  /*98e0*/  IMAD.IADD R44, R24, 0x1, -R31 ;  /* 0x00000001182c7824 */ /* 0x000fe400078e0a1f */
[----:B------:R-:W-:Y:S01]  /*98f0*/  IMAD.MOV.U32 R148, RZ, RZ, -0x1 ;  /* 0xffffffffff947424 */ /* 0x000fe200078e00ff */
[----:B-1----:R-:W-:Y:S06]  /*9900*/  @P0 BRA `(.L_x_31) ;  /* 0x0000013000480947 */ /* 0x002fec0003800000 */
[----:B------:R-:W0:Y:S01]  /*9910*/  LDC.64 R24, c[0x0][0x5c8] ;  /* 0x00017200ff187b82 */ /* 0x000e220000000a00 */
[----:B------:R-:W-:Y:S01]  /*9920*/  FSETP.NEU.AND P0, PT, RZ, UR38, PT ;  /* 0x00000026ff007c0b */ /* 0x000fe2000bf0d000 */
[----:B------:R-:W-:Y:S01]  /*9930*/  BSSY B0, `(.L_x_31) ;  /* 0x000130f000007945 */ /* 0x000fe20003800000 */
[-C--:B0-----:R-:W-:Y:S02]  /*9940*/  IMAD R30, R81, R24.reuse, RZ ;  /* 0x00000018511e7224 */ /* 0x081fe400078e02ff */
[----:B------:R-:W-:-:S04]  /*9950*/  IMAD.WIDE.U32 R26, R52, R24, R26 ;  /* 0x00000018341a7225 */ /* 0x000fc800078e001a */
[----:B------:R-:W-:-:S04]  /*9960*/  IMAD R45, R52, R25, R30 ;  /* 0x00000019342d7224 */ /* 0x000fc800078e021e */
[----:B------:R-:W-:Y:S01]  /*9970*/  IMAD.IADD R45, R27, 0x1, R45 ;  /* 0x000000011b2d7824 */ /* 0x000fe200078e022d */
[----:B------:R-:W-:Y:S06]  /*9980*/  @!P0 BRA `(.L_x_32) ;  /* 0x000000b400508947 */ /* 0x000fec0003800000 */
[----:B------:R-:W-:Y:S01]  /*9990*/  ISETP.GE.AND P2, PT, R46, 0x189, PT ;  /* 0x000001892e00780c */ /* 0x000fe20003f46270 */
[----:B------:R-:W-:Y:S01]  /*99a0*/  ULDC.64 UR12, c[0x0][0x5b8] ;  /* 0x00016e00000c7ab9 */ /* 0x000fe20000000a00 */
[----:B------:R-:W-:Y:S01]  /*99b0*/  LOP3.LUT R229, R229, 0xfffffeff, RZ, 0xc0, !PT ;  /* 0xfffffeffe5e57812 */ /* 0x000fe200078ec0ff */
[----:B------:R-:W-:Y:S01]  /*99c0*/  UIMAD UR11, UR14, UR12, URZ ;  /* 0x0000000c0e0b72a4 */ /* 0x000fe2000f8e023f */
[C---:B------:R-:W-:Y:S02]  /*99d0*/  ISETP.LT.OR P5, PT, R44.reuse, 0x1, !P2 ;  /* 0x000000012c00780c */ /* 0x040fe400057a1670 */
[C---:B------:R-:W-:Y:S01]  /*99e0*/  ISETP.LT.OR P4, PT, R44.reuse, 0x2, !P2 ;  /* 0x000000022c00780c */ /* 0x040fe20005781670 */
[----:B------:R-:W-:Y:S01]  /*99f0*/  UIMAD UR11, UR40, UR13, UR11 ;  /* 0x0000000d280b72a4 */ /* 0x000fe2000f8e020b */
[----:B------:R-:W-:Y:S01]  /*9a00*/  ISETP.LT.OR P3, PT, R44, 0x9, !P2 ;  /* 0x000000092c00780c */ /* 0x000fe20005761670 */
[----:B------:R-:W-:Y:S01]  /*9a10*/  ULDC.64 UR14, c[0x0][0x5a8] ;  /* 0x00016a00000e7ab9 */ /* 0x000fe20000000a00 */
[----:B------:R-:W-:-:S02]  /*9a20*/  LOP3.LUT R47, R47, 0xfffffff7, RZ, 0xc0, !PT ;  /* 0xfffffff72f2f7812 */ /* 0x000fc400078ec0ff */
[----:B-----5:R-:W-:-:S05]  /*9a30*/  LOP3.LUT R0, R0, 0xfffffffb, RZ, 0xc0, !PT ;  /* 0xfffffffb00007812 */ /* 0x020fca00078ec0ff */
[----:B------:R-:W0:Y:S01]  /*9a40*/  @!P5 LDC.64 R32, c[0x0][0x5c0] ;  /* 0x00017000ff20db82 */ /* 0x000e220000000a00 */
[----:B------:R-:W-:Y:S01]  /*9a50*/  @!P5 IMAD.MOV.U32 R30, RZ, RZ, R26 ;  /* 0x000000ffff1ed224 */ /* 0x000fe200078e001a */
[----:B------:R-:W-:Y:S01]  /*9a60*/  @P5 LOP3.LUT R229, R229, 0x100, RZ, 0xfc, !PT ;  /* 0x00000100e5e55812 */ /* 0x000fe200078efcff */
[----:B------:R-:W-:Y:S02]  /*9a70*/  @!P5 IMAD.MOV.U32 R31, RZ, RZ, R45 ;  /* 0x000000ffff1fd224 */ /* 0x000fe400078e002d */
[----:B------:R-:W-:Y:S01]  /*9a80*/  @!P5 IMAD R39, R25, 0x180, RZ ;  /* 0x000001801927d824 */ /* 0x000fe200078e02ff */
[----:B------:R-:W-:Y:S01]  /*9a90*/  LOP3.LUT R229, R229, 0xffffffef, RZ, 0xc0, !PT ;  /* 0xffffffefe5e57812 */ /* 0x000fe200078ec0ff */
[----:B------:R-:W-:Y:S01]  /*9aa0*/  @!P5 IMAD.WIDE.U32 R30, R24, 0x180, R30 ;  /* 0x00000180181ed825 */ /* 0x000fe200078e001e */
[----:B------:R-:W1:Y:S02]  /*9ab0*/  @!P4 LDC.64 R36, c[0x0][0x5c0] ;  /* 0x00017000ff24cb82 */ /* 0x000e640000000a00 */
[----:B------:R-:W-:Y:S01]  /*9ac0*/  @P4 LOP3.LUT R229, R229, 0x10, RZ, 0xfc, !PT ;  /* 0x00000010e5e54812 */ /* 0x000fe200078efcff */
[----:B------:R-:W-:-:S02]  /*9ad0*/  @!P5 IMAD.IADD R38, R31, 0x1, R39 ;  /* 0x000000011f26d824 */ /* 0x000fc400078e0227 */
[----:B------:R-:W-:Y:S01]  /*9ae0*/  @!P4 IMAD.MOV.U32 R31, RZ, RZ, R45 ;  /* 0x000000ffff1fc224 */ /* 0x000fe200078e002d */
[----:B------:R-:W-:Y:S01]  /*9af0*/  LOP3.LUT R229, R229, 0xfffffbff, RZ, 0xc0, !PT ;  /* 0xfffffbffe5e57812 */ /* 0x000fe200078ec0ff */
[----:B------:R-:W-:Y:S01]  /*9b00*/  @!P4 IMAD R39, R25, 0x180, RZ ;  /* 0x000001801927c824 */ /* 0x000fe200078e02ff */
[----:B------:R-:W2:Y:S02]  /*9b10*/  @!P3 LDC.64 R34, c[0x0][0x5c0] ;  /* 0x00017000ff22bb82 */ /* 0x000ea40000000a00 */
[----:B------:R-:W-:-:S04]  /*9b20*/  @P3 LOP3.LUT R229, R229, 0x400, RZ, 0xfc, !PT ;  /* 0x00000400e5e53812 */ /* 0x000fc800078efcff */
[----:B------:R-:W-:Y:S02]  /*9b30*/  LOP3.LUT R229, R229, 0xfffffdff, RZ, 0xc0, !PT ;  /* 0xfffffdffe5e57812 */ /* 0x000fe400078ec0ff */
[----:B0-----:R-:W-:Y:S01]  /*9b40*/  @!P5 IADD3 R74, P0, P1, R30, UR8, R32 ;  /* 0x000000081e4adc10 */ /* 0x001fe2000f91e020 */
[----:B------:R-:W-:-:S03]  /*9b50*/  @!P4 IMAD.MOV.U32 R30, RZ, RZ, R26 ;  /* 0x000000ffff1ec224 */ /* 0x000fc600078e001a */
[----:B------:R-:W-:Y:S01]  /*9b60*/  @!P5 IADD3.X R75, R38, UR7, R33, P0, P1 ;  /* 0x00000007264bdc10 */ /* 0x000fe200087e2421 */
[----:B------:R-:W-:-:S04]  /*9b70*/  @!P4 IMAD.WIDE.U32 R30, R24, 0x180, R30 ;  /* 0x00000180181ec825 */ /* 0x000fc800078e001e */
[----:B------:R-:W-:Y:S01]  /*9b80*/  @!P4 IMAD.IADD R32, R31, 0x1, R39 ;  /* 0x000000011f20c824 */ /* 0x000fe200078e0227 */
[----:B-1----:R-:W-:Y:S01]  /*9b90*/  @!P4 IADD3 R72, P0, P1, R30, UR8, R36 ;  /* 0x000000081e48cc10 */ /* 0x002fe2000f91e024 */
[----:B------:R-:W-:Y:S02]  /*9ba0*/  @!P3 IMAD.MOV.U32 R30, RZ, RZ, R26 ;  /* 0x000000ffff1eb224 */ /* 0x000fe400078e001a */
[----:B------:R-:W-:Y:S01]  /*9bb0*/  @!P3 IMAD.MOV.U32 R31, RZ, RZ, R45 ;  /* 0x000000ffff1fb224 */ /* 0x000fe200078e002d */
[----:B------:R-:W-:Y:S01]  /*9bc0*/  @!P4 IADD3.X R73, R32, UR7, R37, P0, P1 ;  /* 0x000000072049cc10 */ /* 0x000fe200087e2425 */
[----:B------:R-:W-:Y:S02]  /*9bd0*/  @!P3 IMAD R33, R25, 0x180, RZ ;  /* 0x000001801921b824 */ /* 0x000fe400078e02ff */
[----:B------:R-:W-:-:S04]  /*9be0*/  @!P3 IMAD.WIDE.U32 R30, R24, 0x180, R30 ;  /* 0x00000180181eb825 */ /* 0x000fc800078e001e */
[----:B------:R-:W-:Y:S01]  /*9bf0*/  @!P3 IMAD.IADD R32, R31, 0x1, R33 ;  /* 0x000000011f20b824 */ /* 0x000fe200078e0221 */
[----:B--2---:R-:W-:-:S04]  /*9c00*/  @!P3 IADD3 R78, P0, P1, R30, UR8, R34 ;  /* 0x000000081e4ebc10 */ /* 0x004fc8000f91e022 */
[----:B------:R-:W-:Y:S02]  /*9c10*/  @!P3 IADD3.X R79, R32, UR7, R35, P0, P1 ;  /* 0x00000007204fbc10 */ /* 0x000fe400087e2423 */
[----:B------:R-:W-:-:S13]  /*9c20*/  ISETP.LT.OR P3, PT, R44, 0xa, !P2 ;  /* 0x0000000a2c00780c */ /* 0x000fda0005761670 */
[----:B------:R-:W0:Y:S01]  /*9c30*/  @!P3 LDC.64 R30, c[0x0][0x5c0] ;  /* 0x00017000ff1ebb82 */ /* 0x000e220000000a00 */
[----:B------:R-:W-:Y:S01]  /*9c40*/  @!P3 IMAD.MOV.U32 R32, RZ, RZ, R26 ;  /* 0x000000ffff20b224 */ /* 0x000fe200078e001a */
[----:B------:R-:W-:Y:S01]  /*9c50*/  @P3 LOP3.LUT R229, R229, 0x200, RZ, 0xfc, !PT ;  /* 0x00000200e5e53812 */ /* 0x000fe200078efcff */
[----:B------:R-:W-:Y:S02]  /*9c60*/  @!P3 IMAD.MOV.U32 R33, RZ, RZ, R45 ;  /* 0x000000ffff21b224 */ /* 0x000fe400078e002d */
[----:B------:R-:W-:Y:S01]  /*9c70*/  @!P3 IMAD R35, R25, 0x180, RZ ;  /* 0x000001801923b824 */ /* 0x000fe200078e02ff */
[----:B------:R-:W-:Y:S01]  /*9c80*/  LOP3.LUT R229, R229, 0xdfffffff, RZ, 0xc0, !PT ;  /* 0xdfffffffe5e57812 */ /* 0x000fe200078ec0ff */
[----:B------:R-:W-:-:S04]  /*9c90*/  @!P3 IMAD.WIDE.U32 R32, R24, 0x180, R32 ;  /* 0x000001801820b825 */ /* 0x000fc800078e0020 */
[----:B------:R-:W-:Y:S01]  /*9ca0*/  @!P3 IMAD.IADD R34, R33, 0x1, R35 ;  /* 0x000000012122b824 */ /* 0x000fe200078e0223 */
[----:B0-----:R-:W-:-:S04]  /*9cb0*/  @!P3 IADD3 R76, P0, P1, R32, UR8, R30 ;  /* 0x00000008204cbc10 */ /* 0x001fc8000f91e01e */
        /* <DEDUP_REMOVED lines=111> */
[C---:B------:R-:W-:Y:S02]  /*a3b0*/  ISETP.LT.OR P3, PT, R44.reuse, 0x39, !P2 ;  /* 0x000000392c00780c */ /* 0x040fe40005761670 */
[----:B------:R-:W-:-:S11]  /*a3c0*/  ISETP.LT.OR P2, PT, R44, 0x3a, !P2 ;  /* 0x0000003a2c00780c */ /* 0x000fd60005741670 */
[----:B------:R-:W0:Y:S01]  /*a3d0*/  @!P3 LDC.64 R30, c[0x0][0x5c0] ;  /* 0x00017000ff1ebb82 */ /* 0x000e220000000a00 */
[----:B------:R-:W-:Y:S01]  /*a3e0*/  @!P3 IMAD.MOV.U32 R32, RZ, RZ, R26 ;  /* 0x000000ffff20b224 */ /* 0x000fe200078e001a */
[----:B------:R-:W-:Y:S01]  /*a3f0*/  @P2 LOP3.LUT R47, R47, 0x80000000, RZ, 0xfc, !PT ;  /* 0x800000002f2f2812 */ /* 0x000fe200078efcff */
[----:B------:R-:W-:Y:S01]  /*a400*/  @!P3 IMAD.MOV.U32 R33, RZ, RZ, R45 ;  /* 0x000000ffff21b224 */ /* 0x000fe200078e002d */
[----:B------:R-:W-:Y:S01]  /*a410*/  @P3 LOP3.LUT R0, R0, 0x2, RZ, 0xfc, !PT ;  /* 0x0000000200003812 */ /* 0x000fe200078efcff */
[----:B------:R-:W-:Y:S02]  /*a420*/  @!P3 IMAD R35, R25, 0x180, RZ ;  /* 0x000001801923b824 */ /* 0x000fe400078e02ff */
[----:B------:R-:W-:-:S04]  /*a430*/  @!P3 IMAD.WIDE.U32 R32, R24, 0x180, R32 ;  /* 0x000001801820b825 */ /* 0x000fc800078e0020 */
[----:B------:R-:W-:Y:S02]  /*a440*/  @!P3 IMAD.IADD R34, R33, 0x1, R35 ;  /* 0x000000012122b824 */ /* 0x000fe400078e0223 */
[----:B------:R-:W-:Y:S02]  /*a450*/  @!P2 IMAD.MOV.U32 R33, RZ, RZ, R45 ;  /* 0x000000ffff21a224 */ /* 0x000fe400078e002d */
[----:B------:R-:W-:Y:S01]  /*a460*/  @!P2 IMAD R35, R25, 0x180, RZ ;  /* 0x000001801923a824 */ /* 0x000fe200078e02ff */
[----:B0-----:R-:W-:Y:S01]  /*a470*/  @!P3 IADD3 R136, P0, P1, R32, UR8, R30 ;  /* 0x000000082088bc10 */ /* 0x001fe2000f91e01e */
[----:B------:R-:W-:-:S03]  /*a480*/  @!P2 IMAD.MOV.U32 R32, RZ, RZ, R26 ;  /* 0x000000ffff20a224 */ /* 0x000fc600078e001a */
[----:B------:R-:W-:Y:S01]  /*a490*/  @!P3 IADD3.X R137, R34, UR7, R31, P0, P1 ;  /* 0x000000072289bc10 */ /* 0x000fe200087e241f */
[----:B------:R-:W-:Y:S01]  /*a4a0*/  @!P2 IMAD.WIDE.U32 R32, R24, 0x180, R32 ;  /* 0x000001801820a825 */ /* 0x000fe200078e0020 */
[----:B------:R-:W0:Y:S03]  /*a4b0*/  @!P2 LDC.64 R30, c[0x0][0x5c0] ;  /* 0x00017000ff1eab82 */ /* 0x000e260000000a00 */
[----:B------:R-:W-:Y:S01]  /*a4c0*/  @!P2 IMAD.IADD R34, R33, 0x1, R35 ;  /* 0x000000012122a824 */ /* 0x000fe200078e0223 */
[----:B0-----:R-:W-:-:S04]  /*a4d0*/  @!P2 IADD3 R130, P0, P1, R32, UR8, R30 ;  /* 0x000000082082ac10 */ /* 0x001fc8000f91e01e */
[----:B------:R-:W-:Y:S02]  /*a4e0*/  @!P2 IADD3.X R131, R34, UR7, R31, P0, P1 ;  /* 0x000000072283ac10 */ /* 0x000fe400087e241f */
[----:B------:R-:W-:-:S04]  /*a4f0*/  ISETP.GE.AND P2, PT, R46, 0x9, PT ;  /* 0x000000092e00780c */ /* 0x000fc80003f46270 */
[C---:B------:R-:W-:Y:S02]  /*a500*/  ISETP.LT.OR P3, PT, R44.reuse, 0x1, !P2 ;  /* 0x000000012c00780c */ /* 0x040fe40005761670 */
[C---:B------:R-:W-:Y:S02]  /*a510*/  ISETP.LT.OR P5, PT, R44.reuse, 0x2, !P2 ;  /* 0x000000022c00780c */ /* 0x040fe400057a1670 */
[----:B------:R-:W-:Y:S02]  /*a520*/  ISETP.LT.OR P4, PT, R44, 0x9, !P2 ;  /* 0x000000092c00780c */ /* 0x000fe40005781670 */
[----:B------:R-:W-:-:S07]  /*a530*/  P2R R32, PR, RZ, 0x8 ;  /* 0x00000008ff207803 */ /* 0x000fce0000000000 */
[----:B------:R-:W0:Y:S02]  /*a540*/  @!P3 LDC.64 R30, c[0x0][0x5c0] ;  /* 0x00017000ff1ebb82 */ /* 0x000e240000000a00 */
[----:B0-----:R-:W-:-:S04]  /*a550*/  @!P3 IADD3 R36, P0, P1, R26, UR8, R30 ;  /* 0x000000081a24bc10 */ /* 0x001fc8000f91e01e */
[----:B------:R-:W-:Y:S02]  /*a560*/  @!P3 IADD3.X R37, R45, UR7, R31, P0, P1 ;  /* 0x000000072d25bc10 */ /* 0x000fe400087e241f */
[----:B------:R-:W0:Y:S01]  /*a570*/  @!P5 LDC.64 R30, c[0x0][0x5c0] ;  /* 0x00017000ff1edb82 */ /* 0x000e220000000a00 */
[----:B------:R-:W-:Y:S02]  /*a580*/  ISETP.LT.OR P3, PT, R44, 0xa, !P2 ;  /* 0x0000000a2c00780c */ /* 0x000fe40005761670 */
[----:B0-----:R-:W-:-:S04]  /*a590*/  @!P5 IADD3 R34, P0, P1, R26, UR8, R30 ;  /* 0x000000081a22dc10 */ /* 0x001fc8000f91e01e */
[----:B------:R-:W-:Y:S02]  /*a5a0*/  @!P5 IADD3.X R35, R45, UR7, R31, P0, P1 ;  /* 0x000000072d23dc10 */ /* 0x000fe400087e241f */
[----:B------:R-:W0:Y:S02]  /*a5b0*/  @!P4 LDC.64 R30, c[0x0][0x5c0] ;  /* 0x00017000ff1ecb82 */ /* 0x000e240000000a00 */
[----:B0-----:R-:W-:-:S04]  /*a5c0*/  @!P4 IADD3 R48, P0, P1, R26, UR8, R30 ;  /* 0x000000081a30cc10 */ /* 0x001fc8000f91e01e */
[----:B------:R-:W-:Y:S02]  /*a5d0*/  @!P4 IADD3.X R49, R45, UR7, R31, P0, P1 ;  /* 0x000000072d31cc10 */ /* 0x000fe400087e241f */
[----:B------:R-:W0:Y:S02]  /*a5e0*/  @!P3 LDC.64 R30, c[0x0][0x5c0] ;  /* 0x00017000ff1ebb82 */ /* 0x000e240000000a00 */
[----:B0-----:R-:W-:-:S04]  /*a5f0*/  @!P3 IADD3 R38, P0, P1, R26, UR8, R30 ;  /* 0x000000081a26bc10 */ /* 0x001fc8000f91e01e */
[----:B------:R-:W-:Y:S02]  /*a600*/  @!P3 IADD3.X R39, R45, UR7, R31, P0, P1 ;  /* 0x000000072d27bc10 */ /* 0x000fe400087e241f */
[----:B------:R-:W-:-:S04]  /*a610*/  ISETP.GE.AND P1, PT, R46, 0x81, PT ;  /* 0x000000812e00780c */ /* 0x000fc80003f26270 */
[C---:B------:R-:W-:Y:S02]  /*a620*/  ISETP.LT.OR P4, PT, R44.reuse, 0x1, !P1 ;  /* 0x000000012c00780c */ /* 0x040fe40004f81670 */
[----:B------:R-:W-:-:S11]  /*a630*/  ISETP.LT.OR P3, PT, R44, 0x2, !P1 ;  /* 0x000000022c00780c */ /* 0x000fd60004f61670 */
[----:B------:R-:W0:Y:S02]  /*a640*/  @!P4 LDC.64 R30, c[0x0][0x5c0] ;  /* 0x00017000ff1ecb82 */ /* 0x000e240000000a00 */
[----:B------:R-:W-:Y:S02]  /*a650*/  @P3 LOP3.LUT R229, R229, 0x8, RZ, 0xfc, !PT ;  /* 0x00000008e5e53812 */ /* 0x000fe400078efcff */
[----:B0-----:R-:W-:-:S04]  /*a660*/  @!P4 IADD3 R58, P0, P6, R26, UR6, R30 ;  /* 0x000000061a3acc10 */ /* 0x001fc8000fe1e01e */
[----:B------:R-:W-:Y:S02]  /*a670*/  @!P4 IADD3.X R59, R45, UR5, R31, P0, P6 ;  /* 0x000000052d3bcc10 */ /* 0x000fe400087ec41f */
[----:B------:R-:W0:Y:S02]  /*a680*/  @!P3 LDC.64 R30, c[0x0][0x5c0] ;  /* 0x00017000ff1ebb82 */ /* 0x000e240000000a00 */
[----:B0-----:R-:W-:-:S04]  /*a690*/  @!P3 IADD3 R54, P0, P6, R26, UR6, R30 ;  /* 0x000000061a36bc10 */ /* 0x001fc8000fe1e01e */
[----:B------:R-:W-:Y:S02]  /*a6a0*/  @!P3 IADD3.X R55, R45, UR5, R31, P0, P6 ;  /* 0x000000052d37bc10 */ /* 0x000fe400087ec41f */
[----:B------:R-:W-:-:S13]  /*a6b0*/  ISETP.LT.OR P3, PT, R44, 0x9, !P1 ;  /* 0x000000092c00780c */ /* 0x000fda0004f61670 */
[----:B------:R-:W0:Y:S02]  /*a6c0*/  @!P3 LDC.64 R30, c[0x0][0x5c0] ;  /* 0x00017000ff1ebb82 */ /* 0x000e240000000a00 */
[----:B0-----:R-:W-:-:S04]  /*a6d0*/  @!P3 IADD3 R64, P0, P6, R26, UR6, R30 ;  /* 0x000000061a40bc10 */ /* 0x001fc8000fe1e01e */
[----:B------:R-:W-:Y:S01]  /*a6e0*/  @!P3 IADD3.X R65, R45, UR5, R31, P0, P6 ;  /* 0x000000052d41bc10 */ /* 0x000fe200087ec41f */
[----:B------:R-:W-:Y:S01]  /*a6f0*/  IMAD.U32 R31, RZ, RZ, UR12 ;  /* 0x0000000cff1f7e24 */ /* 0x000fe2000f8e00ff */
[----:B------:R-:W-:Y:S01]  /*a700*/  ULDC.64 UR12, c[0x0][0x5b0] ;  /* 0x00016c00000c7ab9 */ /* 0x000fe20000000a00 */
[----:B------:R-:W-:Y:S02]  /*a710*/  ISETP.GE.AND P6, PT, R46, 0x1, PT ;  /* 0x000000012e00780c */ /* 0x000fe40003fc6270 */
[----:B------:R-:W-:Y:S01]  /*a720*/  IMAD.WIDE.U32 R28, R31, UR40, R28 ;  /* 0x000000281f1c7c25 */ /* 0x000fe2000f8e001c */
[----:B------:R-:W-:-:S03]  /*a730*/  ISETP.NE.AND P3, PT, R32, RZ, PT ;  /* 0x000000ff2000720c */ /* 0x000fc60003f65270 */
[----:B------:R-:W-:Y:S02]  /*a740*/  VIADD R43, R29, UR11 ;  /* 0x0000000b1d2b7c36 */ /* 0x000fe40008000000 */
[----:B------:R-:W-:Y:S02]  /*a750*/  IMAD.MOV.U32 R42, RZ, RZ, R28 ;  /* 0x000000ffff2a7224 */ /* 0x000fe400078e001c */
[----:B------:R-:W-:Y:S02]  /*a760*/  IMAD R31, R81, UR12, RZ ;  /* 0x0000000c511f7c24 */ /* 0x000fe4000f8e02ff */
[----:B------:R-:W-:-:S04]  /*a770*/  IMAD.WIDE.U32 R28, R52, UR12, R42 ;  /* 0x0000000c341c7c25 */ /* 0x000fc8000f8e002a */
[----:B------:R-:W-:Y:S01]  /*a780*/  IMAD R30, R52, UR13, R31 ;  /* 0x0000000d341e7c24 */ /* 0x000fe2000f8e021f */
[----:B------:R-:W-:-:S04]  /*a790*/  IADD3 R28, P0, R28, UR14, RZ ;  /* 0x0000000e1c1c7c10 */ /* 0x000fc8000ff1e0ff */
[--C-:B------:R-:W-:Y:S02]  /*a7a0*/  IADD3.X R29, R29, UR15, R30.reuse, P0, !PT ;  /* 0x0000000f1d1d7c10 */ /* 0x100fe400087fe41e */
[----:B------:R-:W-:Y:S02]  /*a7b0*/  ISETP.LT.OR P0, PT, R44, 0x1, !P6 ;  /* 0x000000012c00780c */ /* 0x000fe40007701670 */
[----:B------:R-:W-:-:S11]  /*a7c0*/  PRMT R30, RZ, 0x7610, R30 ;  /* 0x00007610ff1e7816 */ /* 0x000fd6000000001e */
[----:B------:R-:W2:Y:S01]  /*a7d0*/  @!P0 LDG.E.U8 R30, desc[UR46][R28.64] ;  /* 0x0000002e1c1e8981 */ /* 0x000ea2000c1e1100 */
[----:B------:R-:W-:Y:S02]  /*a7e0*/  PRMT R32, RZ, 0x7610, R32 ;  /* 0x00007610ff207816 */ /* 0x000fe40000000020 */
[----:B--2---:R-:W-:-:S04]  /*a7f0*/  LOP3.LUT R30, R30, 0xff, RZ, 0xc0, !PT ;  /* 0x000000ff1e1e7812 */ /* 0x004fc800078ec0ff */
[----:B------:R-:W-:-:S05]  /*a800*/  F2FP.F16.E4M3.UNPACK_B R30, R30 ;  /* 0x0000001eff1e723e */ /* 0x000fca00020006ff */
[----:B------:R-:W-:-:S05]  /*a810*/  HADD2.F32 R30, -RZ, R30.H0_H0 ;  /* 0x2000001eff1e7230 */ /* 0x000fca0000004100 */
[----:B------:R-:W-:-:S04]  /*a820*/  FMUL R30, R30, UR38 ;  /* 0x000000261e1e7c20 */ /* 0x000fc80008400000 */
[----:B------:R-:W-:Y:S02]  /*a830*/  FFMA R227, R227, UR39, R30 ;  /* 0x00000027e3e37c23 */ /* 0x000fe4000800001e */
[----:B------:R-:W0:Y:S03]  /*a840*/  @!P0 LDC.64 R30, c[0x0][0x5c0] ;  /* 0x00017000ff1e8b82 */ /* 0x000e260000000a00 */
[----:B------:R-:W-:Y:S02]  /*a850*/  F2FP.SATFINITE.E4M3.F32.PACK_AB_MERGE_C R227, RZ, R227, RZ ;  /* 0x000000e3ffe3723e */ /* 0x000fe400048070ff */
[----:B0-----:R-:W-:-:S05]  /*a860*/  @!P0 IADD3 R30, P6, R26, R30, RZ ;  /* 0x0000001e1a1e8210 */ /* 0x001fca0007fde0ff */
[----:B------:R-:W-:Y:S01]  /*a870*/  @!P0 IMAD.X R31, R45, 0x1, R31, P6 ;  /* 0x000000012d1f8824 */ /* 0x000fe200030e061f */
[----:B------:R-:W-:-:S04]  /*a880*/  ISETP.GE.AND P6, PT, R46, 0x1, PT ;  /* 0x000000012e00780c */ /* 0x000fc80003fc6270 */
[----:B------:R0:W-:Y:S01]  /*a890*/  @!P0 STG.E.U8 desc[UR46][R30.64], R227 ;  /* 0x000000e31e008986 */ /* 0x0001e2000c10112e */
[----:B------:R-:W-:Y:S02]  /*a8a0*/  ISETP.LT.OR P0, PT, R44, 0x2, !P6 ;  /* 0x000000022c00780c */ /* 0x000fe40007701670 */
[----:B------:R-:W-:Y:S02]  /*a8b0*/  LOP3.LUT R0, R0, 0xffbfffff, RZ, 0xc0, !PT ;  /* 0xffbfffff00007812 */ /* 0x000fe400078ec0ff */
[----:B------:R-:W-:Y:S02]  /*a8c0*/  LOP3.LUT R229, R229, 0xffffffbf, RZ, 0xc0, !PT ;  /* 0xffffffbfe5e57812 */ /* 0x000fe400078ec0ff */
[----:B------:R-:W-:Y:S01]  /*a8d0*/  LOP3.LUT R47, R47, 0xffffffbf, RZ, 0xc0, !PT ;  /* 0xffffffbf2f2f7812 */ /* 0x000fe200078ec0ff */
[----:B0-----:R-:W2:Y:S06]  /*a8e0*/  LDL.LU R227, [R1] ;  /* 0x0000000001e37983 */ /* 0x001eac0000300800 */
[----:B------:R-:W0:Y:S01]  /*a8f0*/  @!P0 LDC.64 R30, c[0x0][0x5c0] ;  /* 0x00017000ff1e8b82 */ /* 0x000e220000000a00 */
[----:B------:R-:W3:Y:S01]  /*a900*/  @!P0 LDG.E.U8 R32, desc[UR46][R28.64+0x1] ;  /* 0x0000012e1c208981 */ /* 0x000ee2000c1e1100 */
[----:B0-----:R-:W-:-:S05]  /*a910*/  @!P0 IADD3 R30, P6, R26, R30, RZ ;  /* 0x0000001e1a1e8210 */ /* 0x001fca0007fde0ff */
[----:B------:R-:W-:Y:S01]  /*a920*/  @!P0 IMAD.X R31, R45, 0x1, R31, P6 ;  /* 0x000000012d1f8824 */ /* 0x000fe200030e061f */
[----:B---3--:R-:W-:-:S04]  /*a930*/  LOP3.LUT R32, R32, 0xff, RZ, 0xc0, !PT ;  /* 0x000000ff20207812 */ /* 0x008fc800078ec0ff */
[----:B------:R-:W-:-:S05]  /*a940*/  F2FP.F16.E4M3.UNPACK_B R32, R32 ;  /* 0x00000020ff20723e */ /* 0x000fca00020006ff */
[----:B------:R-:W-:-:S05]  /*a950*/  HADD2.F32 R32, -RZ, R32.H0_H0 ;  /* 0x20000020ff207230 */ /* 0x000fca0000004100 */
[----:B------:R-:W-:-:S04]  /*a960*/  FMUL R32, R32, UR38 ;  /* 0x0000002620207c20 */ /* 0x000fc80008400000 */
[----:B------:R-:W-:Y:S01]  /*a970*/  FFMA R32, R226, UR39, R32 ;  /* 0x00000027e2207c23 */ /* 0x000fe20008000020 */
[----:B------:R-:W-:Y:S01]  /*a980*/  @P1 LOP3.LUT R0, R0, 0x400000, RZ, 0xfc, !PT ;  /* 0x0040000000001812 */ /* 0x000fe200078efcff */
[----:B------:R-:W-:Y:S01]  /*a990*/  IMAD.U32 R142, RZ, RZ, UR8 ;  /* 0x00000008ff8e7e24 */ /* 0x000fe2000f8e00ff */
[----:B------:R-:W3:Y:S02]  /*a9a0*/  LDL.LU R226, [R1+0x4] ;  /* 0x0000040001e27983 */ /* 0x000ee40000300800 */
[----:B------:R-:W-:-:S05]  /*a9b0*/  F2FP.SATFINITE.E4M3.F32.PACK_AB_MERGE_C R41, RZ, R32, RZ ;  /* 0x00000020ff29723e */ /* 0x000fca00048070ff */
[----:B------:R0:W-:Y:S01]  /*a9c0*/  @!P0 STG.E.U8 desc[UR46][R30.64+0x1], R41 ;  /* 0x000001291e008986 */ /* 0x0001e2000c10112e */
[----:B------:R-:W-:-:S05]  /*a9d0*/  IADD3 R33, P0, R52, 0x8, RZ ;  /* 0x0000000834217810 */ /* 0x000fca0007f1e0ff */
[----:B------:R-:W-:-:S04]  /*a9e0*/  IMAD.X R32, RZ, RZ, R81, P0 ;  /* 0x000000ffff207224 */ /* 0x000fc800000e0651 */
[----:B------:R-:W-:Y:S02]  /*a9f0*/  IMAD R32, R32, UR12, RZ ;  /* 0x0000000c20207c24 */ /* 0x000fe4000f8e02ff */
[----:B0-----:R-:W-:-:S04]  /*aa00*/  IMAD.WIDE.U32 R30, R33, UR12, R42 ;  /* 0x0000000c211e7c25 */ /* 0x001fc8000f8e002a */
[----:B------:R-:W-:Y:S01]  /*aa10*/  IMAD R32, R33, UR13, R32 ;  /* 0x0000000d21207c24 */ /* 0x000fe2000f8e0220 */
[----:B------:R-:W-:-:S04]  /*aa20*/  IADD3 R30, P0, R30, UR14, RZ ;  /* 0x0000000e1e1e7c10 */ /* 0x000fc8000ff1e0ff */
[--C-:B------:R-:W-:Y:S02]  /*aa30*/  IADD3.X R31, R31, UR15, R32.reuse, P0, !PT ;  /* 0x0000000f1f1f7c10 */ /* 0x100fe400087fe420 */
[----:B------:R-:W-:-:S06]  /*aa40*/  PRMT R32, RZ, 0x7610, R32 ;  /* 0x00007610ff207816 */ /* 0x000fcc0000000020 */
[----:B------:R-:W4:Y:S01]  /*aa50*/  @!P3 LDG.E.U8 R32, desc[UR46][R30.64] ;  /* 0x0000002e1e20b981 */ /* 0x000f22000c1e1100 */
[----:B------:R-:W-:Y:S02]  /*aa60*/  ISETP.LT.OR P0, PT, R44, 0xa, !P1 ;  /* 0x0000000a2c00780c */ /* 0x000fe40004f01670 */
[----:B------:R-:W-:-:S11]  /*aa70*/  LOP3.LUT R0, R0, 0xffdfffff, RZ, 0xc0, !PT ;  /* 0xffdfffff00007812 */ /* 0x000fd600078ec0ff */
[----:B------:R-:W-:Y:S02]  /*aa80*/  @P0 LOP3.LUT R0, R0, 0x200000, RZ, 0xfc, !PT ;  /* 0x0020000000000812 */ /* 0x000fe400078efcff */
[----:B----4-:R-:W-:-:S04]  /*aa90*/  LOP3.LUT R32, R32, 0xff, RZ, 0xc0, !PT ;  /* 0x000000ff20207812 */ /* 0x010fc800078ec0ff */
[----:B------:R-:W-:-:S05]  /*aaa0*/  F2FP.F16.E4M3.UNPACK_B R32, R32 ;  /* 0x00000020ff20723e */ /* 0x000fca00020006ff */
[----:B------:R-:W-:-:S05]  /*aab0*/  HADD2.F32 R32, -RZ, R32.H0_H0 ;  /* 0x20000020ff207230 */ /* 0x000fca0000004100 */
[----:B------:R-:W-:-:S04]  /*aac0*/  FMUL R32, R32, UR38 ;  /* 0x0000002620207c20 */ /* 0x000fc80008400000 */
[----:B------:R-:W-:Y:S02]  /*aad0*/  FFMA R225, R225, UR39, R32 ;  /* 0x00000027e1e17c23 */ /* 0x000fe40008000020 */
[----:B------:R-:W0:Y:S02]  /*aae0*/  @!P0 LDC.64 R32, c[0x0][0x5c0] ;  /* 0x00017000ff208b82 */ /* 0x000e240000000a00 */
[----:B0-----:R-:W-:-:S04]  /*aaf0*/  @!P0 IADD3 R40, P1, P6, R26, UR6, R32 ;  /* 0x000000061a288c10 */ /* 0x001fc8000fe3e020 */
[----:B------:R-:W-:Y:S02]  /*ab00*/  @!P0 IADD3.X R41, R45, UR5, R33, P1, P6 ;  /* 0x000000052d298c10 */ /* 0x000fe40008fec421 */
[----:B------:R-:W-:-:S04]  /*ab10*/  ISETP.GE.AND P0, PT, R46, 0x101, PT ;  /* 0x000001012e00780c */ /* 0x000fc80003f06270 */
[----:B------:R-:W-:-:S13]  /*ab20*/  ISETP.LT.OR P1, PT, R44, 0x1, !P0 ;  /* 0x000000012c00780c */ /* 0x000fda0004721670 */
[----:B------:R-:W0:Y:S01]  /*ab30*/  @!P1 LDC.64 R32, c[0x0][0x5c0] ;  /* 0x00017000ff209b82 */ /* 0x000e220000000a00 */
[----:B------:R-:W-:-:S05]  /*ab40*/  F2FP.SATFINITE.E4M3.F32.PACK_AB_MERGE_C R225, RZ, R225, RZ ;  /* 0x000000e1ffe1723e */ /* 0x000fca00048070ff */
[----:B------:R1:W-:Y:S01]  /*ab50*/  @!P3 STG.E.U8 desc[UR46][R36.64], R225 ;  /* 0x000000e12400b986 */ /* 0x0003e2000c10112e */
[--C-:B0-----:R-:W-:Y:S02]  /*ab60*/  @!P1 IADD3 R62, P3, P6, R26, UR10, R32.reuse ;  /* 0x0000000a1a3e9c10 */ /* 0x101fe4000fe7e020 */
[----:B------:R-:W-:-:S06]  /*ab70*/  PRMT R32, RZ, 0x7610, R32 ;  /* 0x00007610ff207816 */ /* 0x000fcc0000000020 */
[----:B------:R-:W4:Y:S01]  /*ab80*/  @!P5 LDG.E.U8 R32, desc[UR46][R30.64+0x1] ;  /* 0x0000012e1e20d981 */ /* 0x000f22000c1e1100 */
[----:B------:R-:W-:Y:S02]  /*ab90*/  @!P1 IADD3.X R63, R45, UR9, R33, P3, P6 ;  /* 0x000000092d3f9c10 */ /* 0x000fe40009fec421 */
[----:B------:R-:W-:Y:S02]  /*aba0*/  ISETP.LT.OR P6, PT, R44, 0x2, !P0 ;  /* 0x000000022c00780c */ /* 0x000fe400047c1670 */
[----:B------:R-:W-:Y:S02]  /*abb0*/  @P1 LOP3.LUT R229, R229, 0x40, RZ, 0xfc, !PT ;  /* 0x00000040e5e51812 */ /* 0x000fe400078efcff */
[----:B------:R-:W-:Y:S02]  /*abc0*/  ISETP.GE.AND P1, PT, R46, 0x1, PT ;  /* 0x000000012e00780c */ /* 0x000fe40003f26270 */
[----:B----4-:R-:W-:-:S04]  /*abd0*/  LOP3.LUT R32, R32, 0xff, RZ, 0xc0, !PT ;  /* 0x000000ff20207812 */ /* 0x010fc800078ec0ff */
[----:B------:R-:W-:-:S05]  /*abe0*/  F2FP.F16.E4M3.UNPACK_B R32, R32 ;  /* 0x00000020ff20723e */ /* 0x000fca00020006ff */
[----:B------:R-:W-:-:S05]  /*abf0*/  HADD2.F32 R32, -RZ, R32.H0_H0 ;  /* 0x20000020ff207230 */ /* 0x000fca0000004100 */
[----:B------:R-:W-:-:S04]  /*ac00*/  FMUL R32, R32, UR38 ;  /* 0x0000002620207c20 */ /* 0x000fc80008400000 */
[----:B------:R-:W-:-:S05]  /*ac10*/  FFMA R32, R224, UR39, R32 ;  /* 0x00000027e0207c23 */ /* 0x000fca0008000020 */
[----:B-1----:R-:W-:Y:S02]  /*ac20*/  F2FP.SATFINITE.E4M3.F32.PACK_AB_MERGE_C R37, RZ, R32, RZ ;  /* 0x00000020ff25723e */ /* 0x002fe400048070ff */
[----:B------:R-:W0:Y:S03]  /*ac30*/  @!P6 LDC.64 R32, c[0x0][0x5c0] ;  /* 0x00017000ff20eb82 */ /* 0x000e260000000a00 */
[----:B------:R1:W-:Y:S01]  /*ac40*/  @!P5 STG.E.U8 desc[UR46][R34.64+0x1], R37 ;  /* 0x000001252200d986 */ /* 0x0003e2000c10112e */
[----:B0-----:R-:W-:-:S04]  /*ac50*/  @!P6 IADD3 R50, P3, P5, R26, UR10, R32 ;  /* 0x0000000a1a32ec10 */ /* 0x001fc8000fd7e020 */
[----:B------:R-:W-:Y:S02]  /*ac60*/  @!P6 IADD3.X R51, R45, UR9, R33, P3, P5 ;  /* 0x000000092d33ec10 */ /* 0x000fe40009fea421 */
[----:B------:R-:W-:Y:S02]  /*ac70*/  ISETP.LT.OR P3, PT, R44, 0x9, !P1 ;  /* 0x000000092c00780c */ /* 0x000fe40004f61670 */
[----:B------:R-:W-:-:S11]  /*ac80*/  PRMT R32, RZ, 0x7610, R32 ;  /* 0x00007610ff207816 */ /* 0x000fd60000000020 */
[----:B------:R-:W4:Y:S01]  /*ac90*/  @!P3 LDG.E.U8 R32, desc[UR46][R28.64+0x8] ;  /* 0x0000082e1c20b981 */ /* 0x000f22000c1e1100 */
[----:B-1----:R-:W-:Y:S02]  /*aca0*/  PRMT R34, RZ, 0x7610, R34 ;  /* 0x00007610ff227816 */ /* 0x002fe40000000022 */
[----:B----4-:R-:W-:-:S04]  /*acb0*/  LOP3.LUT R32, R32, 0xff, RZ, 0xc0, !PT ;  /* 0x000000ff20207812 */ /* 0x010fc800078ec0ff */
[----:B------:R-:W-:-:S05]  /*acc0*/  F2FP.F16.E4M3.UNPACK_B R32, R32 ;  /* 0x00000020ff20723e */ /* 0x000fca00020006ff */
[----:B------:R-:W-:-:S05]  /*acd0*/  HADD2.F32 R32, -RZ, R32.H0_H0 ;  /* 0x20000020ff207230 */ /* 0x000fca0000004100 */
[----:B------:R-:W-:-:S04]  /*ace0*/  FMUL R32, R32, UR38 ;  /* 0x0000002620207c20 */ /* 0x000fc80008400000 */
[----:B------:R-:W-:Y:S02]  /*acf0*/  FFMA R223, R223, UR39, R32 ;  /* 0x00000027dfdf7c23 */ /* 0x000fe40008000020 */
[----:B------:R-:W0:Y:S03]  /*ad00*/  @!P3 LDC.64 R32, c[0x0][0x5c0] ;  /* 0x00017000ff20bb82 */ /* 0x000e260000000a00 */
[----:B------:R-:W-:Y:S02]  /*ad10*/  F2FP.SATFINITE.E4M3.F32.PACK_AB_MERGE_C R223, RZ, R223, RZ ;  /* 0x000000dfffdf723e */ /* 0x000fe400048070ff */
[----:B0-----:R-:W-:-:S05]  /*ad20*/  @!P3 IADD3 R32, P5, R26, R32, RZ ;  /* 0x000000201a20b210 */ /* 0x001fca0007fbe0ff */
[----:B------:R-:W-:-:S05]  /*ad30*/  @!P3 IMAD.X R33, R45, 0x1, R33, P5 ;  /* 0x000000012d21b824 */ /* 0x000fca00028e0621 */
[----:B------:R0:W-:Y:S01]  /*ad40*/  @!P3 STG.E.U8 desc[UR46][R32.64+0x8], R223 ;  /* 0x000008df2000b986 */ /* 0x0001e2000c10112e */
[----:B------:R-:W-:-:S13]  /*ad50*/  ISETP.LT.OR P3, PT, R44, 0xa, !P1 ;  /* 0x0000000a2c00780c */ /* 0x000fda0004f61670 */
[----:B------:R-:W4:Y:S01]  /*ad60*/  @!P3 LDG.E.U8 R34, desc[UR46][R28.64+0x9] ;  /* 0x0000092e1c22b981 */ /* 0x000f22000c1e1100 */
[----:B0-----:R-:W0:Y:S01]  /*ad70*/  @!P3 LDC.64 R32, c[0x0][0x5c0] ;  /* 0x00017000ff20bb82 */ /* 0x001e220000000a00 */
[----:B------:R-:W-:Y:S02]  /*ad80*/  ISETP.LT.OR P1, PT, R44, 0x9, !P2 ;  /* 0x000000092c00780c */ /* 0x000fe40005721670 */
[----:B0-----:R-:W-:-:S05]  /*ad90*/  @!P3 IADD3 R32, P5, R26, R32, RZ ;  /* 0x000000201a20b210 */ /* 0x001fca0007fbe0ff */
[----:B------:R-:W-:Y:S01]  /*ada0*/  @!P3 IMAD.X R33, R45, 0x1, R33, P5 ;  /* 0x000000012d21b824 */ /* 0x000fe200028e0621 */
[----:B----4-:R-:W-:-:S04]  /*adb0*/  LOP3.LUT R34, R34, 0xff, RZ, 0xc0, !PT ;  /* 0x000000ff22227812 */ /* 0x010fc800078ec0ff */
[----:B------:R-:W-:-:S05]  /*adc0*/  F2FP.F16.E4M3.UNPACK_B R34, R34 ;  /* 0x00000022ff22723e */ /* 0x000fca00020006ff */
[----:B------:R-:W-:-:S05]  /*add0*/  HADD2.F32 R34, -RZ, R34.H0_H0 ;  /* 0x20000022ff227230 */ /* 0x000fca0000004100 */
[----:B------:R-:W-:-:S04]  /*ade0*/  FMUL R34, R34, UR38 ;  /* 0x0000002622227c20 */ /* 0x000fc80008400000 */
[----:B------:R-:W-:-:S05]  /*adf0*/  FFMA R34, R222, UR39, R34 ;  /* 0x00000027de227c23 */ /* 0x000fca0008000022 */
[----:B------:R-:W-:Y:S02]  /*ae00*/  F2FP.SATFINITE.E4M3.F32.PACK_AB_MERGE_C R35, RZ, R34, RZ ;  /* 0x00000022ff23723e */ /* 0x000fe400048070ff */
[----:B------:R-:W-:-:S03]  /*ae10*/  PRMT R34, RZ, 0x7610, R34 ;  /* 0x00007610ff227816 */ /* 0x000fc60000000022 */
[----:B------:R0:W-:Y:S04]  /*ae20*/  @!P3 STG.E.U8 desc[UR46][R32.64+0x9], R35 ;  /* 0x000009232000b986 */ /* 0x0001e8000c10112e */
[----:B------:R-:W4:Y:S01]  /*ae30*/  @!P1 LDG.E.U8 R34, desc[UR46][R30.64+0x8] ;  /* 0x0000082e1e229981 */ /* 0x000f22000c1e1100 */
[----:B------:R-:W-:-:S04]  /*ae40*/  LOP3.LUT R229, R229, 0xfffffffd, RZ, 0xc0, !PT ;  /* 0xfffffffde5e57812 */ /* 0x000fc800078ec0ff */
[----:B------:R-:W-:Y:S02]  /*ae50*/  @P6 LOP3.LUT R229, R229, 0x2, RZ, 0xfc, !PT ;  /* 0x00000002e5e56812 */ /* 0x000fe400078efcff */
[----:B------:R-:W-:-:S13]  /*ae60*/  ISETP.LT.OR P6, PT, R44, 0x9, !P0 ;  /* 0x000000092c00780c */ /* 0x000fda00047c1670 */
[----:B0-----:R-:W0:Y:S02]  /*ae70*/  @!P6 LDC.64 R32, c[0x0][0x5c0] ;  /* 0x00017000ff20eb82 */ /* 0x001e240000000a00 */
[----:B0-----:R-:W-:-:S04]  /*ae80*/  @!P6 IADD3 R60, P3, P5, R26, UR10, R32 ;  /* 0x0000000a1a3cec10 */ /* 0x001fc8000fd7e020 */
[----:B------:R-:W-:Y:S02]  /*ae90*/  @!P6 IADD3.X R61, R45, UR9, R33, P3, P5 ;  /* 0x000000092d3dec10 */ /* 0x000fe40009fea421 */
[----:B------:R-:W-:-:S13]  /*aea0*/  ISETP.LT.OR P3, PT, R44, 0xa, !P0 ;  /* 0x0000000a2c00780c */ /* 0x000fda0004761670 */
[----:B------:R-:W0:Y:S01]  /*aeb0*/  @!P3 LDC.64 R32, c[0x0][0x5c0] ;  /* 0x00017000ff20bb82 */ /* 0x000e220000000a00 */
[----:B------:R-:W-:-:S04]  /*aec0*/  LOP3.LUT R229, R229, 0xffffff7f, RZ, 0xc0, !PT ;  /* 0xffffff7fe5e57812 */ /* 0x000fc800078ec0ff */
[----:B------:R-:W-:Y:S02]  /*aed0*/  @P6 LOP3.LUT R229, R229, 0x80, RZ, 0xfc, !PT ;  /* 0x00000080e5e56812 */ /* 0x000fe400078efcff */
[----:B0-----:R-:W-:-:S04]  /*aee0*/  @!P3 IADD3 R56, P5, P6, R26, UR10, R32 ;  /* 0x0000000a1a38bc10 */ /* 0x001fc8000febe020 */
[----:B------:R-:W-:Y:S02]  /*aef0*/  @!P3 IADD3.X R57, R45, UR9, R33, P5, P6 ;  /* 0x000000092d39bc10 */ /* 0x000fe4000afec421 */
[----:B------:R-:W-:Y:S02]  /*af00*/  ISETP.LT.OR P0, PT, R44, 0xa, !P2 ;  /* 0x0000000a2c00780c */ /* 0x000fe40005701670 */
[----:B----4-:R-:W-:-:S04]  /*af10*/  LOP3.LUT R34, R34, 0xff, RZ, 0xc0, !PT ;  /* 0x000000ff22227812 */ /* 0x010fc800078ec0ff */
[----:B------:R-:W-:-:S05]  /*af20*/  F2FP.F16.E4M3.UNPACK_B R34, R34 ;  /* 0x00000022ff22723e */ /* 0x000fca00020006ff */
[----:B------:R-:W-:-:S05]  /*af30*/  HADD2.F32 R34, -RZ, R34.H0_H0 ;  /* 0x20000022ff227230 */ /* 0x000fca0000004100 */
[----:B------:R-:W-:-:S04]  /*af40*/  FMUL R34, R34, UR38 ;  /* 0x0000002622227c20 */ /* 0x000fc80008400000 */
[----:B------:R-:W-:-:S05]  /*af50*/  FFMA R221, R221, UR39, R34 ;  /* 0x00000027dddd7c23 */ /* 0x000fca0008000022 */
[----:B------:R-:W-:-:S05]  /*af60*/  F2FP.SATFINITE.E4M3.F32.PACK_AB_MERGE_C R221, RZ, R221, RZ ;  /* 0x000000ddffdd723e */ /* 0x000fca00048070ff */
[----:B------:R-:W-:Y:S01]  /*af70*/  @!P1 STG.E.U8 desc[UR46][R48.64+0x8], R221 ;  /* 0x000008dd30009986 */ /* 0x000fe2000c10112e */
[----:B------:R-:W-:-:S13]  /*af80*/  ISETP.LT.OR P1, PT, R44, 0x11, !P2 ;  /* 0x000000112c00780c */ /* 0x000fda0005721670 */
[----:B------:R-:W0:Y:S02]  /*af90*/  @!P1 LDC.64 R32, c[0x0][0x5c0] ;  /* 0x00017000ff209b82 */ /* 0x000e240000000a00 */
[--C-:B0-----:R-:W-:Y:S02]  /*afa0*/  @!P1 IADD3 R70, P5, P6, R26, UR8, R32.reuse ;  /* 0x000000081a469c10 */ /* 0x101fe4000febe020 */
[----:B------:R-:W-:-:S06]  /*afb0*/  PRMT R32, RZ, 0x7610, R32 ;  /* 0x00007610ff207816 */ /* 0x000fcc0000000020 */
[----:B------:R-:W4:Y:S01]  /*afc0*/  @!P0 LDG.E.U8 R32, desc[UR46][R30.64+0x9] ;  /* 0x0000092e1e208981 */ /* 0x000f22000c1e1100 */
[----:B------:R-:W-:Y:S02]  /*afd0*/  @!P1 IADD3.X R71, R45, UR7, R33, P5, P6 ;  /* 0x000000072d479c10 */ /* 0x000fe4000afec421 */
[----:B------:R-:W-:Y:S02]  /*afe0*/  IADD3 R33, P5, R52, 0x80, RZ ;  /* 0x0000008034217810 */ /* 0x000fe40007fbe0ff */
[----:B----4-:R-:W-:-:S04]  /*aff0*/  LOP3.LUT R32, R32, 0xff, RZ, 0xc0, !PT ;  /* 0x000000ff20207812 */ /* 0x010fc800078ec0ff */
[----:B------:R-:W-:-:S05]  /*b000*/  F2FP.F16.E4M3.UNPACK_B R32, R32 ;  /* 0x00000020ff20723e */ /* 0x000fca00020006ff */
[----:B------:R-:W-:-:S05]  /*b010*/  HADD2.F32 R32, -RZ, R32.H0_H0 ;  /* 0x20000020ff207230 */ /* 0x000fca0000004100 */
[----:B------:R-:W-:-:S04]  /*b020*/  FMUL R32, R32, UR38 ;  /* 0x0000002620207c20 */ /* 0x000fc80008400000 */
[----:B------:R-:W-:-:S05]  /*b030*/  FFMA R32, R220, UR39, R32 ;  /* 0x00000027dc207c23 */ /* 0x000fca0008000020 */
[----:B------:R-:W-:Y:S01]  /*b040*/  F2FP.SATFINITE.E4M3.F32.PACK_AB_MERGE_C R35, RZ, R32, RZ ;  /* 0x00000020ff23723e */ /* 0x000fe200048070ff */
[----:B------:R-:W-:-:S04]  /*b050*/  IMAD.X R32, RZ, RZ, R81, P5 ;  /* 0x000000ffff207224 */ /* 0x000fc800028e0651 */
[----:B------:R-:W-:-:S04]  /*b060*/  IMAD R32, R32, UR12, RZ ;  /* 0x0000000c20207c24 */ /* 0x000fc8000f8e02ff */
[C---:B------:R-:W-:Y:S02]  /*b070*/  IMAD R34, R33.reuse, UR13, R32 ;  /* 0x0000000d21227c24 */ /* 0x040fe4000f8e0220 */
[----:B------:R-:W-:-:S03]  /*b080*/  IMAD.WIDE.U32 R32, R33, UR12, R42 ;  /* 0x0000000c21207c25 */ /* 0x000fc6000f8e002a */
[----:B------:R-:W-:-:S04]  /*b090*/  IADD3 R32, P5, R32, UR14, RZ ;  /* 0x0000000e20207c10 */ /* 0x000fc8000ffbe0ff */
[--C-:B------:R-:W-:Y:S02]  /*b0a0*/  IADD3.X R33, R33, UR15, R34.reuse, P5, !PT ;  /* 0x0000000f21217c10 */ /* 0x100fe4000affe422 */
[----:B------:R-:W-:Y:S01]  /*b0b0*/  PRMT R34, RZ, 0x7610, R34 ;  /* 0x00007610ff227816 */ /* 0x000fe20000000022 */
[----:B------:R0:W-:Y:S05]  /*b0c0*/  @!P0 STG.E.U8 desc[UR46][R38.64+0x9], R35 ;  /* 0x0000092326008986 */ /* 0x0001ea000c10112e */
[----:B------:R-:W4:Y:S01]  /*b0d0*/  @!P4 LDG.E.U8 R34, desc[UR46][R32.64] ;  /* 0x0000002e2022c981 */ /* 0x000f22000c1e1100 */
[----:B------:R-:W-:Y:S02]  /*b0e0*/  ISETP.LT.OR P0, PT, R44, 0x12, !P2 ;  /* 0x000000122c00780c */ /* 0x000fe40005701670 */
[----:B------:R-:W-:-:S02]  /*b0f0*/  LOP3.LUT P1, RZ, R229, 0x8, RZ, 0xc0, !PT ;  /* 0x00000008e5ff7812 */ /* 0x000fc4000782c0ff */
[----:B----4-:R-:W-:-:S04]  /*b100*/  LOP3.LUT R34, R34, 0xff, RZ, 0xc0, !PT ;  /* 0x000000ff22227812 */ /* 0x010fc800078ec0ff */
[----:B------:R-:W-:-:S05]  /*b110*/  F2FP.F16.E4M3.UNPACK_B R34, R34 ;  /* 0x00000022ff22723e */ /* 0x000fca00020006ff */
[----:B------:R-:W-:-:S05]  /*b120*/  HADD2.F32 R34, -RZ, R34.H0_H0 ;  /* 0x20000022ff227230 */ /* 0x000fca0000004100 */
[----:B------:R-:W-:-:S04]  /*b130*/  FMUL R34, R34, UR38 ;  /* 0x0000002622227c20 */ /* 0x000fc80008400000 */
[----:B------:R-:W-:Y:S02]  /*b140*/  FFMA R219, R219, UR39, R34 ;  /* 0x00000027dbdb7c23 */ /* 0x000fe40008000022 */
[----:B0-----:R-:W0:Y:S03]  /*b150*/  @!P0 LDC.64 R34, c[0x0][0x5c0] ;  /* 0x00017000ff228b82 */ /* 0x001e260000000a00 */
[----:B------:R-:W-:-:S05]  /*b160*/  F2FP.SATFINITE.E4M3.F32.PACK_AB_MERGE_C R219, RZ, R219, RZ ;  /* 0x000000dbffdb723e */ /* 0x000fca00048070ff */
[----:B------:R-:W-:Y:S01]  /*b170*/  @!P4 STG.E.U8 desc[UR46][R58.64], R219 ;  /* 0x000000db3a00c986 */ /* 0x000fe2000c10112e */
[--C-:B0-----:R-:W-:Y:S02]  /*b180*/  @!P0 IADD3 R66, P5, P6, R26, UR8, R34.reuse ;  /* 0x000000081a428c10 */ /* 0x101fe4000febe022 */
[----:B------:R-:W-:-:S06]  /*b190*/  PRMT R34, RZ, 0x7610, R34 ;  /* 0x00007610ff227816 */ /* 0x000fcc0000000022 */
[----:B------:R-:W4:Y:S01]  /*b1a0*/  @!P1 LDG.E.U8 R34, desc[UR46][R32.64+0x1] ;  /* 0x0000012e20229981 */ /* 0x000f22000c1e1100 */
[----:B------:R-:W-:-:S04]  /*b1b0*/  LOP3.LUT R0, R0, 0xffefffff, RZ, 0xc0, !PT ;  /* 0xffefffff00007812 */ /* 0x000fc800078ec0ff */
[----:B------:R-:W-:Y:S02]  /*b1c0*/  @P3 LOP3.LUT R0, R0, 0x100000, RZ, 0xfc, !PT ;  /* 0x0010000000003812 */ /* 0x000fe400078efcff */
[----:B------:R-:W-:Y:S02]  /*b1d0*/  ISETP.GE.AND P3, PT, R46, 0x89, PT ;  /* 0x000000892e00780c */ /* 0x000fe40003f66270 */
[----:B------:R-:W-:Y:S02]  /*b1e0*/  @!P0 IADD3.X R67, R45, UR7, R35, P5, P6 ;  /* 0x000000072d438c10 */ /* 0x000fe4000afec423 */
[----:B------:R-:W-:Y:S01]  /*b1f0*/  ISETP.LT.OR P5, PT, R44, 0x1, !P3 ;  /* 0x000000012c00780c */ /* 0x000fe20005fa1670 */
[----:B------:R-:W-:Y:S02]  /*b200*/  IMAD.U32 R39, RZ, RZ, UR8 ;  /* 0x00000008ff277e24 */ /* 0x000fe4000f8e00ff */
[----:B------:R-:W-:-:S10]  /*b210*/  IMAD.U32 R38, RZ, RZ, UR7 ;  /* 0x00000007ff267e24 */ /* 0x000fd4000f8e00ff */
[----:B------:R-:W-:-:S04]  /*b220*/  @!P5 IADD3 R39, P4, P6, R39, UR6, R26 ;  /* 0x000000062727dc10 */ /* 0x000fc8000fe9e01a */
        /* <DEDUP_REMOVED lines=13> */
[----:B------:R-:W-:Y:S02]  /*b300*/  IADD3.X R35, R35, UR15, R36, P4, !PT ;  /* 0x0000000f23237c10 */ /* 0x000fe4000a7fe424 */
[----:B------:R-:W0:Y:S01]  /*b310*/  @!P5 LDC.64 R36, c[0x0][0x5c0] ;  /* 0x00017000ff24db82 */ /* 0x000e220000000a00 */
[----:B------:R1:W-:Y:S01]  /*b320*/  @!P1 STG.E.U8 desc[UR46][R54.64+0x1], R49 ;  /* 0x0000013136009986 */ /* 0x0003e2000c10112e */
[----:B0-----:R-:W-:-:S05]  /*b330*/  @!P5 IADD3 R36, P4, R39, R36, RZ ;  /* 0x000000242724d210 */ /* 0x001fca0007f9e0ff */
[----:B------:R-:W-:Y:S01]  /*b340*/  @!P5 IMAD.X R37, R38, 0x1, R37, P4 ;  /* 0x000000012625d824 */ /* 0x000fe200020e0625 */
[----:B------:R-:W-:-:S06]  /*b350*/  PRMT R38, RZ, 0x7610, R38 ;  /* 0x00007610ff267816 */ /* 0x000fcc0000000026 */
[----:B------:R-:W4:Y:S01]  /*b360*/  @!P5 LDG.E.U8 R38, desc[UR46][R34.64] ;  /* 0x0000002e2226d981 */ /* 0x000f22000c1e1100 */
[C---:B------:R-:W-:Y:S02]  /*b370*/  ISETP.LT.OR P1, PT, R44.reuse, 0x19, !P2 ;  /* 0x000000192c00780c */ /* 0x040fe40005721670 */
[----:B------:R-:W-:Y:S01]  /*b380*/  ISETP.LT.OR P4, PT, R44, 0x2, !P3 ;  /* 0x000000022c00780c */ /* 0x000fe20005f81670 */
[----:B-1----:R-:W-:Y:S02]  /*b390*/  IMAD.U32 R49, RZ, RZ, UR8 ;  /* 0x00000008ff317e24 */ /* 0x002fe4000f8e00ff */
[----:B------:R-:W-:-:S10]  /*b3a0*/  IMAD.U32 R48, RZ, RZ, UR7 ;  /* 0x00000007ff307e24 */ /* 0x000fd4000f8e00ff */
[----:B------:R-:W-:-:S04]  /*b3b0*/  @!P4 IADD3 R49, P0, P6, R49, UR6, R26 ;  /* 0x000000063131cc10 */ /* 0x000fc8000fe1e01a */
[----:B------:R-:W-:Y:S02]  /*b3c0*/  @!P4 IADD3.X R48, R48, UR5, R45, P0, P6 ;  /* 0x000000053030cc10 */ /* 0x000fe400087ec42d */
[----:B----4-:R-:W-:-:S04]  /*b3d0*/  LOP3.LUT R38, R38, 0xff, RZ, 0xc0, !PT ;  /* 0x000000ff26267812 */ /* 0x010fc800078ec0ff */
[----:B------:R-:W-:-:S05]  /*b3e0*/  F2FP.F16.E4M3.UNPACK_B R38, R38 ;  /* 0x00000026ff26723e */ /* 0x000fca00020006ff */
[----:B------:R-:W-:-:S05]  /*b3f0*/  HADD2.F32 R38, -RZ, R38.H0_H0 ;  /* 0x20000026ff267230 */ /* 0x000fca0000004100 */
[----:B------:R-:W-:-:S04]  /*b400*/  FMUL R38, R38, UR38 ;  /* 0x0000002626267c20 */ /* 0x000fc80008400000 */
[----:B------:R-:W-:Y:S02]  /*b410*/  FFMA R217, R217, UR39, R38 ;  /* 0x00000027d9d97c23 */ /* 0x000fe40008000026 */
[----:B------:R-:W0:Y:S03]  /*b420*/  @!P4 LDC.64 R38, c[0x0][0x5c0] ;  /* 0x00017000ff26cb82 */ /* 0x000e260000000a00 */
[----:B------:R-:W-:-:S05]  /*b430*/  F2FP.SATFINITE.E4M3.F32.PACK_AB_MERGE_C R217, RZ, R217, RZ ;  /* 0x000000d9ffd9723e */ /* 0x000fca00048070ff */
[----:B------:R1:W-:Y:S02]  /*b440*/  @!P5 STG.E.U8 desc[UR46][R36.64], R217 ;  /* 0x000000d92400d986 */ /* 0x0003e4000c10112e */
[----:B-1----:R-:W1:Y:S02]  /*b450*/  @!P1 LDC.64 R36, c[0x0][0x5c0] ;  /* 0x00017000ff249b82 */ /* 0x002e640000000a00 */
[--C-:B-1----:R-:W-:Y:S02]  /*b460*/  @!P1 IADD3 R68, P5, P6, R26, UR8, R36.reuse ;  /* 0x000000081a449c10 */ /* 0x102fe4000febe024 */
[----:B------:R-:W-:-:S06]  /*b470*/  PRMT R36, RZ, 0x7610, R36 ;  /* 0x00007610ff247816 */ /* 0x000fcc0000000024 */
[----:B------:R-:W4:Y:S01]  /*b480*/  @!P4 LDG.E.U8 R36, desc[UR46][R34.64+0x1] ;  /* 0x0000012e2224c981 */ /* 0x000f22000c1e1100 */
[----:B0-----:R-:W-:-:S05]  /*b490*/  @!P4 IADD3 R38, P0, R49, R38, RZ ;  /* 0x000000263126c210 */ /* 0x001fca0007f1e0ff */
[----:B------:R-:W-:Y:S01]  /*b4a0*/  @!P4 IMAD.X R39, R48, 0x1, R39, P0 ;  /* 0x000000013027c824 */ /* 0x000fe200000e0627 */
[----:B------:R-:W-:Y:S02]  /*b4b0*/  ISETP.LT.OR P0, PT, R44, 0x1a, !P2 ;  /* 0x0000001a2c00780c */ /* 0x000fe40005701670 */
[----:B------:R-:W-:Y:S02]  /*b4c0*/  @!P1 IADD3.X R69, R45, UR7, R37, P5, P6 ;  /* 0x000000072d459c10 */ /* 0x000fe4000afec425 */
[----:B------:R-:W-:-:S04]  /*b4d0*/  LOP3.LUT R229, R229, 0xffffdfff, RZ, 0xc0, !PT ;  /* 0xffffdfffe5e57812 */ /* 0x000fc800078ec0ff */
[----:B------:R-:W-:Y:S02]  /*b4e0*/  @P1 LOP3.LUT R229, R229, 0x2000, RZ, 0xfc, !PT ;  /* 0x00002000e5e51812 */ /* 0x000fe400078efcff */
[----:B------:R-:W-:-:S04]  /*b4f0*/  LOP3.LUT P1, RZ, R0, 0x400000, RZ, 0xc0, !PT ;  /* 0x0040000000ff7812 */ /* 0x000fc8000782c0ff */
[----:B------:R-:W-:Y:S02]  /*b500*/  ISETP.LT.OR P6, PT, R44, 0x9, !P1 ;  /* 0x000000092c00780c */ /* 0x000fe40004fc1670 */
[----:B----4-:R-:W-:-:S04]  /*b510*/  LOP3.LUT R36, R36, 0xff, RZ, 0xc0, !PT ;  /* 0x000000ff24247812 */ /* 0x010fc800078ec0ff */
[----:B------:R-:W-:-:S05]  /*b520*/  F2FP.F16.E4M3.UNPACK_B R36, R36 ;  /* 0x00000024ff24723e */ /* 0x000fca00020006ff */
[----:B------:R-:W-:-:S05]  /*b530*/  HADD2.F32 R36, -RZ, R36.H0_H0 ;  /* 0x20000024ff247230 */ /* 0x000fca0000004100 */
[----:B------:R-:W-:-:S04]  /*b540*/  FMUL R36, R36, UR38 ;  /* 0x0000002624247c20 */ /* 0x000fc80008400000 */
[----:B------:R-:W-:-:S05]  /*b550*/  FFMA R36, R216, UR39, R36 ;  /* 0x00000027d8247c23 */ /* 0x000fca0008000024 */
[----:B------:R-:W-:Y:S02]  /*b560*/  F2FP.SATFINITE.E4M3.F32.PACK_AB_MERGE_C R49, RZ, R36, RZ ;  /* 0x00000024ff31723e */ /* 0x000fe400048070ff */
[----:B------:R-:W0:Y:S03]  /*b570*/  @!P0 LDC.64 R36, c[0x0][0x5c0] ;  /* 0x00017000ff248b82 */ /* 0x000e260000000a00 */
[----:B------:R1:W-:Y:S01]  /*b580*/  @!P4 STG.E.U8 desc[UR46][R38.64+0x1], R49 ;  /* 0x000001312600c986 */ /* 0x0003e2000c10112e */
[--C-:B0-----:R-:W-:Y:S02]  /*b590*/  @!P0 IADD3 R54, P4, P5, R26, UR8, R36.reuse ;  /* 0x000000081a368c10 */ /* 0x101fe4000fd9e024 */
[----:B------:R-:W-:-:S06]  /*b5a0*/  PRMT R36, RZ, 0x7610, R36 ;  /* 0x00007610ff247816 */ /* 0x000fcc0000000024 */
[----:B------:R-:W4:Y:S01]  /*b5b0*/  @!P6 LDG.E.U8 R36, desc[UR46][R32.64+0x8] ;  /* 0x0000082e2024e981 */ /* 0x000f22000c1e1100 */
[----:B------:R-:W-:Y:S02]  /*b5c0*/  LOP3.LUT R229, R229, 0xfffffffb, RZ, 0xc0, !PT ;  /* 0xfffffffbe5e57812 */ /* 0x000fe400078ec0ff */
[----:B------:R-:W-:Y:S02]  /*b5d0*/  @!P0 IADD3.X R55, R45, UR7, R37, P4, P5 ;  /* 0x000000072d378c10 */ /* 0x000fe4000a7ea425 */
[----:B------:R-:W-:Y:S02]  /*b5e0*/  @P0 LOP3.LUT R229, R229, 0x4, RZ, 0xfc, !PT ;  /* 0x00000004e5e50812 */ /* 0x000fe400078efcff */
[----:B------:R-:W-:Y:S02]  /*b5f0*/  ISETP.LT.OR P0, PT, R44, 0x11, !P1 ;  /* 0x000000112c00780c */ /* 0x000fe40004f01670 */
[----:B----4-:R-:W-:-:S04]  /*b600*/  LOP3.LUT R36, R36, 0xff, RZ, 0xc0, !PT ;  /* 0x000000ff24247812 */ /* 0x010fc800078ec0ff */
[----:B------:R-:W-:-:S05]  /*b610*/  F2FP.F16.E4M3.UNPACK_B R36, R36 ;  /* 0x00000024ff24723e */ /* 0x000fca00020006ff */
[----:B------:R-:W-:-:S05]  /*b620*/  HADD2.F32 R36, -RZ, R36.H0_H0 ;  /* 0x20000024ff247230 */ /* 0x000fca0000004100 */
[----:B------:R-:W-:-:S04]  /*b630*/  FMUL R36, R36, UR38 ;  /* 0x0000002624247c20 */ /* 0x000fc80008400000 */
[----:B------:R-:W-:Y:S02]  /*b640*/  FFMA R215, R215, UR39, R36 ;  /* 0x00000027d7d77c23 */ /* 0x000fe40008000024 */
[----:B------:R-:W0:Y:S03]  /*b650*/  @!P0 LDC.64 R36, c[0x0][0x5c0] ;  /* 0x00017000ff248b82 */ /* 0x000e260000000a00 */
[----:B------:R-:W-:-:S05]  /*b660*/  F2FP.SATFINITE.E4M3.F32.PACK_AB_MERGE_C R215, RZ, R215, RZ ;  /* 0x000000d7ffd7723e */ /* 0x000fca00048070ff */
[----:B------:R-:W-:Y:S01]  /*b670*/  @!P6 STG.E.U8 desc[UR46][R64.64+0x8], R215 ;  /* 0x000008d74000e986 */ /* 0x000fe2000c10112e */
[----:B------:R-:W-:Y:S02]  /*b680*/  ISETP.LT.OR P6, PT, R44, 0x12, !P1 ;  /* 0x000000122c00780c */ /* 0x000fe40004fc1670 */
[----:B0-----:R-:W-:-:S04]  /*b690*/  @!P0 IADD3 R90, P4, P5, R26, UR6, R36 ;  /* 0x000000061a5a8c10 */ /* 0x001fc8000fd9e024 */
[----:B------:R-:W-:-:S07]  /*b6a0*/  @!P0 IADD3.X R91, R45, UR5, R37, P4, P5 ;  /* 0x000000052d5b8c10 */ /* 0x000fce000a7ea425 */
[----:B------:R-:W0:Y:S01]  /*b6b0*/  @!P6 LDC.64 R36, c[0x0][0x5c0] ;  /* 0x00017000ff24eb82 */ /* 0x000e220000000a00 */
[----:B------:R-:W-:Y:S02]  /*b6c0*/  LOP3.LUT P0, RZ, R0, 0x200000, RZ, 0xc0, !PT ;  /* 0x0020000000ff7812 */ /* 0x000fe4000780c0ff */
[--C-:B0-----:R-:W-:Y:S02]  /*b6d0*/  @!P6 IADD3 R58, P4, P5, R26, UR6, R36.reuse ;  /* 0x000000061a3aec10 */ /* 0x101fe4000fd9e024 */
[----:B------:R-:W-:-:S09]  /*b6e0*/  PRMT R36, RZ, 0x7610, R36 ;  /* 0x00007610ff247816 */ /* 0x000fd20000000024 */
[----:B------:R-:W4:Y:S01]  /*b6f0*/  @!P0 LDG.E.U8 R36, desc[UR46][R32.64+0x9] ;  /* 0x0000092e20248981 */ /* 0x000f22000c1e1100 */
[----:B------:R-:W-:Y:S02]  /*b700*/  @!P6 IADD3.X R59, R45, UR5, R37, P4, P5 ;  /* 0x000000052d3bec10 */ /* 0x000fe4000a7ea425 */
[----:B------:R-:W-:Y:S01]  /*b710*/  ISETP.LT.OR P4, PT, R44, 0x9, !P3 ;  /* 0x000000092c00780c */ /* 0x000fe20005f81670 */
[----:B-1----:R-:W-:Y:S02]  /*b720*/  IMAD.U32 R39, RZ, RZ, UR8 ;  /* 0x00000008ff277e24 */ /* 0x002fe4000f8e00ff */
[----:B------:R-:W-:Y:S01]  /*b730*/  IMAD.U32 R38, RZ, RZ, UR7 ;  /* 0x00000007ff267e24 */ /* 0x000fe2000f8e00ff */
        /* <DEDUP_REMOVED lines=8> */
[----:B------:R-:W-:-:S04]  /*b7c0*/  @!P4 IADD3 R39, P0, P5, R39, UR6, R26 ;  /* 0x000000062727cc10 */ /* 0x000fc8000fd1e01a */
[----:B------:R-:W-:Y:S02]  /*b7d0*/  @!P4 IADD3.X R38, R38, UR5, R45, P0, P5 ;  /* 0x000000052626cc10 */ /* 0x000fe400087ea42d */
[----:B0-----:R-:W-:-:S05]  /*b7e0*/  @!P4 IADD3 R36, P0, R39, R36, RZ ;  /* 0x000000242724c210 */ /* 0x001fca0007f1e0ff */
[----:B------:R-:W-:Y:S01]  /*b7f0*/  @!P4 IMAD.X R37, R38, 0x1, R37, P0 ;  /* 0x000000012625c824 */ /* 0x000fe200000e0625 */
[----:B------:R-:W-:-:S06]  /*b800*/  PRMT R38, RZ, 0x7610, R38 ;  /* 0x00007610ff267816 */ /* 0x000fcc0000000026 */
[----:B------:R-:W4:Y:S01]  /*b810*/  @!P4 LDG.E.U8 R38, desc[UR46][R34.64+0x8] ;  /* 0x0000082e2226c981 */ /* 0x000f22000c1e1100 */
[C---:B------:R-:W-:Y:S02]  /*b820*/  ISETP.LT.OR P0, PT, R44.reuse, 0xa, !P3 ;  /* 0x0000000a2c00780c */ /* 0x040fe40005f01670 */
[----:B------:R-:W-:Y:S01]  /*b830*/  ISETP.LT.OR P3, PT, R44, 0x19, !P1 ;  /* 0x000000192c00780c */ /* 0x000fe20004f61670 */
[----:B-1----:R-:W-:Y:S02]  /*b840*/  IMAD.U32 R41, RZ, RZ, UR8 ;  /* 0x00000008ff297e24 */ /* 0x002fe4000f8e00ff */
[----:B------:R-:W-:-:S08]  /*b850*/  IMAD.U32 R40, RZ, RZ, UR7 ;  /* 0x00000007ff287e24 */ /* 0x000fd0000f8e00ff */
        /* <DEDUP_REMOVED lines=16> */
[----:B------:R-:W-:Y:S02]  /*b960*/  @!P3 IADD3.X R101, R45, UR5, R37, P5, P6 ;  /* 0x000000052d65bc10 */ /* 0x000fe4000afec425 */
[----:B------:R-:W-:Y:S02]  /*b970*/  LOP3.LUT P6, RZ, R229, 0x40, RZ, 0xc0, !PT ;  /* 0x00000040e5ff7812 */ /* 0x000fe400078cc0ff */
[----:B------:R-:W-:Y:S02]  /*b980*/  PRMT R40, RZ, 0x7610, R40 ;  /* 0x00007610ff287816 */ /* 0x000fe40000000028 */
[----:B----4-:R-:W-:-:S04]  /*b990*/  LOP3.LUT R36, R36, 0xff, RZ, 0xc0, !PT ;  /* 0x000000ff24247812 */ /* 0x010fc800078ec0ff */
[----:B------:R-:W-:-:S05]  /*b9a0*/  F2FP.F16.E4M3.UNPACK_B R36, R36 ;  /* 0x00000024ff24723e */ /* 0x000fca00020006ff */
[----:B------:R-:W-:-:S05]  /*b9b0*/  HADD2.F32 R36, -RZ, R36.H0_H0 ;  /* 0x20000024ff247230 */ /* 0x000fca0000004100 */
[----:B------:R-:W-:-:S04]  /*b9c0*/  FMUL R36, R36, UR38 ;  /* 0x0000002624247c20 */ /* 0x000fc80008400000 */
[----:B------:R-:W-:-:S05]  /*b9d0*/  FFMA R36, R212, UR39, R36 ;  /* 0x00000027d4247c23 */ /* 0x000fca0008000024 */
[----:B------:R-:W-:-:S05]  /*b9e0*/  F2FP.SATFINITE.E4M3.F32.PACK_AB_MERGE_C R41, RZ, R36, RZ ;  /* 0x00000024ff29723e */ /* 0x000fca00048070ff */
[----:B------:R0:W-:Y:S01]  /*b9f0*/  @!P0 STG.E.U8 desc[UR46][R38.64+0x9], R41 ;  /* 0x0000092926008986 */ /* 0x0001e2000c10112e */
[----:B------:R-:W-:-:S05]  /*ba00*/  IADD3 R37, P0, R52, 0x100, RZ ;  /* 0x0000010034257810 */ /* 0x000fca0007f1e0ff */
[----:B------:R-:W-:-:S04]  /*ba10*/  IMAD.X R36, RZ, RZ, R81, P0 ;  /* 0x000000ffff247224 */ /* 0x000fc800000e0651 */
[----:B------:R-:W-:-:S04]  /*ba20*/  IMAD R36, R36, UR12, RZ ;  /* 0x0000000c24247c24 */ /* 0x000fc8000f8e02ff */
[C---:B0-----:R-:W-:Y:S02]  /*ba30*/  IMAD R38, R37.reuse, UR13, R36 ;  /* 0x0000000d25267c24 */ /* 0x041fe4000f8e0224 */
[----:B------:R-:W-:-:S03]  /*ba40*/  IMAD.WIDE.U32 R36, R37, UR12, R42 ;  /* 0x0000000c25247c25 */ /* 0x000fc6000f8e002a */
[----:B------:R-:W-:-:S04]  /*ba50*/  IADD3 R36, P0, R36, UR14, RZ ;  /* 0x0000000e24247c10 */ /* 0x000fc8000ff1e0ff */
[----:B------:R-:W-:-:S05]  /*ba60*/  IADD3.X R37, R37, UR15, R38, P0, !PT ;  /* 0x0000000f25257c10 */ /* 0x000fca00087fe426 */
[----:B------:R-:W4:Y:S01]  /*ba70*/  @!P6 LDG.E.U8 R40, desc[UR46][R36.64] ;  /* 0x0000002e2428e981 */ /* 0x000f22000c1e1100 */
[----:B------:R-:W-:-:S13]  /*ba80*/  ISETP.LT.OR P5, PT, R44, 0x1a, !P1 ;  /* 0x0000001a2c00780c */ /* 0x000fda0004fa1670 */
[----:B------:R-:W0:Y:S01]  /*ba90*/  @!P5 LDC.64 R38, c[0x0][0x5c0] ;  /* 0x00017000ff26db82 */ /* 0x000e220000000a00 */
[----:B------:R-:W-:Y:S02]  /*baa0*/  LOP3.LUT P3, RZ, R229, 0x2, RZ, 0xc0, !PT ;  /* 0x00000002e5ff7812 */ /* 0x000fe4000786c0ff */
[--C-:B0-----:R-:W-:Y:S02]  /*bab0*/  @!P5 IADD3 R88, P0, P4, R26, UR6, R38.reuse ;  /* 0x000000061a58dc10 */ /* 0x101fe4000fc1e026 */
[----:B------:R-:W-:Y:S02]  /*bac0*/  PRMT R38, RZ, 0x7610, R38 ;  /* 0x00007610ff267816 */ /* 0x000fe40000000026 */
[----:B----4-:R-:W-:-:S04]  /*bad0*/  LOP3.LUT R40, R40, 0xff, RZ, 0xc0, !PT ;  /* 0x000000ff28287812 */ /* 0x010fc800078ec0ff */
[----:B------:R-:W-:-:S05]  /*bae0*/  F2FP.F16.E4M3.UNPACK_B R40, R40 ;  /* 0x00000028ff28723e */ /* 0x000fca00020006ff */
[----:B------:R-:W-:-:S05]  /*baf0*/  HADD2.F32 R40, -RZ, R40.H0_H0 ;  /* 0x20000028ff287230 */ /* 0x000fca0000004100 */
[----:B------:R-:W-:-:S04]  /*bb00*/  FMUL R40, R40, UR38 ;  /* 0x0000002628287c20 */ /* 0x000fc80008400000 */
[----:B------:R-:W-:-:S05]  /*bb10*/  FFMA R211, R211, UR39, R40 ;  /* 0x00000027d3d37c23 */ /* 0x000fca0008000028 */
[----:B------:R-:W-:-:S05]  /*bb20*/  F2FP.SATFINITE.E4M3.F32.PACK_AB_MERGE_C R211, RZ, R211, RZ ;  /* 0x000000d3ffd3723e */ /* 0x000fca00048070ff */
[----:B------:R-:W-:Y:S04]  /*bb30*/  @!P6 STG.E.U8 desc[UR46][R62.64], R211 ;  /* 0x000000d33e00e986 */ /* 0x000fe8000c10112e */
        /* <DEDUP_REMOVED lines=29> */
[----:B------:R-:W-:-:S04]  /*bd10*/  ISETP.GE.AND P3, PT, R46, 0x101, PT ;  /* 0x000001012e00780c */ /* 0x000fc80003f66270 */
        /* <DEDUP_REMOVED lines=18> */
[----:B------:R-:W-:Y:S02]  /*be40*/  LOP3.LUT R229, R229, 0xfffffffd, RZ, 0xc0, !PT ;  /* 0xfffffffde5e57812 */ /* 0x000fe400078ec0ff */
[----:B------:R-:W-:Y:S02]  /*be50*/  @!P3 IADD3.X R95, R45, UR9, R41, P5, P6 ;  /* 0x000000092d5fbc10 */ /* 0x000fe4000afec429 */
[----:B------:R-:W-:Y:S02]  /*be60*/  ISETP.GE.AND P6, PT, R46, 0x101, PT ;  /* 0x000001012e00780c */ /* 0x000fe40003fc6270 */
[----:B------:R-:W-:Y:S02]  /*be70*/  @P3 LOP3.LUT R229, R229, 0x2, RZ, 0xfc, !PT ;  /* 0x00000002e5e53812 */ /* 0x000fe400078efcff */
[----:B------:R-:W-:Y:S02]  /*be80*/  ISETP.LT.OR P3, PT, R44, 0x12, !P6 ;  /* 0x000000122c00780c */ /* 0x000fe40007761670 */
[----:B0-----:R-:W-:-:S02]  /*be90*/  @!P0 IADD3 R48, P4, R51, R48, RZ ;  /* 0x0000003033308210 */ /* 0x001fc40007f9e0ff */
[----:B------:R-:W-:-:S03]  /*bea0*/  LOP3.LUT P5, RZ, R229, 0x80, RZ, 0xc0, !PT ;  /* 0x00000080e5ff7812 */ /* 0x000fc600078ac0ff */
[----:B------:R-:W-:Y:S01]  /*beb0*/  @!P0 IMAD.X R49, R50, 0x1, R49, P4 ;  /* 0x0000000132318824 */ /* 0x000fe200020e0631 */
        /* <DEDUP_REMOVED lines=44> */
[----:B------:R-:W-:Y:S01]  /*c180*/  @!P3 STG.E.U8 desc[UR46][R56.64+0x9], R51 ;  /* 0x000009333800b986 */ /* 0x000fe2000c10112e */
[----:B------:R-:W-:-:S04]  /*c190*/  @!P0 IADD3 R49, P3, P4, R49, UR10, R26 ;  /* 0x0000000a31318c10 */ /* 0x000fc8000fc7e01a */
[----:B------:R-:W-:Y:S02]  /*c1a0*/  @!P0 IADD3.X R48, R48, UR9, R45, P3, P4 ;  /* 0x0000000930308c10 */ /* 0x000fe40009fe842d */
[----:B0-----:R-:W-:-:S05]  /*c1b0*/  @!P0 IADD3 R40, P3, R49, R40, RZ ;  /* 0x0000002831288210 */ /* 0x001fca0007f7e0ff */
[----:B------:R-:W-:Y:S01]  /*c1c0*/  @!P0 IMAD.X R41, R48, 0x1, R41, P3 ;  /* 0x0000000130298824 */ /* 0x000fe200018e0629 */
[----:B------:R-:W-:-:S06]  /*c1d0*/  PRMT R48, RZ, 0x7610, R48 ;  /* 0x00007610ff307816 */ /* 0x000fcc0000000030 */
[----:B------:R-:W4:Y:S01]  /*c1e0*/  @!P0 LDG.E.U8 R48, desc[UR46][R38.64+0x8] ;  /* 0x0000082e26308981 */ /* 0x000f22000c1e1100 */
[----:B------:R-:W-:Y:S01]  /*c1f0*/  ISETP.LT.OR P3, PT, R44, 0xa, !P1 ;  /* 0x0000000a2c00780c */ /* 0x000fe20004f61670 */
[----:B------:R-:W-:Y:S01]  /*c200*/  IMAD.U32 R49, RZ, RZ, UR8 ;  /* 0x00000008ff317e24 */ /* 0x000fe2000f8e00ff */
[----:B------:R-:W-:-:S04]  /*c210*/  LOP3.LUT R229, R229, 0xffffffbf, RZ, 0xc0, !PT ;  /* 0xffffffbfe5e57812 */ /* 0x000fc800078ec0ff */
[----:B------:R-:W-:-:S07]  /*c220*/  @P5 LOP3.LUT R229, R229, 0x40, RZ, 0xfc, !PT ;  /* 0x00000040e5e55812 */ /* 0x000fce00078efcff */
[----:B------:R-:W-:Y:S02]  /*c230*/  @!P3 IADD3 R49, P4, P5, R49, UR10, R26 ;  /* 0x0000000a3131bc10 */ /* 0x000fe4000fd9e01a */
[----:B----4-:R-:W-:-:S04]  /*c240*/  LOP3.LUT R48, R48, 0xff, RZ, 0xc0, !PT ;  /* 0x000000ff30307812 */ /* 0x010fc800078ec0ff */
[----:B------:R-:W-:-:S05]  /*c250*/  F2FP.F16.E4M3.UNPACK_B R48, R48 ;  /* 0x00000030ff30723e */ /* 0x000fca00020006ff */
[----:B------:R-:W-:-:S05]  /*c260*/  HADD2.F32 R48, -RZ, R48.H0_H0 ;  /* 0x20000030ff307230 */ /* 0x000fca0000004100 */
[----:B------:R-:W-:-:S04]  /*c270*/  FMUL R48, R48, UR38 ;  /* 0x0000002630307c20 */ /* 0x000fc80008400000 */
[----:B------:R-:W-:-:S05]  /*c280*/  FFMA R205, R205, UR39, R48 ;  /* 0x00000027cdcd7c23 */ /* 0x000fca0008000030 */
[----:B------:R-:W-:-:S05]  /*c290*/  F2FP.SATFINITE.E4M3.F32.PACK_AB_MERGE_C R205, RZ, R205, RZ ;  /* 0x000000cdffcd723e */ /* 0x000fca00048070ff */
[----:B------:R0:W-:Y:S02]  /*c2a0*/  @!P0 STG.E.U8 desc[UR46][R40.64+0x8], R205 ;  /* 0x000008cd28008986 */ /* 0x0001e4000c10112e */
[----:B0-----:R-:W0:Y:S01]  /*c2b0*/  @!P3 LDC.64 R40, c[0x0][0x5c0] ;  /* 0x00017000ff28bb82 */ /* 0x001e220000000a00 */
[----:B------:R-:W-:-:S05]  /*c2c0*/  IMAD.U32 R48, RZ, RZ, UR7 ;  /* 0x00000007ff307e24 */ /* 0x000fca000f8e00ff */
[----:B------:R-:W-:Y:S02]  /*c2d0*/  @!P3 IADD3.X R48, R48, UR9, R45, P4, P5 ;  /* 0x000000093030bc10 */ /* 0x000fe4000a7ea42d */
[----:B0-----:R-:W-:-:S05]  /*c2e0*/  @!P3 IADD3 R40, P0, R49, R40, RZ ;  /* 0x000000283128b210 */ /* 0x001fca0007f1e0ff */
[----:B------:R-:W-:Y:S01]  /*c2f0*/  @!P3 IMAD.X R41, R48, 0x1, R41, P0 ;  /* 0x000000013029b824 */ /* 0x000fe200000e0629 */
[----:B------:R-:W-:-:S06]  /*c300*/  PRMT R48, RZ, 0x7610, R48 ;  /* 0x00007610ff307816 */ /* 0x000fcc0000000030 */
[----:B------:R-:W4:Y:S01]  /*c310*/  @!P3 LDG.E.U8 R48, desc[UR46][R38.64+0x9] ;  /* 0x0000092e2630b981 */ /* 0x000f22000c1e1100 */
[----:B------:R-:W-:Y:S02]  /*c320*/  ISETP.GE.AND P0, PT, R46, 0x181, PT ;  /* 0x000001812e00780c */ /* 0x000fe40003f06270 */
[----:B----4-:R-:W-:-:S04]  /*c330*/  LOP3.LUT R48, R48, 0xff, RZ, 0xc0, !PT ;  /* 0x000000ff30307812 */ /* 0x010fc800078ec0ff */
[----:B------:R-:W-:-:S05]  /*c340*/  F2FP.F16.E4M3.UNPACK_B R48, R48 ;  /* 0x00000030ff30723e */ /* 0x000fca00020006ff */
[----:B------:R-:W-:-:S05]  /*c350*/  HADD2.F32 R48, -RZ, R48.H0_H0 ;  /* 0x20000030ff307230 */ /* 0x000fca0000004100 */
[----:B------:R-:W-:-:S04]  /*c360*/  FMUL R49, R48, UR38 ;  /* 0x0000002630317c20 */ /* 0x000fc80008400000 */
[----:B------:R-:W-:-:S05]  /*c370*/  FFMA R49, R204, UR39, R49 ;  /* 0x00000027cc317c23 */ /* 0x000fca0008000031 */
[----:B------:R-:W-:-:S05]  /*c380*/  F2FP.SATFINITE.E4M3.F32.PACK_AB_MERGE_C R53, RZ, R49, RZ ;  /* 0x00000031ff35723e */ /* 0x000fca00048070ff */
[----:B------:R0:W-:Y:S01]  /*c390*/  @!P3 STG.E.U8 desc[UR46][R40.64+0x9], R53 ;  /* 0x000009352800b986 */ /* 0x0001e2000c10112e */
[----:B------:R-:W-:-:S13]  /*c3a0*/  ISETP.LT.OR P3, PT, R44, 0x1, !P0 ;  /* 0x000000012c00780c */ /* 0x000fda0004761670 */
[----:B0-----:R-:W0:Y:S01]  /*c3b0*/  @!P3 LDC.64 R40, c[0x0][0x5c0] ;  /* 0x00017000ff28bb82 */ /* 0x001e220000000a00 */
[----:B------:R-:W-:Y:S02]  /*c3c0*/  @!P3 IMAD.MOV.U32 R48, RZ, RZ, R26 ;  /* 0x000000ffff30b224 */ /* 0x000fe400078e001a */
[----:B------:R-:W-:Y:S02]  /*c3d0*/  @!P3 IMAD.MOV.U32 R49, RZ, RZ, R45 ;  /* 0x000000ffff31b224 */ /* 0x000fe400078e002d */
[----:B------:R-:W-:-:S04]  /*c3e0*/  @!P3 IMAD.WIDE.U32 R48, R24, 0x180, R48 ;  /* 0x000001801830b825 */ /* 0x000fc800078e0030 */
[----:B------:R-:W-:Y:S01]  /*c3f0*/  @!P3 IMAD R50, R25, 0x180, RZ ;  /* 0x000001801932b824 */ /* 0x000fe200078e02ff */
[----:B0-----:R-:W-:-:S04]  /*c400*/  @!P3 IADD3 R48, P4, R48, R40, RZ ;  /* 0x000000283030b210 */ /* 0x001fc80007f9e0ff */
[----:B------:R-:W-:Y:S02]  /*c410*/  @!P3 IADD3.X R49, R41, R49, R50, P4, !PT ;  /* 0x000000312931b210 */ /* 0x000fe400027fe432 */
[----:B------:R-:W-:-:S05]  /*c420*/  IADD3 R51, P4, R52, 0x180, RZ ;  /* 0x0000018034337810 */ /* 0x000fca0007f9e0ff */
[----:B------:R-:W-:Y:S02]  /*c430*/  IMAD.X R50, RZ, RZ, R81, P4 ;  /* 0x000000ffff327224 */ /* 0x000fe400020e0651 */
[----:B------:R-:W-:-:S04]  /*c440*/  IMAD.WIDE.U32 R40, R51, UR12, R42 ;  /* 0x0000000c33287c25 */ /* 0x000fc8000f8e002a */
[----:B------:R-:W-:Y:S01]  /*c450*/  IMAD R50, R50, UR12, RZ ;  /* 0x0000000c32327c24 */ /* 0x000fe2000f8e02ff */
[----:B------:R-:W-:-:S03]  /*c460*/  IADD3 R40, P4, R40, UR14, RZ ;  /* 0x0000000e28287c10 */ /* 0x000fc6000ff9e0ff */
[----:B------:R-:W-:-:S05]  /*c470*/  IMAD R50, R51, UR13, R50 ;  /* 0x0000000d33327c24 */ /* 0x000fca000f8e0232 */
[--C-:B------:R-:W-:Y:S02]  /*c480*/  IADD3.X R41, R41, UR15, R50.reuse, P4, !PT ;  /* 0x0000000f29297c10 */ /* 0x100fe4000a7fe432 */
[----:B------:R-:W-:-:S06]  /*c490*/  PRMT R50, RZ, 0x7610, R50 ;  /* 0x00007610ff327816 */ /* 0x000fcc0000000032 */
[----:B------:R-:W4:Y:S01]  /*c4a0*/  @!P3 LDG.E.U8 R50, desc[UR46][R40.64] ;  /* 0x0000002e2832b981 */ /* 0x000f22000c1e1100 */
[----:B------:R-:W-:Y:S02]  /*c4b0*/  ISETP.LT.OR P1, PT, R44, 0x21, !P2 ;  /* 0x000000212c00780c */ /* 0x000fe40005721670 */
        /* <DEDUP_REMOVED lines=15> */
[----:B------:R-:W0:Y:S02]  /*c5b0*/  @!P1 LDC.64 R48, c[0x0][0x5c0] ;  /* 0x00017000ff309b82 */ /* 0x000e240000000a00 */
[--C-:B0-----:R-:W-:Y:S02]  /*c5c0*/  @!P1 IADD3 R120, P4, P5, R26, UR8, R48.reuse ;  /* 0x000000081a789c10 */ /* 0x101fe4000fd9e030 */
[----:B------:R-:W-:-:S06]  /*c5d0*/  PRMT R48, RZ, 0x7610, R48 ;  /* 0x00007610ff307816 */ /* 0x000fcc0000000030 */
[----:B------:R-:W4:Y:S01]  /*c5e0*/  @!P3 LDG.E.U8 R48, desc[UR46][R40.64+0x1] ;  /* 0x0000012e2830b981 */ /* 0x000f22000c1e1100 */
[----:B------:R-:W-:Y:S02]  /*c5f0*/  LOP3.LUT R229, R229, 0xffffff7f, RZ, 0xc0, !PT ;  /* 0xffffff7fe5e57812 */ /* 0x000fe400078ec0ff */
[----:B------:R-:W-:Y:S02]  /*c600*/  @!P1 IADD3.X R121, R45, UR7, R49, P4, P5 ;  /* 0x000000072d799c10 */ /* 0x000fe4000a7ea431 */
[----:B------:R-:W-:Y:S02]  /*c610*/  @P1 LOP3.LUT R229, R229, 0x80, RZ, 0xfc, !PT ;  /* 0x00000080e5e51812 */ /* 0x000fe400078efcff */
[----:B------:R-:W-:-:S13]  /*c620*/  ISETP.LT.OR P1, PT, R44, 0x22, !P2 ;  /* 0x000000222c00780c */ /* 0x000fda0005721670 */
[----:B------:R-:W-:-:S04]  /*c630*/  @P1 LOP3.LUT R47, R47, 0x40, RZ, 0xfc, !PT ;  /* 0x000000402f2f1812 */ /* 0x000fc800078efcff */
[----:B------:R-:W-:Y:S02]  /*c640*/  LOP3.LUT R47, R47, 0xffff7fff, RZ, 0xc0, !PT ;  /* 0xffff7fff2f2f7812 */ /* 0x000fe400078ec0ff */
        /* <DEDUP_REMOVED lines=8> */
[----:B------:R-:W-:-:S13]  /*c6d0*/  ISETP.LT.OR P1, PT, R44, 0x29, !P2 ;  /* 0x000000292c00780c */ /* 0x000fda0005721670 */
[----:B------:R-:W0:Y:S01]  /*c6e0*/  @!P1 LDC.64 R48, c[0x0][0x5c0] ;  /* 0x00017000ff309b82 */ /* 0x000e220000000a00 */
[----:B------:R-:W-:-:S05]  /*c6f0*/  F2FP.SATFINITE.E4M3.F32.PACK_AB_MERGE_C R202, RZ, R202, RZ ;  /* 0x000000caffca723e */ /* 0x000fca00048070ff */
[----:B------:R1:W-:Y:S01]  /*c700*/  @!P3 STG.E.U8 desc[UR46][R50.64+0x1], R202 ;  /* 0x000001ca3200b986 */ /* 0x0003e2000c10112e */
[----:B------:R-:W-:Y:S02]  /*c710*/  @P1 LOP3.LUT R47, R47, 0x8000, RZ, 0xfc, !PT ;  /* 0x000080002f2f1812 */ /* 0x000fe400078efcff */
[----:B0-----:R-:W-:-:S04]  /*c720*/  @!P1 IADD3 R118, P3, P4, R26, UR8, R48 ;  /* 0x000000081a769c10 */ /* 0x001fc8000fc7e030 */
[----:B------:R-:W-:Y:S02]  /*c730*/  @!P1 IADD3.X R119, R45, UR7, R49, P3, P4 ;  /* 0x000000072d779c10 */ /* 0x000fe40009fe8431 */
[----:B------:R-:W-:-:S13]  /*c740*/  ISETP.LT.OR P1, PT, R44, 0x2a, !P2 ;  /* 0x0000002a2c00780c */ /* 0x000fda0005721670 */
[----:B------:R-:W0:Y:S01]  /*c750*/  @!P1 LDC.64 R48, c[0x0][0x5c0] ;  /* 0x00017000ff309b82 */ /* 0x000e220000000a00 */
[----:B------:R-:W-:-:S05]  /*c760*/  IADD3 R52, P3, R52, 0x188, RZ ;  /* 0x0000018834347810 */ /* 0x000fca0007f7e0ff */
[----:B------:R-:W-:Y:S02]  /*c770*/  IMAD.X R80, RZ, RZ, R81, P3 ;  /* 0x000000ffff507224 */ /* 0x000fe400018e0651 */
[----:B------:R-:W-:Y:S01]  /*c780*/  IMAD.WIDE.U32 R42, R52, UR12, R42 ;  /* 0x0000000c342a7c25 */ /* 0x000fe2000f8e002a */
[----:B------:R-:W-:Y:S02]  /*c790*/  LOP3.LUT P5, RZ, R229, 0x100, RZ, 0xc0, !PT ;  /* 0x00000100e5ff7812 */ /* 0x000fe400078ac0ff */
[----:B0-----:R-:W-:Y:S01]  /*c7a0*/  @!P1 IADD3 R114, P3, P4, R26, UR8, R48 ;  /* 0x000000081a729c10 */ /* 0x001fe2000fc7e030 */
[----:B------:R-:W-:-:S03]  /*c7b0*/  IMAD R48, R80, UR12, RZ ;  /* 0x0000000c50307c24 */ /* 0x000fc6000f8e02ff */
[----:B------:R-:W-:Y:S01]  /*c7c0*/  @!P1 IADD3.X R115, R45, UR7, R49, P3, P4 ;  /* 0x000000072d739c10 */ /* 0x000fe20009fe8431 */
[----:B------:R-:W-:Y:S01]  /*c7d0*/  IMAD R48, R52, UR13, R48 ;  /* 0x0000000d34307c24 */ /* 0x000fe2000f8e0230 */
[----:B------:R-:W-:-:S04]  /*c7e0*/  IADD3 R42, P3, R42, UR14, RZ ;  /* 0x0000000e2a2a7c10 */ /* 0x000fc8000ff7e0ff */
[--C-:B------:R-:W-:Y:S02]  /*c7f0*/  IADD3.X R43, R43, UR15, R48.reuse, P3, !PT ;  /* 0x0000000f2b2b7c10 */ /* 0x100fe40009ffe430 */
[----:B------:R-:W-:-:S06]  /*c800*/  PRMT R48, RZ, 0x7610, R48 ;  /* 0x00007610ff307816 */ /* 0x000fcc0000000030 */
[----:B------:R-:W4:Y:S01]  /*c810*/  @!P5 LDG.E.U8 R48, desc[UR46][R42.64] ;  /* 0x0000002e2a30d981 */ /* 0x000f22000c1e1100 */
[----:B------:R-:W-:Y:S02]  /*c820*/  LOP3.LUT R0, R0, 0xfffbffff, RZ, 0xc0, !PT ;  /* 0xfffbffff00007812 */ /* 0x000fe400078ec0ff */
[----:B------:R-:W-:Y:S02]  /*c830*/  LOP3.LUT R47, R47, 0xffffbfff, RZ, 0xc0, !PT ;  /* 0xffffbfff2f2f7812 */ /* 0x000fe400078ec0ff */
[----:B------:R-:W-:Y:S02]  /*c840*/  @P2 LOP3.LUT R0, R0, 0x40000, RZ, 0xfc, !PT ;  /* 0x0004000000002812 */ /* 0x000fe400078efcff */
[----:B------:R-:W-:Y:S02]  /*c850*/  @P1 LOP3.LUT R47, R47, 0x4000, RZ, 0xfc, !PT ;  /* 0x000040002f2f1812 */ /* 0x000fe400078efcff */
[----:B------:R-:W-:-:S04]  /*c860*/  LOP3.LUT P1, RZ, R0, 0x80000, RZ, 0xc0, !PT ;  /* 0x0008000000ff7812 */ /* 0x000fc8000782c0ff */
[----:B------:R-:W-:Y:S02]  /*c870*/  ISETP.LT.OR P2, PT, R44, 0x21, !P1 ;  /* 0x000000212c00780c */ /* 0x000fe40004f41670 */
[----:B------:R-:W-:Y:S02]  /*c880*/  LOP3.LUT P6, RZ, R229, 0x10, RZ, 0xc0, !PT ;  /* 0x00000010e5ff7812 */ /* 0x000fe400078cc0ff */
        /* <DEDUP_REMOVED lines=8> */
[--C-:B0-----:R-:W-:Y:S02]  /*c910*/  @!P2 IADD3 R112, P3, P4, R26, UR6, R48.reuse ;  /* 0x000000061a70ac10 */ /* 0x101fe4000fc7e030 */
[----:B------:R-:W-:-:S06]  /*c920*/  PRMT R48, RZ, 0x7610, R48 ;  /* 0x00007610ff307816 */ /* 0x000fcc0000000030 */
[----:B------:R-:W4:Y:S01]  /*c930*/  @!P6 LDG.E.U8 R48, desc[UR46][R42.64+0x1] ;  /* 0x0000012e2a30e981 */ /* 0x000f22000c1e1100 */
[----:B------:R-:W-:Y:S02]  /*c940*/  @!P2 IADD3.X R113, R45, UR5, R49, P3, P4 ;  /* 0x000000052d71ac10 */ /* 0x000fe40009fe8431 */
[----:B------:R-:W-:Y:S02]  /*c950*/  ISETP.LT.OR P3, PT, R44, 0x9, !P0 ;  /* 0x000000092c00780c */ /* 0x000fe40004761670 */
[----:B------:R-:W-:-:S04]  /*c960*/  LOP3.LUT R47, R47, 0xfffbffff, RZ, 0xc0, !PT ;  /* 0xfffbffff2f2f7812 */ /* 0x000fc800078ec0ff */
[----:B------:R-:W-:Y:S02]  /*c970*/  @P2 LOP3.LUT R47, R47, 0x40000, RZ, 0xfc, !PT ;  /* 0x000400002f2f2812 */ /* 0x000fe400078efcff */
[----:B------:R-:W-:-:S05]  /*c980*/  ISETP.LT.OR P2, PT, R44, 0x22, !P1 ;  /* 0x000000222c00780c */ /* 0x000fca0004f41670 */
[----:B-1----:R-:W-:Y:S02]  /*c990*/  @!P3 IMAD.MOV.U32 R50, RZ, RZ, R26 ;  /* 0x000000ffff32b224 */ /* 0x002fe400078e001a */
[----:B------:R-:W-:Y:S02]  /*c9a0*/  @!P3 IMAD.MOV.U32 R51, RZ, RZ, R45 ;  /* 0x000000ffff33b224 */ /* 0x000fe400078e002d */
[----:B------:R-:W-:-:S04]  /*c9b0*/  @!P3 IMAD.WIDE.U32 R50, R24, 0x180, R50 ;  /* 0x000001801832b825 */ /* 0x000fc800078e0032 */
[----:B------:R-:W-:Y:S01]  /*c9c0*/  @!P3 IMAD R52, R25, 0x180, RZ ;  /* 0x000001801934b824 */ /* 0x000fe200078e02ff */
[----:B----4-:R-:W-:-:S04]  /*c9d0*/  LOP3.LUT R48, R48, 0xff, RZ, 0xc0, !PT ;  /* 0x000000ff30307812 */ /* 0x010fc800078ec0ff */
[----:B------:R-:W-:-:S05]  /*c9e0*/  F2FP.F16.E4M3.UNPACK_B R48, R48 ;  /* 0x00000030ff30723e */ /* 0x000fca00020006ff */
[----:B------:R-:W-:-:S05]  /*c9f0*/  HADD2.F32 R48, -RZ, R48.H0_H0 ;  /* 0x20000030ff307230 */ /* 0x000fca0000004100 */
[----:B------:R-:W-:-:S04]  /*ca00*/  FMUL R49, R48, UR38 ;  /* 0x0000002630317c20 */ /* 0x000fc80008400000 */
[----:B------:R-:W-:-:S05]  /*ca10*/  FFMA R49, R200, UR39, R49 ;  /* 0x00000027c8317c23 */ /* 0x000fca0008000031 */
[----:B------:R-:W-:Y:S02]  /*ca20*/  F2FP.SATFINITE.E4M3.F32.PACK_AB_MERGE_C R53, RZ, R49, RZ ;  /* 0x00000031ff35723e */ /* 0x000fe400048070ff */
[----:B------:R-:W0:Y:S02]  /*ca30*/  @!P3 LDC.64 R48, c[0x0][0x5c0] ;  /* 0x00017000ff30bb82 */ /* 0x000e240000000a00 */
[----:B0-----:R-:W-:-:S04]  /*ca40*/  @!P3 IADD3 R50, P4, R50, R48, RZ ;  /* 0x000000303232b210 */ /* 0x001fc80007f9e0ff */
[----:B------:R-:W-:Y:S02]  /*ca50*/  @!P3 IADD3.X R51, R49, R51, R52, P4, !PT ;  /* 0x000000333133b210 */ /* 0x000fe400027fe434 */
[----:B------:R-:W0:Y:S01]  /*ca60*/  @!P2 LDC.64 R48, c[0x0][0x5c0] ;  /* 0x00017000ff30ab82 */ /* 0x000e220000000a00 */
        /* <DEDUP_REMOVED lines=12> */
[----:B------:R-:W-:-:S05]  /*cb30*/  FFMA R48, R199, UR39, R48 ;  /* 0x00000027c7307c23 */ /* 0x000fca0008000030 */
[----:B-1----:R-:W-:-:S05]  /*cb40*/  F2FP.SATFINITE.E4M3.F32.PACK_AB_MERGE_C R53, RZ, R48, RZ ;  /* 0x00000030ff35723e */ /* 0x002fca00048070ff */
        /* <DEDUP_REMOVED lines=13> */
[----:B------:R-:W-:-:S04]  /*cc20*/  LOP3.LUT R0, R0, 0xfffeffff, RZ, 0xc0, !PT ;  /* 0xfffeffff00007812 */ /* 0x000fc800078ec0ff */
[----:B------:R-:W-:Y:S02]  /*cc30*/  @P0 LOP3.LUT R0, R0, 0x10000, RZ, 0xfc, !PT ;  /* 0x0001000000000812 */ /* 0x000fe400078efcff */
[----:B------:R-:W-:Y:S02]  /*cc40*/  ISETP.LT.OR P0, PT, R44, 0x2a, !P1 ;  /* 0x0000002a2c00780c */ /* 0x000fe40004f01670 */
[----:B------:R-:W-:Y:S02]  /*cc50*/  @!P2 IADD3.X R105, R45, UR5, R49, P4, P5 ;  /* 0x000000052d69ac10 */ /* 0x000fe4000a7ea431 */
[----:B------:R-:W-:Y:S02]  /*cc60*/  LOP3.LUT P5, RZ, R229, 0x400, RZ, 0xc0, !PT ;  /* 0x00000400e5ff7812 */ /* 0x000fe400078ac0ff */
[----:B----4-:R-:W-:-:S04]  /*cc70*/  LOP3.LUT R48, R48, 0xff, RZ, 0xc0, !PT ;  /* 0x000000ff30307812 */ /* 0x010fc800078ec0ff */
[----:B------:R-:W-:-:S05]  /*cc80*/  F2FP.F16.E4M3.UNPACK_B R48, R48 ;  /* 0x00000030ff30723e */ /* 0x000fca00020006ff */
[----:B------:R-:W-:-:S05]  /*cc90*/  HADD2.F32 R48, -RZ, R48.H0_H0 ;  /* 0x20000030ff307230 */ /* 0x000fca0000004100 */
[----:B------:R-:W-:-:S04]  /*cca0*/  FMUL R48, R48, UR38 ;  /* 0x0000002630307c20 */ /* 0x000fc80008400000 */
[----:B------:R-:W-:-:S05]  /*ccb0*/  FFMA R48, R198, UR39, R48 ;  /* 0x00000027c6307c23 */ /* 0x000fca0008000030 */
[----:B------:R-:W-:-:S05]  /*ccc0*/  F2FP.SATFINITE.E4M3.F32.PACK_AB_MERGE_C R48, RZ, R48, RZ ;  /* 0x00000030ff30723e */ /* 0x000fca00048070ff */
[----:B------:R0:W-:Y:S02]  /*ccd0*/  @!P3 STG.E.U8 desc[UR46][R50.64+0x9], R48 ;  /* 0x000009303200b986 */ /* 0x0001e4000c10112e */
[----:B0-----:R-:W0:Y:S02]  /*cce0*/  @!P0 LDC.64 R48, c[0x0][0x5c0] ;  /* 0x00017000ff308b82 */ /* 0x001e240000000a00 */
[--C-:B0-----:R-:W-:Y:S02]  /*ccf0*/  @!P0 IADD3 R92, P3, P4, R26, UR6, R48.reuse ;  /* 0x000000061a5c8c10 */ /* 0x101fe4000fc7e030 */
[----:B------:R-:W-:-:S06]  /*cd00*/  PRMT R48, RZ, 0x7610, R48 ;  /* 0x00007610ff307816 */ /* 0x000fcc0000000030 */
[----:B------:R-:W4:Y:S01]  /*cd10*/  @!P5 LDG.E.U8 R48, desc[UR46][R42.64+0x8] ;  /* 0x0000082e2a30d981 */ /* 0x000f22000c1e1100 */
[----:B------:R-:W-:-:S04]  /*cd20*/  LOP3.LUT R47, R47, 0xbfffffff, RZ, 0xc0, !PT ;  /* 0xbfffffff2f2f7812 */ /* 0x000fc800078ec0ff */
[----:B------:R-:W-:-:S04]  /*cd30*/  @P2 LOP3.LUT R47, R47, 0x40000000, RZ, 0xfc, !PT ;  /* 0x400000002f2f2812 */ /* 0x000fc800078efcff */
[----:B------:R-:W-:Y:S02]  /*cd40*/  LOP3.LUT R47, R47, 0xfeffffff, RZ, 0xc0, !PT ;  /* 0xfeffffff2f2f7812 */ /* 0x000fe400078ec0ff */
[----:B------:R-:W-:Y:S02]  /*cd50*/  @!P0 IADD3.X R93, R45, UR5, R49, P3, P4 ;  /* 0x000000052d5d8c10 */ /* 0x000fe40009fe8431 */
[----:B------:R-:W-:Y:S02]  /*cd60*/  @P0 LOP3.LUT R47, R47, 0x1000000, RZ, 0xfc, !PT ;  /* 0x010000002f2f0812 */ /* 0x000fe400078efcff */
[----:B------:R-:W-:-:S04]  /*cd70*/  ISETP.GE.AND P0, PT, R46, 0x101, PT ;  /* 0x000001012e00780c */ /* 0x000fc80003f06270 */
        /* <DEDUP_REMOVED lines=13> */
[----:B------:R-:W0:Y:S02]  /*ce50*/  @!P5 LDC.64 R48, c[0x0][0x5c0] ;  /* 0x00017000ff30db82 */ /* 0x000e240000000a00 */
        /* <DEDUP_REMOVED lines=17> */
[----:B------:R-:W-:Y:S02]  /*cf70*/  ISETP.GE.AND P6, PT, R46, 0x1, PT ;  /* 0x000000012e00780c */ /* 0x000fe40003fc6270 */
[----:B0-----:R-:W-:-:S04]  /*cf80*/  @!P5 IADD3 R102, P3, P4, R26, UR10, R48 ;  /* 0x0000000a1a66dc10 */ /* 0x001fc8000fc7e030 */
[----:B------:R-:W-:Y:S02]  /*cf90*/  @!P5 IADD3.X R103, R45, UR9, R49, P3, P4 ;  /* 0x000000092d67dc10 */ /* 0x000fe40009fe8431 */
[----:B------:R-:W-:Y:S02]  /*cfa0*/  ISETP.LT.OR P3, PT, R44, 0x11, !P6 ;  /* 0x000000112c00780c */ /* 0x000fe40007761670 */
[----:B------:R-:W-:-:S11]  /*cfb0*/  PRMT R48, RZ, 0x7610, R48 ;  /* 0x00007610ff307816 */ /* 0x000fd60000000030 */
[----:B------:R-:W4:Y:S01]  /*cfc0*/  @!P3 LDG.E.U8 R48, desc[UR46][R28.64+0x10] ;  /* 0x0000102e1c30b981 */ /* 0x000f22000c1e1100 */
[----:B------:R-:W-:Y:S02]  /*cfd0*/  PRMT R50, RZ, 0x7610, R50 ;  /* 0x00007610ff327816 */ /* 0x000fe40000000032 */
        /* <DEDUP_REMOVED lines=13> */
[----:B------:R-:W-:-:S04]  /*d0b0*/  LOP3.LUT R47, R47, 0xfff7ffff, RZ, 0xc0, !PT ;  /* 0xfff7ffff2f2f7812 */ /* 0x000fc800078ec0ff */
[----:B------:R-:W-:Y:S02]  /*d0c0*/  @P5 LOP3.LUT R47, R47, 0x80000, RZ, 0xfc, !PT ;  /* 0x000800002f2f5812 */ /* 0x000fe400078efcff */
[----:B------:R-:W-:Y:S02]  /*d0d0*/  ISETP.LT.OR P5, PT, R44, 0x2a, !P0 ;  /* 0x0000002a2c00780c */ /* 0x000fe400047a1670 */
[----:B0-----:R-:W-:-:S05]  /*d0e0*/  @!P3 IADD3 R48, P4, R26, R48, RZ ;  /* 0x000000301a30b210 */ /* 0x001fca0007f9e0ff */
[----:B------:R-:W-:Y:S01]  /*d0f0*/  @!P3 IMAD.X R49, R45, 0x1, R49, P4 ;  /* 0x000000012d31b824 */ /* 0x000fe200020e0631 */
[----:B------:R-:W-:-:S04]  /*d100*/  LOP3.LUT P2, RZ, R0, 0x40000, RZ, 0xc0, !PT ;  /* 0x0004000000ff7812 */ /* 0x000fc8000784c0ff */
        /* <DEDUP_REMOVED lines=29> */
[----:B------:R-:W-:Y:S01]  /*d2e0*/  @!P0 STG.E.U8 desc[UR46][R70.64+0x10], R193 ;  /* 0x000010c146008986 */ /* 0x000fe2000c10112e */
[----:B------:R-:W-:Y:S02]  /*d2f0*/  ISETP.LT.OR P0, PT, R44, 0x12, !P2 ;  /* 0x000000122c00780c */ /* 0x000fe40005701670 */
[--C-:B0-----:R-:W-:Y:S02]  /*d300*/  @!P5 IADD3 R80, P3, P4, R26, UR8, R48.reuse ;  /* 0x000000081a50dc10 */ /* 0x101fe4000fc7e030 */
[----:B------:R-:W-:-:S09]  /*d310*/  PRMT R48, RZ, 0x7610, R48 ;  /* 0x00007610ff307816 */ /* 0x000fd20000000030 */
[----:B------:R-:W4:Y:S01]  /*d320*/  @!P0 LDG.E.U8 R48, desc[UR46][R30.64+0x11] ;  /* 0x0000112e1e308981 */ /* 0x000f22000c1e1100 */
[----:B------:R-:W-:Y:S02]  /*d330*/  @!P5 IADD3.X R81, R45, UR7, R49, P3, P4 ;  /* 0x000000072d51dc10 */ /* 0x000fe40009fe8431 */
        /* <DEDUP_REMOVED lines=8> */
[----:B0-----:R-:W0:Y:S02]  /*d3c0*/  @!P0 LDC.64 R48, c[0x0][0x5c0] ;  /* 0x00017000ff308b82 */ /* 0x001e240000000a00 */
        /* <DEDUP_REMOVED lines=24> */
[----:B------:R-:W-:-:S04]  /*d550*/  LOP3.LUT R47, R47, 0xffbfffff, RZ, 0xc0, !PT ;  /* 0xffbfffff2f2f7812 */ /* 0x000fc800078ec0ff */
[----:B------:R-:W-:Y:S02]  /*d560*/  @P0 LOP3.LUT R47, R47, 0x400000, RZ, 0xfc, !PT ;  /* 0x004000002f2f0812 */ /* 0x000fe400078efcff */
        /* <DEDUP_REMOVED lines=48> */
[----:B------:R-:W-:Y:S02]  /*d870*/  ISETP.LT.OR P6, PT, R44, 0x11, !P1 ;  /* 0x000000112c00780c */ /* 0x000fe40004fc1670 */
[--C-:B0-----:R-:W-:Y:S02]  /*d880*/  @!P0 IADD3 R70, P3, P4, R26, UR6, R48.reuse ;  /* 0x000000061a468c10 */ /* 0x101fe4000fc7e030 */
[----:B------:R-:W-:-:S09]  /*d890*/  PRMT R48, RZ, 0x7610, R48 ;  /* 0x00007610ff307816 */ /* 0x000fd20000000030 */
[----:B------:R-:W4:Y:S01]  /*d8a0*/  @!P6 LDG.E.U8 R48, desc[UR46][R32.64+0x10] ;  /* 0x0000102e2030e981 */ /* 0x000f22000c1e1100 */
[----:B------:R-:W-:Y:S02]  /*d8b0*/  LOP3.LUT R47, R47, 0xfffffbff, RZ, 0xc0, !PT ;  /* 0xfffffbff2f2f7812 */ /* 0x000fe400078ec0ff */
[----:B------:R-:W-:Y:S02]  /*d8c0*/  @!P0 IADD3.X R71, R45, UR5, R49, P3, P4 ;  /* 0x000000052d478c10 */ /* 0x000fe40009fe8431 */
[----:B------:R-:W-:Y:S02]  /*d8d0*/  @P0 LOP3.LUT R47, R47, 0x400, RZ, 0xfc, !PT ;  /* 0x000004002f2f0812 */ /* 0x000fe400078efcff */
[----:B------:R-:W-:Y:S02]  /*d8e0*/  ISETP.LT.OR P0, PT, R44, 0x3a, !P1 ;  /* 0x0000003a2c00780c */ /* 0x000fe40004f01670 */
[----:B------:R-:W-:Y:S02]  /*d8f0*/  LOP3.LUT R47, R47, 0xfffffdff, RZ, 0xc0, !PT ;  /* 0xfffffdff2f2f7812 */ /* 0x000fe400078ec0ff */
[----:B------:R-:W-:-:S09]  /*d900*/  ISETP.GE.AND P2, PT, R46, 0x101, PT ;  /* 0x000001012e00780c */ /* 0x000fd20003f46270 */
        /* <DEDUP_REMOVED lines=17> */
[----:B------:R-:W-:Y:S02]  /*da20*/  LOP3.LUT R47, R47, 0xfffffeff, RZ, 0xc0, !PT ;  /* 0xfffffeff2f2f7812 */ /* 0x000fe400078ec0ff */
[----:B------:R-:W-:Y:S02]  /*da30*/  @!P0 IADD3.X R67, R45, UR9, R49, P3, P4 ;  /* 0x000000092d438c10 */ /* 0x000fe40009fe8431 */
[----:B------:R-:W-:Y:S02]  /*da40*/  @P0 LOP3.LUT R47, R47, 0x100, RZ, 0xfc, !PT ;  /* 0x000001002f2f0812 */ /* 0x000fe400078efcff */
[----:B------:R-:W-:-:S04]  /*da50*/  ISETP.GE.AND P0, PT, R46, 0x89, PT ;  /* 0x000000892e00780c */ /* 0x000fc80003f06270 */
[----:B------:R-:W-:Y:S01]  /*da60*/  ISETP.LT.OR P4, PT, R44, 0x11, !P0 ;  /* 0x000000112c00780c */ /* 0x000fe20004781670 */
[----:B------:R-:W-:Y:S02]  /*da70*/  IMAD.U32 R51, RZ, RZ, UR8 ;  /* 0x00000008ff337e24 */ /* 0x000fe4000f8e00ff */
[----:B------:R-:W-:-:S10]  /*da80*/  IMAD.U32 R50, RZ, RZ, UR7 ;  /* 0x00000007ff327e24 */ /* 0x000fd4000f8e00ff */
[----:B------:R-:W-:-:S04]  /*da90*/  @!P4 IADD3 R51, P3, P5, R51, UR6, R26 ;  /* 0x000000063333cc10 */ /* 0x000fc8000fd7e01a */
[----:B------:R-:W-:Y:S02]  /*daa0*/  @!P4 IADD3.X R50, R50, UR5, R45, P3, P5 ;  /* 0x000000053232cc10 */ /* 0x000fe40009fea42d */
        /* <DEDUP_REMOVED lines=8> */
[----:B0-----:R-:W-:-:S05]  /*db30*/  @!P4 IADD3 R48, P3, R51, R48, RZ ;  /* 0x000000303330c210 */ /* 0x001fca0007f7e0ff */
[----:B------:R-:W-:Y:S01]  /*db40*/  @!P4 IMAD.X R49, R50, 0x1, R49, P3 ;  /* 0x000000013231c824 */ /* 0x000fe200018e0631 */
[----:B------:R-:W-:-:S06]  /*db50*/  PRMT R50, RZ, 0x7610, R50 ;  /* 0x00007610ff327816 */ /* 0x000fcc0000000032 */
[----:B------:R-:W4:Y:S01]  /*db60*/  @!P4 LDG.E.U8 R50, desc[UR46][R34.64+0x10] ;  /* 0x0000102e2232c981 */ /* 0x000f22000c1e1100 */
[C---:B------:R-:W-:Y:S02]  /*db70*/  ISETP.LT.OR P2, PT, R44.reuse, 0x32, !P2 ;  /* 0x000000322c00780c */ /* 0x040fe40005741670 */
        /* <DEDUP_REMOVED lines=22> */
[----:B0-----:R-:W-:-:S05]  /*dce0*/  @!P3 IADD3 R50, P4, R53, R50, RZ ;  /* 0x000000323532b210 */ /* 0x001fca0007f9e0ff */
[----:B------:R-:W-:Y:S01]  /*dcf0*/  @!P3 IMAD.X R51, R52, 0x1, R51, P4 ;  /* 0x000000013433b824 */ /* 0x000fe200020e0633 */
        /* <DEDUP_REMOVED lines=12> */
[----:B------:R-:W-:Y:S02]  /*ddc0*/  ISETP.LT.OR P5, PT, R44, 0x3a, !P5 ;  /* 0x0000003a2c00780c */ /* 0x000fe40006fa1670 */
        /* <DEDUP_REMOVED lines=8> */
[----:B------:R1:W-:Y:S01]  /*de50*/  @!P6 STG.E.U8 desc[UR46][R100.64+0x18], R23 ;  /* 0x000018176400e986 */ /* 0x0003e2000c10112e */
[----:B------:R-:W-:Y:S02]  /*de60*/  ISETP.LT.OR P6, PT, R44, 0x1a, !P1 ;  /* 0x0000001a2c00780c */ /* 0x000fe40004fc1670 */
[----:B-1----:R-:W-:-:S11]  /*de70*/  PRMT R23, RZ, 0x7610, R23 ;  /* 0x00007610ff177816 */ /* 0x002fd60000000017 */
[----:B------:R-:W4:Y:S01]  /*de80*/  @!P6 LDG.E.U8 R23, desc[UR46][R32.64+0x19] ;  /* 0x0000192e2017e981 */ /* 0x000f22000c1e1100 */
[----:B------:R-:W-:Y:S02]  /*de90*/  LOP3.LUT R47, R47, 0xfffffffb, RZ, 0xc0, !PT ;  /* 0xfffffffb2f2f7812 */ /* 0x000fe400078ec0ff */
[----:B------:R-:W-:Y:S02]  /*dea0*/  LOP3.LUT R229, R229, 0x7fffffff, RZ, 0xc0, !PT ;  /* 0x7fffffffe5e57812 */ /* 0x000fe400078ec0ff */
[----:B------:R-:W-:Y:S02]  /*deb0*/  @P2 LOP3.LUT R47, R47, 0x4, RZ, 0xfc, !PT ;  /* 0x000000042f2f2812 */ /* 0x000fe400078efcff */
[----:B0-----:R-:W-:Y:S02]  /*dec0*/  @!P5 IADD3 R60, P3, P4, R26, UR10, R48 ;  /* 0x0000000a1a3cdc10 */ /* 0x001fe4000fc7e030 */
[----:B------:R-:W-:Y:S02]  /*ded0*/  LOP3.LUT P2, RZ, R0, 0x20000, RZ, 0xc0, !PT ;  /* 0x0002000000ff7812 */ /* 0x000fe4000784c0ff */
[----:B------:R-:W-:-:S02]  /*dee0*/  @P5 LOP3.LUT R229, R229, 0x80000000, RZ, 0xfc, !PT ;  /* 0x80000000e5e55812 */ /* 0x000fc400078efcff */
[----:B------:R-:W-:Y:S02]  /*def0*/  @!P5 IADD3.X R61, R45, UR9, R49, P3, P4 ;  /* 0x000000092d3ddc10 */ /* 0x000fe40009fe8431 */
[----:B------:R-:W-:-:S13]  /*df00*/  ISETP.LT.OR P5, PT, R44, 0x41, !P2 ;  /* 0x000000412c00780c */ /* 0x000fda00057a1670 */
[----:B------:R-:W0:Y:S02]  /*df10*/  @!P5 LDC.64 R48, c[0x0][0x5c0] ;  /* 0x00017000ff30db82 */ /* 0x000e240000000a00 */
[----:B0-----:R-:W-:-:S04]  /*df20*/  @!P5 IADD3 R58, P3, P4, R26, UR8, R48 ;  /* 0x000000081a3adc10 */ /* 0x001fc8000fc7e030 */
[----:B------:R-:W-:Y:S02]  /*df30*/  @!P5 IADD3.X R59, R45, UR7, R49, P3, P4 ;  /* 0x000000072d3bdc10 */ /* 0x000fe40009fe8431 */
[----:B------:R-:W-:Y:S01]  /*df40*/  ISETP.LT.OR P4, PT, R44, 0x19, !P0 ;  /* 0x000000192c00780c */ /* 0x000fe20004781670 */
[----:B------:R-:W-:Y:S01]  /*df50*/  IMAD.U32 R49, RZ, RZ, UR8 ;  /* 0x00000008ff317e24 */ /* 0x000fe2000f8e00ff */
[----:B------:R-:W-:Y:S01]  /*df60*/  LOP3.LUT R47, R47, 0xffffff7f, RZ, 0xc0, !PT ;  /* 0xffffff7f2f2f7812 */ /* 0x000fe200078ec0ff */
[----:B------:R-:W-:-:S03]  /*df70*/  IMAD.U32 R48, RZ, RZ, UR7 ;  /* 0x00000007ff307e24 */ /* 0x000fc6000f8e00ff */
[----:B------:R-:W-:-:S07]  /*df80*/  @P5 LOP3.LUT R47, R47, 0x80, RZ, 0xfc, !PT ;  /* 0x000000802f2f5812 */ /* 0x000fce00078efcff */
        /* <DEDUP_REMOVED lines=14> */
[----:B------:R-:W-:Y:S01]  /*e070*/  ISETP.LT.OR P3, PT, R44, 0x1a, !P0 ;  /* 0x0000001a2c00780c */ /* 0x000fe20004761670 */
[----:B------:R-:W-:-:S12]  /*e080*/  IMAD.U32 R50, RZ, RZ, UR8 ;  /* 0x00000008ff327e24 */ /* 0x000fd8000f8e00ff */
        /* <DEDUP_REMOVED lines=15> */
[----:B------:R-:W-:-:S13]  /*e180*/  ISETP.LT.OR P0, PT, R44, 0x42, !P2 ;  /* 0x000000422c00780c */ /* 0x000fda0005701670 */
[----:B------:R-:W0:Y:S01]  /*e190*/  @!P0 LDC.64 R22, c[0x0][0x5c0] ;  /* 0x00017000ff168b82 */ /* 0x000e220000000a00 */
[----:B------:R-:W-:-:S04]  /*e1a0*/  LOP3.LUT R47, R47, 0xfffffffd, RZ, 0xc0, !PT ;  /* 0xfffffffd2f2f7812 */ /* 0x000fc800078ec0ff */
[----:B------:R-:W-:Y:S02]  /*e1b0*/  @P0 LOP3.LUT R47, R47, 0x2, RZ, 0xfc, !PT ;  /* 0x000000022f2f0812 */ /* 0x000fe400078efcff */
[----:B0-----:R-:W-:-:S04]  /*e1c0*/  @!P0 IADD3 R56, P5, P6, R26, UR8, R22 ;  /* 0x000000081a388c10 */ /* 0x001fc8000febe016 */
[----:B------:R-:W-:Y:S02]  /*e1d0*/  @!P0 IADD3.X R57, R45, UR7, R23, P5, P6 ;  /* 0x000000072d398c10 */ /* 0x000fe4000afec417 */
[----:B------:R-:W-:Y:S02]  /*e1e0*/  ISETP.LT.OR P0, PT, R44, 0x49, !P2 ;  /* 0x000000492c00780c */ /* 0x000fe40005701670 */
        /* <DEDUP_REMOVED lines=12> */
[----:B------:R-:W-:Y:S02]  /*e2b0*/  LOP3.LUT P5, RZ, R229, 0x1, RZ, 0xc0, !PT ;  /* 0x00000001e5ff7812 */ /* 0x000fe400078ac0ff */
[----:B------:R-:W-:Y:S02]  /*e2c0*/  @!P0 IADD3.X R55, R45, UR7, R21, P3, P4 ;  /* 0x000000072d378c10 */ /* 0x000fe40009fe8415 */
        /* <DEDUP_REMOVED lines=9> */
[----:B-1----:R-:W-:-:S06]  /*e360*/  PRMT R19, RZ, 0x7610, R19 ;  /* 0x00007610ff137816 */ /* 0x002fcc0000000013 */
[----:B------:R-:W4:Y:S01]  /*e370*/  @!P5 LDG.E.U8 R19, desc[UR46][R36.64+0x11] ;  /* 0x0000112e2413d981 */ /* 0x000f22000c1e1100 */
[----:B------:R-:W-:Y:S02]  /*e380*/  LOP3.LUT R229, R229, 0xbfffffff, RZ, 0xc0, !PT ;  /* 0xbfffffffe5e57812 */ /* 0x000fe400078ec0ff */
[----:B0-----:R-:W-:Y:S02]  /*e390*/  @!P4 IADD3 R52, P2, P3, R26, UR8, R20 ;  /* 0x000000081a34cc10 */ /* 0x001fe4000fb5e014 */
[----:B------:R-:W-:Y:S02]  /*e3a0*/  @P4 LOP3.LUT R229, R229, 0x40000000, RZ, 0xfc, !PT ;  /* 0x40000000e5e54812 */ /* 0x000fe400078efcff */
[----:B------:R-:W-:Y:S02]  /*e3b0*/  @!P4 IADD3.X R53, R45, UR7, R21, P2, P3 ;  /* 0x000000072d35cc10 */ /* 0x000fe400097e6415 */
[----:B------:R-:W-:-:S13]  /*e3c0*/  ISETP.LT.OR P4, PT, R44, 0x41, !P1 ;  /* 0x000000412c00780c */ /* 0x000fda0004f81670 */
[----:B------:R-:W0:Y:S01]  /*e3d0*/  @!P4 LDC.64 R20, c[0x0][0x5c0] ;  /* 0x00017000ff14cb82 */ /* 0x000e220000000a00 */
[----:B------:R-:W-:Y:S02]  /*e3e0*/  ISETP.GE.AND P6, PT, R46, 0x109, PT ;  /* 0x000001092e00780c */ /* 0x000fe40003fc6270 */
        /* <DEDUP_REMOVED lines=70> */
[----:B------:R-:W-:-:S04]  /*e850*/  LOP3.LUT R229, R229, 0xfeffffff, RZ, 0xc0, !PT ;  /* 0xfeffffffe5e57812 */ /* 0x000fc800078ec0ff */
[----:B------:R-:W-:Y:S02]  /*e860*/  @P6 LOP3.LUT R229, R229, 0x1000000, RZ, 0xfc, !PT ;  /* 0x01000000e5e56812 */ /* 0x000fe400078efcff */
[----:B0-----:R-:W-:Y:S02]  /*e870*/  @!P3 IADD3 R20, P1, P2, R26, UR6, R16 ;  /* 0x000000061a14bc10 */ /* 0x001fe4000fa3e010 */
[----:B------:R-:W-:Y:S02]  /*e880*/  LOP3.LUT R229, R229, 0xff7fffff, RZ, 0xc0, !PT ;  /* 0xff7fffffe5e57812 */ /* 0x000fe400078ec0ff */
[----:B------:R-:W-:Y:S02]  /*e890*/  ISETP.GE.AND P6, PT, R46, 0x101, PT ;  /* 0x000001012e00780c */ /* 0x000fe40003fc6270 */
[----:B------:R-:W-:Y:S02]  /*e8a0*/  @P3 LOP3.LUT R229, R229, 0x800000, RZ, 0xfc, !PT ;  /* 0x00800000e5e53812 */ /* 0x000fe400078efcff */
[----:B------:R-:W-:-:S02]  /*e8b0*/  @!P3 IADD3.X R21, R45, UR5, R17, P1, P2 ;  /* 0x000000052d15bc10 */ /* 0x000fc40008fe4411 */
        /* <DEDUP_REMOVED lines=33> */
[----:B------:R-:W-:Y:S02]  /*ead0*/  IMAD.U32 R16, RZ, RZ, UR8 ;  /* 0x00000008ff107e24 */ /* 0x000fe4000f8e00ff */
[----:B------:R-:W-:-:S03]  /*eae0*/  IMAD.U32 R13, RZ, RZ, UR7 ;  /* 0x00000007ff0d7e24 */ /* 0x000fc6000f8e00ff */
[----:B------:R-:W-:-:S04]  /*eaf0*/  @!P2 IADD3 R16, P3, P4, R16, UR10, R26 ;  /* 0x0000000a1010ac10 */ /* 0x000fc8000fc7e01a */
[----:B------:R-:W-:Y:S02]  /*eb00*/  @!P2 IADD3.X R13, R13, UR9, R45, P3, P4 ;  /* 0x000000090d0dac10 */ /* 0x000fe40009fe842d */
[----:B0-----:R-:W-:-:S05]  /*eb10*/  @!P2 IADD3 R14, P1, R16, R14, RZ ;  /* 0x0000000e100ea210 */ /* 0x001fca0007f3e0ff */
[----:B------:R-:W-:Y:S01]  /*eb20*/  @!P2 IMAD.X R15, R13, 0x1, R15, P1 ;  /* 0x000000010d0fa824 */ /* 0x000fe200008e060f */
[----:B------:R-:W-:-:S06]  /*eb30*/  PRMT R13, RZ, 0x7610, R13 ;  /* 0x00007610ff0d7816 */ /* 0x000fcc000000000d */
[----:B------:R-:W4:Y:S01]  /*eb40*/  @!P2 LDG.E.U8 R13, desc[UR46][R38.64+0x19] ;  /* 0x0000192e260da981 */ /* 0x000f22000c1e1100 */
[----:B------:R-:W-:-:S04]  /*eb50*/  LOP3.LUT R47, R47, 0xfffffffe, RZ, 0xc0, !PT ;  /* 0xfffffffe2f2f7812 */ /* 0x000fc800078ec0ff */
[----:B------:R-:W-:Y:S02]  /*eb60*/  @P0 LOP3.LUT R47, R47, 0x1, RZ, 0xfc, !PT ;  /* 0x000000012f2f0812 */ /* 0x000fe400078efcff */
[----:B------:R-:W-:-:S04]  /*eb70*/  LOP3.LUT P0, RZ, R0, 0x10000, RZ, 0xc0, !PT ;  /* 0x0001000000ff7812 */ /* 0x000fc8000780c0ff */
[C---:B------:R-:W-:Y:S02]  /*eb80*/  ISETP.LT.OR P1, PT, R44.reuse, 0x11, !P0 ;  /* 0x000000112c00780c */ /* 0x040fe40004721670 */
[----:B------:R-:W-:-:S11]  /*eb90*/  ISETP.LT.OR P5, PT, R44, 0x42, !P6 ;  /* 0x000000422c00780c */ /* 0x000fd600077a1670 */
[----:B------:R-:W-:Y:S01]  /*eba0*/  @!P1 IMAD R16, R25, 0x180, RZ ;  /* 0x0000018019109824 */ /* 0x000fe200078e02ff */
[----:B----4-:R-:W-:-:S04]  /*ebb0*/  LOP3.LUT R13, R13, 0xff, RZ, 0xc0, !PT ;  /* 0x000000ff0d0d7812 */ /* 0x010fc800078ec0ff */
[----:B------:R-:W-:-:S05]  /*ebc0*/  F2FP.F16.E4M3.UNPACK_B R13, R13 ;  /* 0x0000000dff0d723e */ /* 0x000fca00020006ff */
[----:B------:R-:W-:-:S05]  /*ebd0*/  HADD2.F32 R13, -RZ, R13.H0_H0 ;  /* 0x2000000dff0d7230 */ /* 0x000fca0000004100 */
[----:B------:R-:W-:-:S04]  /*ebe0*/  FMUL R13, R13, UR38 ;  /* 0x000000260d0d7c20 */ /* 0x000fc80008400000 */
[----:B------:R-:W-:-:S05]  /*ebf0*/  FFMA R13, R12, UR39, R13 ;  /* 0x000000270c0d7c23 */ /* 0x000fca000800000d */
[----:B------:R-:W-:Y:S02]  /*ec00*/  F2FP.SATFINITE.E4M3.F32.PACK_AB_MERGE_C R87, RZ, R13, RZ ;  /* 0x0000000dff57723e */ /* 0x000fe400048070ff */
[----:B------:R-:W0:Y:S03]  /*ec10*/  @!P1 LDC.64 R12, c[0x0][0x5c0] ;  /* 0x00017000ff0c9b82 */ /* 0x000e260000000a00 */
[----:B------:R1:W-:Y:S02]  /*ec20*/  @!P2 STG.E.U8 desc[UR46][R14.64+0x19], R87 ;  /* 0x000019570e00a986 */ /* 0x0003e4000c10112e */
[----:B-1----:R-:W-:Y:S02]  /*ec30*/  @!P1 IMAD.MOV.U32 R14, RZ, RZ, R26 ;  /* 0x000000ffff0e9224 */ /* 0x002fe400078e001a */
[----:B------:R-:W-:Y:S02]  /*ec40*/  @!P1 IMAD.MOV.U32 R15, RZ, RZ, R45 ;  /* 0x000000ffff0f9224 */ /* 0x000fe400078e002d */
[----:B------:R-:W-:-:S03]  /*ec50*/  @!P1 IMAD.WIDE.U32 R14, R24, 0x180, R14 ;  /* 0x00000180180e9825 */ /* 0x000fc600078e000e */
[----:B0-----:R-:W-:-:S04]  /*ec60*/  @!P1 IADD3 R14, P2, R14, R12, RZ ;  /* 0x0000000c0e0e9210 */ /* 0x001fc80007f5e0ff */
[----:B------:R-:W-:Y:S02]  /*ec70*/  @!P1 IADD3.X R15, R13, R15, R16, P2, !PT ;  /* 0x0000000f0d0f9210 */ /* 0x000fe400017fe410 */
[----:B------:R-:W0:Y:S02]  /*ec80*/  @!P5 LDC.64 R12, c[0x0][0x5c0] ;  /* 0x00017000ff0cdb82 */ /* 0x000e240000000a00 */
[--C-:B0-----:R-:W-:Y:S02]  /*ec90*/  @!P5 IADD3 R16, P2, P3, R26, UR10, R12.reuse ;  /* 0x0000000a1a10dc10 */ /* 0x101fe4000fb5e00c */
[----:B------:R-:W-:-:S06]  /*eca0*/  PRMT R12, RZ, 0x7610, R12 ;  /* 0x00007610ff0c7816 */ /* 0x000fcc000000000c */
        /* <DEDUP_REMOVED lines=16> */
[--C-:B------:R-:W-:Y:S02]  /*edb0*/  @!P1 IADD3.X R15, R15, R13, R11.reuse, P2, !PT ;  /* 0x0000000d0f0f9210 */ /* 0x100fe400017fe40b */
[----:B------:R-:W-:-:S06]  /*edc0*/  PRMT R11, RZ, 0x7610, R11 ;  /* 0x00007610ff0b7816 */ /* 0x000fcc000000000b */
[----:B------:R-:W4:Y:S01]  /*edd0*/  @!P1 LDG.E.U8 R11, desc[UR46][R40.64+0x11] ;  /* 0x0000112e280b9981 */ /* 0x000f22000c1e1100 */
[----:B------:R-:W-:Y:S02]  /*ede0*/  ISETP.LT.OR P4, PT, R44, 0x49, !P6 ;  /* 0x000000492c00780c */ /* 0x000fe40007781670 */
[----:B------:R-:W-:-:S11]  /*edf0*/  LOP3.LUT R229, R229, 0xfff7ffff, RZ, 0xc0, !PT ;  /* 0xfff7ffffe5e57812 */ /* 0x000fd600078ec0ff */
[----:B------:R-:W0:Y:S01]  /*ee00*/  @!P4 LDC.64 R12, c[0x0][0x5c0] ;  /* 0x00017000ff0ccb82 */ /* 0x000e220000000a00 */
[----:B------:R-:W-:Y:S02]  /*ee10*/  @P5 LOP3.LUT R229, R229, 0x80000, RZ, 0xfc, !PT ;  /* 0x00080000e5e55812 */ /* 0x000fe400078efcff */
[----:B------:R-:W-:-:S04]  /*ee20*/  ISETP.GE.AND P5, PT, R46, 0x89, PT ;  /* 0x000000892e00780c */ /* 0x000fc80003fa6270 */
[----:B------:R-:W-:Y:S01]  /*ee30*/  ISETP.LT.OR P6, PT, R44, 0x21, !P5 ;  /* 0x000000212c00780c */ /* 0x000fe20006fc1670 */
[----:B------:R-:W-:Y:S01]  /*ee40*/  IMAD.U32 R87, RZ, RZ, UR8 ;  /* 0x00000008ff577e24 */ /* 0x000fe2000f8e00ff */
[----:B------:R-:W-:Y:S02]  /*ee50*/  LOP3.LUT R229, R229, 0xfffbffff, RZ, 0xc0, !PT ;  /* 0xfffbffffe5e57812 */ /* 0x000fe400078ec0ff */
[----:B------:R-:W-:Y:S02]  /*ee60*/  LOP3.LUT R0, R0, 0xffffefff, RZ, 0xc0, !PT ;  /* 0xffffefff00007812 */ /* 0x000fe400078ec0ff */
[----:B------:R-:W-:Y:S02]  /*ee70*/  @P4 LOP3.LUT R229, R229, 0x40000, RZ, 0xfc, !PT ;  /* 0x00040000e5e54812 */ /* 0x000fe400078efcff */
[----:B0-----:R-:W-:-:S04]  /*ee80*/  @!P4 IADD3 R12, P2, P3, R26, UR10, R12 ;  /* 0x0000000a1a0ccc10 */ /* 0x001fc8000fb5e00c */
[----:B------:R-:W-:Y:S02]  /*ee90*/  @!P4 IADD3.X R13, R45, UR9, R13, P2, P3 ;  /* 0x000000092d0dcc10 */ /* 0x000fe400097e640d */
[----:B------:R-:W-:Y:S02]  /*eea0*/  @P6 LOP3.LUT R0, R0, 0x1000, RZ, 0xfc, !PT ;  /* 0x0000100000006812 */ /* 0x000fe400078efcff */
[----:B----4-:R-:W-:-:S04]  /*eeb0*/  LOP3.LUT R11, R11, 0xff, RZ, 0xc0, !PT ;  /* 0x000000ff0b0b7812 */ /* 0x010fc800078ec0ff */
[----:B------:R-:W-:-:S05]  /*eec0*/  F2FP.F16.E4M3.UNPACK_B R11, R11 ;  /* 0x0000000bff0b723e */ /* 0x000fca00020006ff */
[----:B------:R-:W-:-:S05]  /*eed0*/  HADD2.F32 R11, -RZ, R11.H0_H0 ;  /* 0x2000000bff0b7230 */ /* 0x000fca0000004100 */
[----:B------:R-:W-:-:S04]  /*eee0*/  FMUL R11, R11, UR38 ;  /* 0x000000260b0b7c20 */ /* 0x000fc80008400000 */
[----:B------:R-:W-:-:S05]  /*eef0*/  FFMA R11, R10, UR39, R11 ;  /* 0x000000270a0b7c23 */ /* 0x000fca000800000b */
[----:B------:R-:W-:Y:S01]  /*ef00*/  F2FP.SATFINITE.E4M3.F32.PACK_AB_MERGE_C R11, RZ, R11, RZ ;  /* 0x0000000bff0b723e */ /* 0x000fe200048070ff */
[----:B------:R-:W-:-:S04]  /*ef10*/  IMAD.U32 R10, RZ, RZ, UR7 ;  /* 0x00000007ff0a7e24 */ /* 0x000fc8000f8e00ff */
[----:B------:R0:W-:Y:S02]  /*ef20*/  @!P1 STG.E.U8 desc[UR46][R14.64+0x11], R11 ;  /* 0x0000110b0e009986 */ /* 0x0001e4000c10112e */
[----:B0-----:R-:W-:-:S04]  /*ef30*/  @!P6 IADD3 R14, P1, P2, R87, UR6, R26 ;  /* 0x00000006570eec10 */ /* 0x001fc8000fa3e01a */
[----:B------:R-:W-:Y:S02]  /*ef40*/  @!P6 IADD3.X R15, R10, UR5, R45, P1, P2 ;  /* 0x000000050a0fec10 */ /* 0x000fe40008fe442d */
[----:B------:R-:W-:Y:S02]  /*ef50*/  LOP3.LUT P6, RZ, R229, 0x20000000, RZ, 0xc0, !PT ;  /* 0x20000000e5ff7812 */ /* 0x000fe400078cc0ff */
[----:B------:R-:W-:-:S11]  /*ef60*/  PRMT R10, RZ, 0x7610, R10 ;  /* 0x00007610ff0a7816 */ /* 0x000fd6000000000a */
[----:B------:R-:W4:Y:S01]  /*ef70*/  @!P6 LDG.E.U8 R10, desc[UR46][R42.64+0x10] ;  /* 0x0000102e2a0ae981 */ /* 0x000f22000c1e1100 */
[----:B------:R-:W-:Y:S02]  /*ef80*/  LOP3.LUT P4, RZ, R229, 0x10000000, RZ, 0xc0, !PT ;  /* 0x10000000e5ff7812 */ /* 0x000fe4000788c0ff */
[----:B----4-:R-:W-:-:S04]  /*ef90*/  LOP3.LUT R10, R10, 0xff, RZ, 0xc0, !PT ;  /* 0x000000ff0a0a7812 */ /* 0x010fc800078ec0ff */
[----:B------:R-:W-:-:S05]  /*efa0*/  F2FP.F16.E4M3.UNPACK_B R10, R10 ;  /* 0x0000000aff0a723e */ /* 0x000fca00020006ff */
[----:B------:R-:W-:-:S05]  /*efb0*/  HADD2.F32 R10, -RZ, R10.H0_H0 ;  /* 0x2000000aff0a7230 */ /* 0x000fca0000004100 */
[----:B------:R-:W-:-:S04]  /*efc0*/  FMUL R10, R10, UR38 ;  /* 0x000000260a0a7c20 */ /* 0x000fc80008400000 */
[--C-:B------:R-:W-:Y:S01]  /*efd0*/  FFMA R9, R9, UR39, R10.reuse ;  /* 0x0000002709097c23 */ /* 0x100fe2000800000a */
[----:B------:R-:W-:-:S04]  /*efe0*/  PRMT R10, RZ, 0x7610, R10 ;  /* 0x00007610ff0a7816 */ /* 0x000fc8000000000a */
[----:B------:R-:W-:-:S05]  /*eff0*/  F2FP.SATFINITE.E4M3.F32.PACK_AB_MERGE_C R9, RZ, R9, RZ ;  /* 0x00000009ff09723e */ /* 0x000fca00048070ff */
[----:B------:R0:W-:Y:S04]  /*f000*/  @!P6 STG.E.U8 desc[UR46][R124.64+0x10], R9 ;  /* 0x000010097c00e986 */ /* 0x0001e8000c10112e */
[----:B------:R-:W4:Y:S01]  /*f010*/  @!P4 LDG.E.U8 R10, desc[UR46][R42.64+0x11] ;  /* 0x0000112e2a0ac981 */ /* 0x000f22000c1e1100 */
[----:B------:R-:W-:Y:S01]  /*f020*/  ISETP.LT.OR P1, PT, R44, 0x22, !P5 ;  /* 0x000000222c00780c */ /* 0x000fe20006f21670 */
[----:B------:R-:W-:Y:S02]  /*f030*/  IMAD.U32 R89, RZ, RZ, UR8 ;  /* 0x00000008ff597e24 */ /* 0x000fe4000f8e00ff */
[----:B------:R-:W-:-:S10]  /*f040*/  IMAD.U32 R101, RZ, RZ, UR7 ;  /* 0x00000007ff657e24 */ /* 0x000fd4000f8e00ff */
[----:B------:R-:W-:-:S04]  /*f050*/  @!P1 IADD3 R89, P2, P3, R89, UR6, R26 ;  /* 0x0000000659599c10 */ /* 0x000fc8000fb5e01a */
[----:B------:R-:W-:Y:S02]  /*f060*/  @!P1 IADD3.X R101, R101, UR5, R45, P2, P3 ;  /* 0x0000000565659c10 */ /* 0x000fe400097e642d */
[----:B------:R-:W-:Y:S02]  /*f070*/  ISETP.LT.OR P2, PT, R44, 0x19, !P0 ;  /* 0x000000192c00780c */ /* 0x000fe40004741670 */
[----:B------:R-:W-:-:S04]  /*f080*/  LOP3.LUT R0, R0, 0xffffdfff, RZ, 0xc0, !PT ;  /* 0xffffdfff00007812 */ /* 0x000fc800078ec0ff */
[----:B------:R-:W-:Y:S02]  /*f090*/  @P1 LOP3.LUT R0, R0, 0x2000, RZ, 0xfc, !PT ;  /* 0x0000200000001812 */ /* 0x000fe400078efcff */
[----:B------:R-:W-:-:S05]  /*f0a0*/  ISETP.LT.OR P1, PT, R44, 0x29, !P5 ;  /* 0x000000292c00780c */ /* 0x000fca0006f21670 */
[----:B------:R-:W-:Y:S01]  /*f0b0*/  @!P2 IMAD R86, R25, 0x180, RZ ;  /* 0x000001801956a824 */ /* 0x000fe200078e02ff */
[----:B----4-:R-:W-:-:S04]  /*f0c0*/  LOP3.LUT R10, R10, 0xff, RZ, 0xc0, !PT ;  /* 0x000000ff0a0a7812 */ /* 0x010fc800078ec0ff */
[----:B------:R-:W-:-:S05]  /*f0d0*/  F2FP.F16.E4M3.UNPACK_B R10, R10 ;  /* 0x0000000aff0a723e */ /* 0x000fca00020006ff */
[----:B------:R-:W-:-:S05]  /*f0e0*/  HADD2.F32 R10, -RZ, R10.H0_H0 ;  /* 0x2000000aff0a7230 */ /* 0x000fca0000004100 */
[----:B------:R-:W-:-:S04]  /*f0f0*/  FMUL R11, R10, UR38 ;  /* 0x000000260a0b7c20 */ /* 0x000fc80008400000 */
[----:B------:R-:W-:Y:S02]  /*f100*/  FFMA R11, R8, UR39, R11 ;  /* 0x00000027080b7c23 */ /* 0x000fe4000800000b */
[----:B0-----:R-:W0:Y:S01]  /*f110*/  @!P2 LDC.64 R8, c[0x0][0x5c0] ;  /* 0x00017000ff08ab82 */ /* 0x001e220000000a00 */
[----:B------:R-:W-:Y:S02]  /*f120*/  @!P2 IMAD.MOV.U32 R10, RZ, RZ, R26 ;  /* 0x000000ffff0aa224 */ /* 0x000fe400078e001a */
[----:B------:R-:W-:Y:S01]  /*f130*/  F2FP.SATFINITE.E4M3.F32.PACK_AB_MERGE_C R87, RZ, R11, RZ ;  /* 0x0000000bff57723e */ /* 0x000fe200048070ff */
[----:B------:R-:W-:Y:S02]  /*f140*/  @!P2 IMAD.MOV.U32 R11, RZ, RZ, R45 ;  /* 0x000000ffff0ba224 */ /* 0x000fe400078e002d */
[----:B------:R-:W-:Y:S02]  /*f150*/  @!P2 IMAD.WIDE.U32 R10, R24, 0x180, R10 ;  /* 0x00000180180aa825 */ /* 0x000fe400078e000a */
[----:B------:R1:W-:Y:S01]  /*f160*/  @!P4 STG.E.U8 desc[UR46][R122.64+0x11], R87 ;  /* 0x000011577a00c986 */ /* 0x0003e2000c10112e */
[----:B0-----:R-:W-:-:S04]  /*f170*/  @!P2 IADD3 R8, P3, R10, R8, RZ ;  /* 0x000000080a08a210 */ /* 0x001fc80007f7e0ff */
[----:B------:R-:W-:Y:S01]  /*f180*/  @!P2 IADD3.X R9, R9, R11, R86, P3, !PT ;  /* 0x0000000b0909a210 */ /* 0x000fe20001ffe456 */
[----:B------:R-:W-:Y:S02]  /*f190*/  IMAD.U32 R11, RZ, RZ, UR8 ;  /* 0x00000008ff0b7e24 */ /* 0x000fe4000f8e00ff */
[----:B------:R-:W-:-:S03]  /*f1a0*/  IMAD.U32 R10, RZ, RZ, UR7 ;  /* 0x00000007ff0a7e24 */ /* 0x000fc6000f8e00ff */
[----:B------:R-:W-:-:S04]  /*f1b0*/  @!P1 IADD3 R90, P3, P4, R11, UR6, R26 ;  /* 0x000000060b5a9c10 */ /* 0x000fc8000fc7e01a */
[----:B------:R-:W-:Y:S02]  /*f1c0*/  @!P1 IADD3.X R95, R10, UR5, R45, P3, P4 ;  /* 0x000000050a5f9c10 */ /* 0x000fe40009fe842d */
[----:B------:R-:W-:-:S06]  /*f1d0*/  PRMT R10, RZ, 0x7610, R10 ;  /* 0x00007610ff0a7816 */ /* 0x000fcc000000000a */
[----:B------:R-:W4:Y:S02]  /*f1e0*/  @!P2 LDG.E.U8 R10, desc[UR46][R40.64+0x18] ;  /* 0x0000182e280aa981 */ /* 0x000f24000c1e1100 */
        /* <DEDUP_REMOVED lines=11> */
[----:B------:R-:W-:-:S03]  /*f2a0*/  @!P2 IMAD.WIDE.U32 R10, R24, 0x180, R10 ;  /* 0x00000180180aa825 */ /* 0x000fc600078e000a */
[----:B0-----:R-:W-:Y:S02]  /*f2b0*/  @!P2 IADD3 R8, P3, R10, R8, RZ ;  /* 0x000000080a08a210 */ /* 0x001fe40007f7e0ff */
[----:B------:R-:W-:-:S06]  /*f2c0*/  PRMT R10, RZ, 0x7610, R10 ;  /* 0x00007610ff0a7816 */ /* 0x000fcc000000000a */
[----:B------:R-:W4:Y:S01]  /*f2d0*/  @!P2 LDG.E.U8 R10, desc[UR46][R40.64+0x19] ;  /* 0x0000192e280aa981 */ /* 0x000f22000c1e1100 */
[----:B------:R-:W-:Y:S01]  /*f2e0*/  LOP3.LUT R229, R229, 0xfffff7ff, RZ, 0xc0, !PT ;  /* 0xfffff7ffe5e57812 */ /* 0x000fe200078ec0ff */
[----:B------:R-:W-:-:S03]  /*f2f0*/  @!P2 IMAD R7, R25, 0x180, RZ ;  /* 0x000001801907a824 */ /* 0x000fc600078e02ff */
[----:B------:R-:W-:Y:S02]  /*f300*/  @P1 LOP3.LUT R229, R229, 0x800, RZ, 0xfc, !PT ;  /* 0x00000800e5e51812 */ /* 0x000fe400078efcff */
[----:B------:R-:W-:Y:S02]  /*f310*/  LOP3.LUT P1, RZ, R47, 0x8, RZ, 0xc0, !PT ;  /* 0x000000082fff7812 */ /* 0x000fe4000782c0ff */
[----:B------:R-:W-:Y:S02]  /*f320*/  @!P2 IADD3.X R9, R9, R11, R7, P3, !PT ;  /* 0x0000000b0909a210 */ /* 0x000fe40001ffe407 */
[----:B----4-:R-:W-:-:S04]  /*f330*/  LOP3.LUT R10, R10, 0xff, RZ, 0xc0, !PT ;  /* 0x000000ff0a0a7812 */ /* 0x010fc800078ec0ff */
[----:B------:R-:W-:-:S05]  /*f340*/  F2FP.F16.E4M3.UNPACK_B R10, R10 ;  /* 0x0000000aff0a723e */ /* 0x000fca00020006ff */
[----:B------:R-:W-:-:S05]  /*f350*/  HADD2.F32 R10, -RZ, R10.H0_H0 ;  /* 0x2000000aff0a7230 */ /* 0x000fca0000004100 */
[----:B------:R-:W-:-:S04]  /*f360*/  FMUL R10, R10, UR38 ;  /* 0x000000260a0a7c20 */ /* 0x000fc80008400000 */
[----:B------:R-:W-:-:S05]  /*f370*/  FFMA R10, R6, UR39, R10 ;  /* 0x00000027060a7c23 */ /* 0x000fca000800000a */
[----:B------:R-:W-:-:S05]  /*f380*/  F2FP.SATFINITE.E4M3.F32.PACK_AB_MERGE_C R10, RZ, R10, RZ ;  /* 0x0000000aff0a723e */ /* 0x000fca00048070ff */
[----:B------:R0:W-:Y:S02]  /*f390*/  @!P2 STG.E.U8 desc[UR46][R8.64+0x19], R10 ;  /* 0x0000190a0800a986 */ /* 0x0001e4000c10112e */
[----:B0-----:R-:W-:-:S06]  /*f3a0*/  PRMT R8, RZ, 0x7610, R8 ;  /* 0x00007610ff087816 */ /* 0x001fcc0000000008 */
[----:B------:R-:W4:Y:S01]  /*f3b0*/  @!P1 LDG.E.U8 R8, desc[UR46][R42.64+0x18] ;  /* 0x0000182e2a089981 */ /* 0x000f22000c1e1100 */
[----:B------:R-:W-:Y:S01]  /*f3c0*/  ISETP.LT.OR P5, PT, R44, 0x2a, !P5 ;  /* 0x0000002a2c00780c */ /* 0x000fe20006fa1670 */
[----:B------:R-:W-:Y:S01]  /*f3d0*/  IMAD.U32 R7, RZ, RZ, UR8 ;  /* 0x00000008ff077e24 */ /* 0x000fe2000f8e00ff */
[----:B------:R-:W-:Y:S01]  /*f3e0*/  LOP3.LUT R229, R229, 0xfffffff7, RZ, 0xc0, !PT ;  /* 0xfffffff7e5e57812 */ /* 0x000fe200078ec0ff */
[----:B------:R-:W-:-:S10]  /*f3f0*/  IMAD.U32 R86, RZ, RZ, UR7 ;  /* 0x00000007ff567e24 */ /* 0x000fd4000f8e00ff */
[----:B------:R-:W-:Y:S02]  /*f400*/  @!P5 IADD3 R7, P3, P4, R7, UR6, R26 ;  /* 0x000000060707dc10 */ /* 0x000fe4000fc7e01a */
[----:B------:R-:W-:Y:S02]  /*f410*/  @P5 LOP3.LUT R229, R229, 0x8, RZ, 0xfc, !PT ;  /* 0x00000008e5e55812 */ /* 0x000fe400078efcff */
        /* <DEDUP_REMOVED lines=11> */
[----:B------:R-:W-:Y:S02]  /*f4d0*/  LOP3.LUT R0, R0, 0xfffffdff, RZ, 0xc0, !PT ;  /* 0xfffffdff00007812 */ /* 0x000fe400078ec0ff */
[----:B------:R-:W-:Y:S02]  /*f4e0*/  ISETP.GE.AND P6, PT, R46, 0x109, PT ;  /* 0x000001092e00780c */ /* 0x000fe40003fc6270 */
[----:B------:R-:W-:Y:S02]  /*f4f0*/  @P0 LOP3.LUT R0, R0, 0x200, RZ, 0xfc, !PT ;  /* 0x0000020000000812 */ /* 0x000fe400078efcff */
[----:B------:R-:W-:Y:S01]  /*f500*/  ISETP.LT.OR P0, PT, R44, 0x21, !P6 ;  /* 0x000000212c00780c */ /* 0x000fe20007701670 */
[----:B------:R-:W-:Y:S01]  /*f510*/  IMAD.U32 R11, RZ, RZ, UR8 ;  /* 0x00000008ff0b7e24 */ /* 0x000fe2000f8e00ff */
[----:B------:R-:W-:Y:S01]  /*f520*/  LOP3.LUT R229, R229, 0xfffffffb, RZ, 0xc0, !PT ;  /* 0xfffffffbe5e57812 */ /* 0x000fe200078ec0ff */
[----:B------:R-:W-:-:S10]  /*f530*/  IMAD.U32 R88, RZ, RZ, UR7 ;  /* 0x00000007ff587e24 */ /* 0x000fd4000f8e00ff */
[----:B------:R-:W-:Y:S02]  /*f540*/  @!P0 IADD3 R6, P2, P3, R11, UR10, R26 ;  /* 0x0000000a0b068c10 */ /* 0x000fe4000fb5e01a */
[----:B------:R-:W-:Y:S02]  /*f550*/  @P0 LOP3.LUT R229, R229, 0x4, RZ, 0xfc, !PT ;  /* 0x00000004e5e50812 */ /* 0x000fe400078efcff */
[----:B------:R-:W-:Y:S02]  /*f560*/  @!P0 IADD3.X R87, R88, UR9, R45, P2, P3 ;  /* 0x0000000958578c10 */ /* 0x000fe400097e642d */
        /* <DEDUP_REMOVED lines=27> */
[----:B------:R-:W-:-:S04]  /*f720*/  ISETP.GE.AND P5, PT, R46, 0x1, PT ;  /* 0x000000012e00780c */ /* 0x000fc80003fa6270 */
[----:B------:R-:W-:Y:S02]  /*f730*/  ISETP.LT.OR P3, PT, R44, 0x21, !P5 ;  /* 0x000000212c00780c */ /* 0x000fe40006f61670 */
[----:B------:R-:W-:-:S11]  /*f740*/  PRMT R4, RZ, 0x7610, R4 ;  /* 0x00007610ff047816 */ /* 0x000fd60000000004 */
[----:B------:R-:W4:Y:S02]  /*f750*/  @!P3 LDG.E.U8 R4, desc[UR46][R28.64+0x20] ;  /* 0x0000202e1c04b981 */ /* 0x000f24000c1e1100 */
[----:B----4-:R-:W-:-:S04]  /*f760*/  LOP3.LUT R4, R4, 0xff, RZ, 0xc0, !PT ;  /* 0x000000ff04047812 */ /* 0x010fc800078ec0ff */
[----:B------:R-:W-:-:S05]  /*f770*/  F2FP.F16.E4M3.UNPACK_B R4, R4 ;  /* 0x00000004ff04723e */ /* 0x000fca00020006ff */
[----:B------:R-:W-:-:S05]  /*f780*/  HADD2.F32 R4, -RZ, R4.H0_H0 ;  /* 0x20000004ff047230 */ /* 0x000fca0000004100 */
[----:B------:R-:W-:-:S04]  /*f790*/  FMUL R4, R4, UR38 ;  /* 0x0000002604047c20 */ /* 0x000fc80008400000 */
[----:B------:R-:W-:Y:S02]  /*f7a0*/  FFMA R3, R3, UR39, R4 ;  /* 0x0000002703037c23 */ /* 0x000fe40008000004 */
[----:B0-----:R-:W0:Y:S03]  /*f7b0*/  @!P3 LDC.64 R4, c[0x0][0x5c0] ;  /* 0x00017000ff04bb82 */ /* 0x001e260000000a00 */
[----:B------:R-:W-:Y:S02]  /*f7c0*/  F2FP.SATFINITE.E4M3.F32.PACK_AB_MERGE_C R3, RZ, R3, RZ ;  /* 0x00000003ff03723e */ /* 0x000fe400048070ff */
[----:B0-----:R-:W-:-:S05]  /*f7d0*/  @!P3 IADD3 R4, P4, R26, R4, RZ ;  /* 0x000000041a04b210 */ /* 0x001fca0007f9e0ff */
[----:B------:R-:W-:-:S05]  /*f7e0*/  @!P3 IMAD.X R5, R45, 0x1, R5, P4 ;  /* 0x000000012d05b824 */ /* 0x000fca00020e0605 */
[----:B------:R0:W-:Y:S01]  /*f7f0*/  @!P3 STG.E.U8 desc[UR46][R4.64+0x20], R3 ;  /* 0x000020030400b986 */ /* 0x0001e2000c10112e */
[----:B------:R-:W-:Y:S02]  /*f800*/  ISETP.LT.OR P3, PT, R44, 0x22, !P5 ;  /* 0x000000222c00780c */ /* 0x000fe40006f61670 */
[----:B0-----:R-:W-:Y:S02]  /*f810*/  PRMT R3, RZ, 0x7610, R3 ;  /* 0x00007610ff037816 */ /* 0x001fe40000000003 */
[----:B------:R-:W-:-:S09]  /*f820*/  LOP3.LUT P6, RZ, R47, 0x40, RZ, 0xc0, !PT ;  /* 0x000000402fff7812 */ /* 0x000fd200078cc0ff */
[----:B------:R-:W0:Y:S01]  /*f830*/  @!P3 LDC.64 R4, c[0x0][0x5c0] ;  /* 0x00017000ff04bb82 */ /* 0x000e220000000a00 */
[----:B------:R-:W4:Y:S01]  /*f840*/  @!P3 LDG.E.U8 R3, desc[UR46][R28.64+0x21] ;  /* 0x0000212e1c03b981 */ /* 0x000f22000c1e1100 */
[----:B------:R-:W-:-:S04]  /*f850*/  LOP3.LUT R0, R0, 0xffff7fff, RZ, 0xc0, !PT ;  /* 0xffff7fff00007812 */ /* 0x000fc800078ec0ff */
[----:B------:R-:W-:-:S04]  /*f860*/  @P6 LOP3.LUT R0, R0, 0x8000, RZ, 0xfc, !PT ;  /* 0x0000800000006812 */ /* 0x000fc800078efcff */
[----:B------:R-:W-:-:S04]  /*f870*/  LOP3.LUT R0, R0, 0xfffff7ff, RZ, 0xc0, !PT ;  /* 0xfffff7ff00007812 */ /* 0x000fc800078ec0ff */
[----:B------:R-:W-:Y:S02]  /*f880*/  @P2 LOP3.LUT R0, R0, 0x800, RZ, 0xfc, !PT ;  /* 0x0000080000002812 */ /* 0x000fe400078efcff */
[----:B------:R-:W-:Y:S02]  /*f890*/  ISETP.GE.AND P2, PT, R46, 0x89, PT ;  /* 0x000000892e00780c */ /* 0x000fe40003f46270 */
[----:B0-----:R-:W-:Y:S02]  /*f8a0*/  @!P3 IADD3 R4, P4, R26, R4, RZ ;  /* 0x000000041a04b210 */ /* 0x001fe40007f9e0ff */
[----:B------:R-:W-:Y:S01]  /*f8b0*/  ISETP.LT.OR P6, PT, R44, 0x31, !P2 ;  /* 0x000000312c00780c */ /* 0x000fe200057c1670 */
[----:B------:R-:W-:Y:S02]  /*f8c0*/  IMAD.U32 R9, RZ, RZ, UR8 ;  /* 0x00000008ff097e24 */ /* 0x000fe4000f8e00ff */
[----:B------:R-:W-:Y:S01]  /*f8d0*/  @!P3 IMAD.X R5, R45, 0x1, R5, P4 ;  /* 0x000000012d05b824 */ /* 0x000fe200020e0605 */
[----:B------:R-:W-:-:S02]  /*f8e0*/  LOP3.LUT P1, RZ, R229, 0x80, RZ, 0xc0, !PT ;  /* 0x00000080e5ff7812 */ /* 0x000fc4000782c0ff */
[----:B----4-:R-:W-:-:S04]  /*f8f0*/  LOP3.LUT R3, R3, 0xff, RZ, 0xc0, !PT ;  /* 0x000000ff03037812 */ /* 0x010fc800078ec0ff */
[----:B------:R-:W-:-:S05]  /*f900*/  F2FP.F16.E4M3.UNPACK_B R3, R3 ;  /* 0x00000003ff03723e */ /* 0x000fca00020006ff */
[----:B------:R-:W-:-:S05]  /*f910*/  HADD2.F32 R3, -RZ, R3.H0_H0 ;  /* 0x20000003ff037230 */ /* 0x000fca0000004100 */
[----:B------:R-:W-:-:S04]  /*f920*/  FMUL R3, R3, UR38 ;  /* 0x0000002603037c20 */ /* 0x000fc80008400000 */
[----:B------:R-:W-:-:S05]  /*f930*/  FFMA R3, R2, UR39, R3 ;  /* 0x0000002702037c23 */ /* 0x000fca0008000003 */
[----:B------:R-:W-:Y:S01]  /*f940*/  F2FP.SATFINITE.E4M3.F32.PACK_AB_MERGE_C R3, RZ, R3, RZ ;  /* 0x00000003ff03723e */ /* 0x000fe200048070ff */
[----:B------:R-:W-:-:S04]  /*f950*/  IMAD.U32 R2, RZ, RZ, UR7 ;  /* 0x00000007ff027e24 */ /* 0x000fc8000f8e00ff */
[----:B------:R-:W-:Y:S01]  /*f960*/  @!P3 STG.E.U8 desc[UR46][R4.64+0x21], R3 ;  /* 0x000021030400b986 */ /* 0x000fe2000c10112e */
[----:B------:R-:W-:-:S04]  /*f970*/  @!P6 IADD3 R126, P4, P3, R9, UR6, R26 ;  /* 0x00000006097eec10 */ /* 0x000fc8000fb9e01a */
[----:B------:R-:W-:Y:S02]  /*f980*/  @!P6 IADD3.X R127, R2, UR5, R45, P4, P3 ;  /* 0x00000005027fec10 */ /* 0x000fe4000a7e642d */
[----:B------:R-:W-:-:S06]  /*f990*/  PRMT R2, RZ, 0x7610, R2 ;  /* 0x00007610ff027816 */ /* 0x000fcc0000000002 */
[----:B------:R-:W4:Y:S01]  /*f9a0*/  @!P1 LDG.E.U8 R2, desc[UR46][R30.64+0x20] ;  /* 0x0000202e1e029981 */ /* 0x000f22000c1e1100 */
[----:B------:R-:W-:-:S04]  /*f9b0*/  LOP3.LUT R229, R229, 0xfffffbff, RZ, 0xc0, !PT ;  /* 0xfffffbffe5e57812 */ /* 0x000fc800078ec0ff */
[----:B------:R-:W-:Y:S02]  /*f9c0*/  @P6 LOP3.LUT R229, R229, 0x400, RZ, 0xfc, !PT ;  /* 0x00000400e5e56812 */ /* 0x000fe400078efcff */
[----:B------:R-:W-:Y:S01]  /*f9d0*/  ISETP.LT.OR P6, PT, R44, 0x32, !P2 ;  /* 0x000000322c00780c */ /* 0x000fe200057c1670 */
[----:B------:R-:W-:Y:S01]  /*f9e0*/  IMAD.U32 R143, RZ, RZ, UR7 ;  /* 0x00000007ff8f7e24 */ /* 0x000fe2000f8e00ff */
[----:B------:R-:W-:-:S11]  /*f9f0*/  LOP3.LUT R229, R229, 0xfffffdff, RZ, 0xc0, !PT ;  /* 0xfffffdffe5e57812 */ /* 0x000fd600078ec0ff */
        /* <DEDUP_REMOVED lines=8> */
[----:B--2---:R-:W-:Y:S01]  /*fa80*/  FFMA R2, R227, UR39, R2 ;  /* 0x00000027e3027c23 */ /* 0x004fe20008000002 */
[----:B------:R-:W-:Y:S01]  /*fa90*/  IMAD.U32 R129, RZ, RZ, UR8 ;  /* 0x00000008ff817e24 */ /* 0x000fe2000f8e00ff */
[----:B------:R-:W-:Y:S01]  /*faa0*/  LOP3.LUT R229, R229, 0xfffffeff, RZ, 0xc0, !PT ;  /* 0xfffffeffe5e57812 */ /* 0x000fe200078ec0ff */
[----:B------:R-:W-:Y:S01]  /*fab0*/  IMAD.U32 R128, RZ, RZ, UR7 ;  /* 0x00000007ff807e24 */ /* 0x000fe2000f8e00ff */
[----:B------:R-:W2:Y:S01]  /*fac0*/  LDL.LU R227, [R1+0x8] ;  /* 0x0000080001e37983 */ /* 0x000ea20000300800 */
[----:B------:R-:W-:-:S05]  /*fad0*/  F2FP.SATFINITE.E4M3.F32.PACK_AB_MERGE_C R2, RZ, R2, RZ ;  /* 0x00000002ff02723e */ /* 0x000fca00048070ff */
[----:B------:R0:W-:Y:S02]  /*fae0*/  @!P1 STG.E.U8 desc[UR46][R120.64+0x20], R2 ;  /* 0x0000200278009986 */ /* 0x0001e4000c10112e */
[----:B0-----:R-:W-:-:S06]  /*faf0*/  PRMT R2, RZ, 0x7610, R2 ;  /* 0x00007610ff027816 */ /* 0x001fcc0000000002 */
[----:B------:R-:W4:Y:S01]  /*fb00*/  @!P6 LDG.E.U8 R2, desc[UR46][R30.64+0x21] ;  /* 0x0000212e1e02e981 */ /* 0x000f22000c1e1100 */
[----:B------:R-:W-:-:S13]  /*fb10*/  ISETP.LT.OR P1, PT, R44, 0x39, !P2 ;  /* 0x000000392c00780c */ /* 0x000fda0005721670 */
[----:B------:R-:W-:Y:S02]  /*fb20*/  @!P1 IADD3 R129, P4, P3, R129, UR6, R26 ;  /* 0x0000000681819c10 */ /* 0x000fe4000fb9e01a */
[----:B------:R-:W-:Y:S02]  /*fb30*/  @P1 LOP3.LUT R229, R229, 0x100, RZ, 0xfc, !PT ;  /* 0x00000100e5e51812 */ /* 0x000fe400078efcff */
[----:B------:R-:W-:Y:S02]  /*fb40*/  @!P1 IADD3.X R128, R128, UR5, R45, P4, P3 ;  /* 0x0000000580809c10 */ /* 0x000fe4000a7e642d */
[----:B------:R-:W-:Y:S01]  /*fb50*/  ISETP.LT.OR P1, PT, R44, 0x3a, !P2 ;  /* 0x0000003a2c00780c */ /* 0x000fe20005721670 */
[----:B------:R-:W-:Y:S02]  /*fb60*/  IMAD.U32 R125, RZ, RZ, UR8 ;  /* 0x00000008ff7d7e24 */ /* 0x000fe4000f8e00ff */
[----:B------:R-:W-:-:S10]  /*fb70*/  IMAD.U32 R124, RZ, RZ, UR7 ;  /* 0x00000007ff7c7e24 */ /* 0x000fd4000f8e00ff */
[----:B------:R-:W-:-:S04]  /*fb80*/  @!P1 IADD3 R125, P4, P3, R125, UR6, R26 ;  /* 0x000000067d7d9c10 */ /* 0x000fc8000fb9e01a */
[----:B------:R-:W-:Y:S02]  /*fb90*/  @!P1 IADD3.X R124, R124, UR5, R45, P4, P3 ;  /* 0x000000057c7c9c10 */ /* 0x000fe4000a7e642d */
[----:B------:R-:W-:Y:S02]  /*fba0*/  ISETP.LT.OR P3, PT, R44, 0x29, !P5 ;  /* 0x000000292c00780c */ /* 0x000fe40006f61670 */
[----:B----4-:R-:W-:-:S04]  /*fbb0*/  LOP3.LUT R2, R2, 0xff, RZ, 0xc0, !PT ;  /* 0x000000ff02027812 */ /* 0x010fc800078ec0ff */
[----:B------:R-:W-:-:S05]  /*fbc0*/  F2FP.F16.E4M3.UNPACK_B R2, R2 ;  /* 0x00000002ff02723e */ /* 0x000fca00020006ff */
[----:B------:R-:W-:-:S05]  /*fbd0*/  HADD2.F32 R2, -RZ, R2.H0_H0 ;  /* 0x20000002ff027230 */ /* 0x000fca0000004100 */
[----:B------:R-:W-:-:S04]  /*fbe0*/  FMUL R2, R2, UR38 ;  /* 0x0000002602027c20 */ /* 0x000fc80008400000 */
[----:B---3--:R-:W-:Y:S02]  /*fbf0*/  FFMA R2, R226, UR39, R2 ;  /* 0x00000027e2027c23 */ /* 0x008fe40008000002 */
[----:B------:R-:W3:Y:S03]  /*fc00*/  LDL.LU R226, [R1+0xc] ;  /* 0x00000c0001e27983 */ /* 0x000ee60000300800 */
[----:B------:R-:W-:-:S05]  /*fc10*/  F2FP.SATFINITE.E4M3.F32.PACK_AB_MERGE_C R2, RZ, R2, RZ ;  /* 0x00000002ff02723e */ /* 0x000fca00048070ff */
[----:B------:R0:W-:Y:S02]  /*fc20*/  @!P6 STG.E.U8 desc[UR46][R116.64+0x21], R2 ;  /* 0x000021027400e986 */ /* 0x0001e4000c10112e */
[----:B0-----:R-:W-:-:S06]  /*fc30*/  PRMT R2, RZ, 0x7610, R2 ;  /* 0x00007610ff027816 */ /* 0x001fcc0000000002 */
[----:B------:R-:W4:Y:S02]  /*fc40*/  @!P3 LDG.E.U8 R2, desc[UR46][R28.64+0x28] ;  /* 0x0000282e1c02b981 */ /* 0x000f24000c1e1100 */
[----:B----4-:R-:W-:-:S04]  /*fc50*/  LOP3.LUT R2, R2, 0xff, RZ, 0xc0, !PT ;  /* 0x000000ff02027812 */ /* 0x010fc800078ec0ff */
[----:B------:R-:W-:-:S05]  /*fc60*/  F2FP.F16.E4M3.UNPACK_B R2, R2 ;  /* 0x00000002ff02723e */ /* 0x000fca00020006ff */
[----:B------:R-:W-:-:S05]  /*fc70*/  HADD2.F32 R2, -RZ, R2.H0_H0 ;  /* 0x20000002ff027230 */ /* 0x000fca0000004100 */
[----:B------:R-:W-:-:S04]  /*fc80*/  FMUL R2, R2, UR38 ;  /* 0x0000002602027c20 */ /* 0x000fc80008400000 */
[----:B--2---:R-:W-:Y:S02]  /*fc90*/  FFMA R4, R227, UR39, R2 ;  /* 0x00000027e3047c23 */ /* 0x004fe40008000002 */
[----:B------:R-:W0:Y:S01]  /*fca0*/  @!P3 LDC.64 R2, c[0x0][0x5c0] ;  /* 0x00017000ff02bb82 */ /* 0x000e220000000a00 */
[----:B------:R-:W-:Y:S01]  /*fcb0*/  LOP3.LUT R229, R229, 0xffffff7f, RZ, 0xc0, !PT ;  /* 0xffffff7fe5e57812 */ /* 0x000fe200078ec0ff */
[----:B------:R-:W2:Y:S01]  /*fcc0*/  LDL.LU R227, [R1+0x10] ;  /* 0x0000100001e37983 */ /* 0x000ea20000300800 */
[----:B------:R-:W-:Y:S02]  /*fcd0*/  F2FP.SATFINITE.E4M3.F32.PACK_AB_MERGE_C R4, RZ, R4, RZ ;  /* 0x00000004ff04723e */ /* 0x000fe400048070ff */
[----:B0-----:R-:W-:-:S05]  /*fce0*/  @!P3 IADD3 R2, P4, R26, R2, RZ ;  /* 0x000000021a02b210 */ /* 0x001fca0007f9e0ff */
[----:B------:R-:W-:-:S05]  /*fcf0*/  @!P3 IMAD.X R3, R45, 0x1, R3, P4 ;  /* 0x000000012d03b824 */ /* 0x000fca00020e0603 */
[----:B------:R0:W-:Y:S01]  /*fd00*/  @!P3 STG.E.U8 desc[UR46][R2.64+0x28], R4 ;  /* 0x000028040200b986 */ /* 0x0001e2000c10112e */
[----:B------:R-:W-:Y:S02]  /*fd10*/  ISETP.LT.OR P3, PT, R44, 0x2a, !P5 ;  /* 0x0000002a2c00780c */ /* 0x000fe40006f61670 */
[----:B0-----:R-:W-:-:S11]  /*fd20*/  PRMT R4, RZ, 0x7610, R4 ;  /* 0x00007610ff047816 */ /* 0x001fd60000000004 */
[----:B------:R-:W0:Y:S01]  /*fd30*/  @!P3 LDC.64 R2, c[0x0][0x5c0] ;  /* 0x00017000ff02bb82 */ /* 0x000e220000000a00 */
[----:B------:R-:W4:Y:S01]  /*fd40*/  @!P3 LDG.E.U8 R4, desc[UR46][R28.64+0x29] ;  /* 0x0000292e1c04b981 */ /* 0x000f22000c1e1100 */
[----:B------:R-:W-:Y:S02]  /*fd50*/  @P1 LOP3.LUT R229, R229, 0x80, RZ, 0xfc, !PT ;  /* 0x00000080e5e51812 */ /* 0x000fe400078efcff */
[----:B------:R-:W-:Y:S02]  /*fd60*/  LOP3.LUT P1, RZ, R47, 0x8000, RZ, 0xc0, !PT ;  /* 0x000080002fff7812 */ /* 0x000fe4000782c0ff */
[----:B0-----:R-:W-:-:S05]  /*fd70*/  @!P3 IADD3 R2, P4, R26, R2, RZ ;  /* 0x000000021a02b210 */ /* 0x001fca0007f9e0ff */
[----:B------:R-:W-:Y:S01]  /*fd80*/  @!P3 IMAD.X R3, R45, 0x1, R3, P4 ;  /* 0x000000012d03b824 */ /* 0x000fe200020e0603 */
[----:B----4-:R-:W-:-:S04]  /*fd90*/  LOP3.LUT R4, R4, 0xff, RZ, 0xc0, !PT ;  /* 0x000000ff04047812 */ /* 0x010fc800078ec0ff */
[----:B------:R-:W-:-:S05]  /*fda0*/  F2FP.F16.E4M3.UNPACK_B R4, R4 ;  /* 0x00000004ff04723e */ /* 0x000fca00020006ff */
[----:B------:R-:W-:-:S05]  /*fdb0*/  HADD2.F32 R4, -RZ, R4.H0_H0 ;  /* 0x20000004ff047230 */ /* 0x000fca0000004100 */
[----:B------:R-:W-:-:S04]  /*fdc0*/  FMUL R4, R4, UR38 ;  /* 0x0000002604047c20 */ /* 0x000fc80008400000 */
[----:B---3--:R-:W-:Y:S01]  /*fdd0*/  FFMA R4, R226, UR39, R4 ;  /* 0x00000027e2047c23 */ /* 0x008fe20008000004 */
[----:B------:R-:W-:Y:S01]  /*fde0*/  LOP3.LUT P5, RZ, R47, 0x4000, RZ, 0xc0, !PT ;  /* 0x000040002fff7812 */ /* 0x000fe200078ac0ff */
        /* <DEDUP_REMOVED lines=9> */
[----:B--2---:R-:W-:Y:S01]  /*fe80*/  FFMA R2, R227, UR39, R2 ;  /* 0x00000027e3027c23 */ /* 0x004fe20008000002 */
[----:B------:R-:W-:Y:S01]  /*fe90*/  LOP3.LUT P6, RZ, R47, 0x40000, RZ, 0xc0, !PT ;  /* 0x000400002fff7812 */ /* 0x000fe200078cc0ff */
[----:B------:R-:W2:Y:S03]  /*fea0*/  LDL.LU R227, [R1+0x18] ;  /* 0x0000180001e37983 */ /* 0x000ea60000300800 */
[----:B------:R-:W-:-:S05]  /*feb0*/  F2FP.SATFINITE.E4M3.F32.PACK_AB_MERGE_C R2, RZ, R2, RZ ;  /* 0x00000002ff02723e */ /* 0x000fca00048070ff */
[----:B------:R0:W-:Y:S02]  /*fec0*/  @!P1 STG.E.U8 desc[UR46][R118.64+0x28], R2 ;  /* 0x0000280276009986 */ /* 0x0001e4000c10112e */
[----:B0-----:R-:W-:-:S06]  /*fed0*/  PRMT R2, RZ, 0x7610, R2 ;  /* 0x00007610ff027816 */ /* 0x001fcc0000000002 */
[----:B------:R-:W4:Y:S01]  /*fee0*/  @!P5 LDG.E.U8 R2, desc[UR46][R30.64+0x29] ;  /* 0x0000292e1e02d981 */ /* 0x000f22000c1e1100 */
[----:B------:R-:W-:Y:S02]  /*fef0*/  LOP3.LUT R0, R0, 0xffffbfff, RZ, 0xc0, !PT ;  /* 0xffffbfff00007812 */ /* 0x000fe400078ec0ff */
[----:B----4-:R-:W-:-:S04]  /*ff00*/  LOP3.LUT R2, R2, 0xff, RZ, 0xc0, !PT ;  /* 0x000000ff02027812 */ /* 0x010fc800078ec0ff */
[----:B------:R-:W-:-:S05]  /*ff10*/  F2FP.F16.E4M3.UNPACK_B R2, R2 ;  /* 0x00000002ff02723e */ /* 0x000fca00020006ff */
[----:B------:R-:W-:-:S05]  /*ff20*/  HADD2.F32 R2, -RZ, R2.H0_H0 ;  /* 0x20000002ff027230 */ /* 0x000fca0000004100 */
[----:B------:R-:W-:-:S04]  /*ff30*/  FMUL R2, R2, UR38 ;  /* 0x0000002602027c20 */ /* 0x000fc80008400000 */
[----:B---3--:R-:W-:Y:S01]  /*ff40*/  FFMA R2, R226, UR39, R2 ;  /* 0x00000027e2027c23 */ /* 0x008fe20008000002 */
[----:B------:R-:W-:Y:S01]  /*ff50*/  @P2 LOP3.LUT R0, R0, 0x4000, RZ, 0xfc, !PT ;  /* 0x0000400000002812 */ /* 0x000fe200078efcff */
[----:B------:R-:W-:Y:S01]  /*ff60*/  IMAD.U32 R123, RZ, RZ, UR8 ;  /* 0x00000008ff7b7e24 */ /* 0x000fe2000f8e00ff */
[----:B------:R-:W-:Y:S01]  /*ff70*/  LOP3.LUT R229, R229, 0xffffffbf, RZ, 0xc0, !PT ;  /* 0xffffffbfe5e57812 */ /* 0x000fe200078ec0ff */
[----:B------:R-:W-:Y:S01]  /*ff80*/  IMAD.U32 R122, RZ, RZ, UR7 ;  /* 0x00000007ff7a7e24 */ /* 0x000fe2000f8e00ff */
[----:B------:R-:W-:Y:S01]  /*ff90*/  F2FP.SATFINITE.E4M3.F32.PACK_AB_MERGE_C R2, RZ, R2, RZ ;  /* 0x00000002ff02723e */ /* 0x000fe200048070ff */
[----:B------:R-:W-:Y:S01]  /*ffa0*/  IMAD.U32 R121, RZ, RZ, UR8 ;  /* 0x00000008ff797e24 */ /* 0x000fe2000f8e00ff */
[----:B------:R-:W-:Y:S01]  /*ffb0*/  ISETP.LT.OR P1, PT, R44, 0x39, !P0 ;  /* 0x000000392c00780c */ /* 0x000fe20004721670 */
[----:B------:R-:W-:Y:S01]  /*ffc0*/  IMAD.U32 R120, RZ, RZ, UR7 ;  /* 0x00000007ff787e24 */ /* 0x000fe2000f8e00ff */
[----:B------:R-:W3:Y:S04]  /*ffd0*/  LDL.LU R226, [R1+0x1c] ;  /* 0x00001c0001e27983 */ /* 0x000ee80000300800 */
        /* <DEDUP_REMOVED lines=12> */
[----:B------:R-:W-:-:S04]  /*100a0*/  @!P1 IADD3 R119, P4, P3, R119, UR10, R26 ;  /* 0x0000000a77779c10 */ /* 0x000fc8000fb9e01a */
[----:B------:R-:W-:Y:S02]  /*100b0*/  @!P1 IADD3.X R118, R118, UR9, R45, P4, P3 ;  /* 0x0000000976769c10 */ /* 0x000fe4000a7e642d */
[----:B------:R-:W-:Y:S01]  /*100c0*/  ISETP.LT.OR P3, PT, R44, 0x3a, !P0 ;  /* 0x0000003a2c00780c */ /* 0x000fe20004761670 */
[----:B------:R-:W-:Y:S01]  /*100d0*/  IMAD.U32 R117, RZ, RZ, UR8 ;  /* 0x00000008ff757e24 */ /* 0x000fe2000f8e00ff */
[----:B------:R-:W-:Y:S01]  /*100e0*/  LOP3.LUT R229, R229, 0xffffffdf, RZ, 0xc0, !PT ;  /* 0xffffffdfe5e57812 */ /* 0x000fe200078ec0ff */
[----:B------:R-:W-:-:S03]  /*100f0*/  IMAD.U32 R116, RZ, RZ, UR7 ;  /* 0x00000007ff747e24 */ /* 0x000fc6000f8e00ff */
[----:B------:R-:W-:Y:S02]  /*10100*/  @P2 LOP3.LUT R229, R229, 0x20, RZ, 0xfc, !PT ;  /* 0x00000020e5e52812 */ /* 0x000fe400078efcff */
[C---:B------:R-:W-:Y:S02]  /*10110*/  LOP3.LUT P2, RZ, R0.reuse, 0x4000, RZ, 0xc0, !PT ;  /* 0x0000400000ff7812 */ /* 0x040fe4000784c0ff */
[----:B------:R-:W-:-:S03]  /*10120*/  LOP3.LUT R0, R0, 0xffffff7f, RZ, 0xc0, !PT ;  /* 0xffffff7f00007812 */ /* 0x000fc600078ec0ff */
        /* <DEDUP_REMOVED lines=9> */
[----:B------:R-:W-:Y:S01]  /*101c0*/  LOP3.LUT R229, R229, 0xffffffef, RZ, 0xc0, !PT ;  /* 0xffffffefe5e57812 */ /* 0x000fe200078ec0ff */
[----:B------:R-:W-:Y:S02]  /*101d0*/  IMAD.U32 R115, RZ, RZ, UR8 ;  /* 0x00000008ff737e24 */ /* 0x000fe4000f8e00ff */
[----:B------:R-:W-:Y:S01]  /*101e0*/  IMAD.U32 R111, RZ, RZ, UR7 ;  /* 0x00000007ff6f7e24 */ /* 0x000fe2000f8e00ff */
[----:B------:R-:W-:Y:S01]  /*101f0*/  F2FP.SATFINITE.E4M3.F32.PACK_AB_MERGE_C R2, RZ, R2, RZ ;  /* 0x00000002ff02723e */ /* 0x000fe200048070ff */
[----:B------:R-:W-:Y:S01]  /*10200*/  IMAD.U32 R114, RZ, RZ, UR7 ;  /* 0x00000007ff727e24 */ /* 0x000fe2000f8e00ff */
[----:B------:R-:W-:Y:S01]  /*10210*/  PRMT R4, RZ, 0x7610, R4 ;  /* 0x00007610ff047816 */ /* 0x000fe20000000004 */
[----:B------:R-:W2:Y:S04]  /*10220*/  LDL.LU R227, [R1+0x20] ;  /* 0x0000200001e37983 */ /* 0x000ea80000300800 */
[----:B------:R0:W-:Y:S02]  /*10230*/  @!P6 STG.E.U8 desc[UR46][R112.64+0x20], R2 ;  /* 0x000020027000e986 */ /* 0x0001e4000c10112e */
[----:B0-----:R-:W-:-:S06]  /*10240*/  PRMT R2, RZ, 0x7610, R2 ;  /* 0x00007610ff027816 */ /* 0x001fcc0000000002 */
[----:B------:R-:W4:Y:S01]  /*10250*/  @!P3 LDG.E.U8 R2, desc[UR46][R32.64+0x21] ;  /* 0x0000212e2002b981 */ /* 0x000f22000c1e1100 */
[----:B------:R-:W-:Y:S02]  /*10260*/  @P1 LOP3.LUT R229, R229, 0x10, RZ, 0xfc, !PT ;  /* 0x00000010e5e51812 */ /* 0x000fe400078efcff */
[C---:B------:R-:W-:Y:S02]  /*10270*/  ISETP.LT.OR P1, PT, R44.reuse, 0x41, !P2 ;  /* 0x000000412c00780c */ /* 0x040fe40005721670 */
[----:B------:R-:W-:Y:S02]  /*10280*/  ISETP.LT.OR P6, PT, R44, 0x42, !P2 ;  /* 0x000000422c00780c */ /* 0x000fe400057c1670 */
[----:B------:R-:W-:Y:S01]  /*10290*/  LOP3.LUT R229, R229, 0xffffbfff, RZ, 0xc0, !PT ;  /* 0xffffbfffe5e57812 */ /* 0x000fe200078ec0ff */
[----:B------:R-:W-:-:S08]  /*102a0*/  IMAD.U32 R112, RZ, RZ, UR8 ;  /* 0x00000008ff707e24 */ /* 0x000fd0000f8e00ff */
[--C-:B------:R-:W-:Y:S02]  /*102b0*/  @!P1 IADD3 R115, P5, P4, R115, UR6, R26.reuse ;  /* 0x0000000673739c10 */ /* 0x100fe4000fcbe01a */
[----:B------:R-:W-:Y:S02]  /*102c0*/  @P1 LOP3.LUT R229, R229, 0x4000, RZ, 0xfc, !PT ;  /* 0x00004000e5e51812 */ /* 0x000fe400078efcff */
[----:B------:R-:W-:Y:S02]  /*102d0*/  @!P1 IADD3.X R114, R114, UR5, R45, P5, P4 ;  /* 0x0000000572729c10 */ /* 0x000fe4000afe842d */
[----:B------:R-:W-:Y:S02]  /*102e0*/  LOP3.LUT R229, R229, 0xffffdfff, RZ, 0xc0, !PT ;  /* 0xffffdfffe5e57812 */ /* 0x000fe400078ec0ff */
[----:B------:R-:W-:Y:S02]  /*102f0*/  @!P6 IADD3 R112, P5, P4, R112, UR6, R26 ;  /* 0x000000067070ec10 */ /* 0x000fe4000fcbe01a */
[----:B------:R-:W-:-:S02]  /*10300*/  @P6 LOP3.LUT R229, R229, 0x2000, RZ, 0xfc, !PT ;  /* 0x00002000e5e56812 */ /* 0x000fc400078efcff */
[----:B------:R-:W-:Y:S02]  /*10310*/  @!P6 IADD3.X R111, R111, UR5, R45, P5, P4 ;  /* 0x000000056f6fec10 */ /* 0x000fe4000afe842d */
[----:B------:R-:W-:Y:S02]  /*10320*/  LOP3.LUT P6, RZ, R0, 0x1000, RZ, 0xc0, !PT ;  /* 0x0000100000ff7812 */ /* 0x000fe400078cc0ff */
[----:B----4-:R-:W-:-:S04]  /*10330*/  LOP3.LUT R2, R2, 0xff, RZ, 0xc0, !PT ;  /* 0x000000ff02027812 */ /* 0x010fc800078ec0ff */
[----:B------:R-:W-:-:S05]  /*10340*/  F2FP.F16.E4M3.UNPACK_B R2, R2 ;  /* 0x00000002ff02723e */ /* 0x000fca00020006ff */
[----:B------:R-:W-:-:S05]  /*10350*/  HADD2.F32 R2, -RZ, R2.H0_H0 ;  /* 0x20000002ff027230 */ /* 0x000fca0000004100 */
[----:B------:R-:W-:-:S04]  /*10360*/  FMUL R2, R2, UR38 ;  /* 0x0000002602027c20 */ /* 0x000fc80008400000 */
[----:B---3--:R-:W-:Y:S01]  /*10370*/  FFMA R2, R226, UR39, R2 ;  /* 0x00000027e2027c23 */ /* 0x008fe20008000002 */
[----:B------:R-:W-:Y:S01]  /*10380*/  ISETP.LT.OR P4, PT, R44, 0x49, !P2 ;  /* 0x000000492c00780c */ /* 0x000fe20005781670 */
[----:B------:R-:W-:Y:S02]  /*10390*/  IMAD.U32 R3, RZ, RZ, UR8 ;  /* 0x00000008ff037e24 */ /* 0x000fe4000f8e00ff */
[----:B------:R-:W-:Y:S01]  /*103a0*/  IMAD.U32 R94, RZ, RZ, UR7 ;  /* 0x00000007ff5e7e24 */ /* 0x000fe2000f8e00ff */
[----:B------:R-:W-:Y:S01]  /*103b0*/  F2FP.SATFINITE.E4M3.F32.PACK_AB_MERGE_C R2, RZ, R2, RZ ;  /* 0x00000002ff02723e */ /* 0x000fe200048070ff */
[----:B------:R-:W3:Y:S04]  /*103c0*/  LDL.LU R226, [R1+0x24] ;  /* 0x0000240001e27983 */ /* 0x000ee80000300800 */
[----:B------:R0:W-:Y:S04]  /*103d0*/  @!P3 STG.E.U8 desc[UR46][R106.64+0x21], R2 ;  /* 0x000021026a00b986 */ /* 0x0001e8000c10112e */
[----:B------:R-:W4:Y:S01]  /*103e0*/  @!P6 LDG.E.U8 R4, desc[UR46][R34.64+0x20] ;  /* 0x0000202e2204e981 */ /* 0x000f22000c1e1100 */
[----:B------:R-:W-:Y:S01]  /*103f0*/  LOP3.LUT P1, RZ, R0, 0x2000, RZ, 0xc0, !PT ;  /* 0x0000200000ff7812 */ /* 0x000fe2000782c0ff */
[----:B------:R-:W-:-:S02]  /*10400*/  IMAD.U32 R8, RZ, RZ, UR7 ;  /* 0x00000007ff087e24 */ /* 0x000fc4000f8e00ff */
[----:B------:R-:W3:Y:S01]  /*10410*/  LDL.LU R225, [R1+0x28] ;  /* 0x0000280001e17983 */ /* 0x000ee20000300800 */
[----:B0-----:R-:W-:Y:S02]  /*10420*/  @!P4 IADD3 R106, P3, P5, R3, UR6, R26 ;  /* 0x00000006036acc10 */ /* 0x001fe4000fd7e01a */
[----:B------:R-:W0:Y:S02]  /*10430*/  @!P6 LDC.64 R2, c[0x0][0x5c0] ;  /* 0x00017000ff02eb82 */ /* 0x000e240000000a00 */
[----:B------:R-:W-:Y:S02]  /*10440*/  @!P4 IADD3.X R94, R94, UR5, R45, P3, P5 ;  /* 0x000000055e5ecc10 */ /* 0x000fe40009fea42d */
[----:B0-----:R-:W-:-:S05]  /*10450*/  @!P6 IADD3 R2, P5, R14, R2, RZ ;  /* 0x000000020e02e210 */ /* 0x001fca0007fbe0ff */
[----:B------:R-:W-:Y:S01]  /*10460*/  @!P6 IMAD.X R3, R15, 0x1, R3, P5 ;  /* 0x000000010f03e824 */ /* 0x000fe200028e0603 */
[----:B----4-:R-:W-:-:S04]  /*10470*/  LOP3.LUT R4, R4, 0xff, RZ, 0xc0, !PT ;  /* 0x000000ff04047812 */ /* 0x010fc800078ec0ff */
[----:B------:R-:W-:-:S05]  /*10480*/  F2FP.F16.E4M3.UNPACK_B R4, R4 ;  /* 0x00000004ff04723e */ /* 0x000fca00020006ff */
[----:B------:R-:W-:-:S05]  /*10490*/  HADD2.F32 R4, -RZ, R4.H0_H0 ;  /* 0x20000004ff047230 */ /* 0x000fca0000004100 */
[----:B------:R-:W-:-:S04]  /*104a0*/  FMUL R4, R4, UR38 ;  /* 0x0000002604047c20 */ /* 0x000fc80008400000 */
[----:B--2---:R-:W-:Y:S01]  /*104b0*/  FFMA R4, R227, UR39, R4 ;  /* 0x00000027e3047c23 */ /* 0x004fe20008000004 */
[----:B------:R-:W-:Y:S02]  /*104c0*/  ISETP.LT.OR P5, PT, R44, 0x4a, !P2 ;  /* 0x0000004a2c00780c */ /* 0x000fe400057a1670 */
[----:B------:R-:W-:Y:S01]  /*104d0*/  LOP3.LUT R0, R0, 0xffffffef, RZ, 0xc0, !PT ;  /* 0xffffffef00007812 */ /* 0x000fe200078ec0ff */
[----:B------:R-:W-:Y:S01]  /*104e0*/  IMAD.U32 R15, RZ, RZ, UR8 ;  /* 0x00000008ff0f7e24 */ /* 0x000fe2000f8e00ff */
[----:B------:R-:W-:Y:S01]  /*104f0*/  F2FP.SATFINITE.E4M3.F32.PACK_AB_MERGE_C R4, RZ, R4, RZ ;  /* 0x00000004ff04723e */ /* 0x000fe200048070ff */
[----:B------:R-:W-:Y:S01]  /*10500*/  IMAD.U32 R10, RZ, RZ, UR7 ;  /* 0x00000007ff0a7e24 */ /* 0x000fe2000f8e00ff */
[----:B------:R-:W2:Y:S04]  /*10510*/  LDL.LU R227, [R1+0x2c] ;  /* 0x00002c0001e37983 */ /* 0x000ea80000300800 */
[----:B------:R0:W-:Y:S02]  /*10520*/  @!P6 STG.E.U8 desc[UR46][R2.64+0x20], R4 ;  /* 0x000020040200e986 */ /* 0x0001e4000c10112e */
[----:B0-----:R-:W-:Y:S01]  /*10530*/  PRMT R4, RZ, 0x7610, R4 ;  /* 0x00007610ff047816 */ /* 0x001fe20000000004 */
[----:B------:R-:W0:Y:S05]  /*10540*/  @!P1 LDC.64 R2, c[0x0][0x5c0] ;  /* 0x00017000ff029b82 */ /* 0x000e2a0000000a00 */
[----:B------:R-:W4:Y:S01]  /*10550*/  @!P1 LDG.E.U8 R4, desc[UR46][R34.64+0x21] ;  /* 0x0000212e22049981 */ /* 0x000f22000c1e1100 */
[----:B------:R-:W-:-:S02]  /*10560*/  @P4 LOP3.LUT R0, R0, 0x10, RZ, 0xfc, !PT ;  /* 0x0000001000004812 */ /* 0x000fc400078efcff */
[----:B------:R-:W-:Y:S02]  /*10570*/  @!P5 IADD3 R15, P2, P3, R15, UR6, R26 ;  /* 0x000000060f0fdc10 */ /* 0x000fe4000fb5e01a */
[----:B------:R-:W-:Y:S02]  /*10580*/  LOP3.LUT R0, R0, 0xffffffdf, RZ, 0xc0, !PT ;  /* 0xffffffdf00007812 */ /* 0x000fe400078ec0ff */
[----:B------:R-:W-:Y:S02]  /*10590*/  @!P5 IADD3.X R8, R8, UR5, R45, P2, P3 ;  /* 0x000000050808dc10 */ /* 0x000fe400097e642d */
        /* <DEDUP_REMOVED lines=9> */
[----:B------:R-:W-:Y:S01]  /*10630*/  ISETP.LT.OR P6, PT, R44, 0x41, !P0 ;  /* 0x000000412c00780c */ /* 0x000fe200047c1670 */
[----:B------:R-:W3:Y:S03]  /*10640*/  LDL.LU R226, [R1+0x30] ;  /* 0x0000300001e27983 */ /* 0x000ee60000300800 */
[----:B------:R-:W-:-:S05]  /*10650*/  F2FP.SATFINITE.E4M3.F32.PACK_AB_MERGE_C R4, RZ, R4, RZ ;  /* 0x00000004ff04723e */ /* 0x000fca00048070ff */
[----:B------:R0:W-:Y:S02]  /*10660*/  @!P1 STG.E.U8 desc[UR46][R2.64+0x21], R4 ;  /* 0x0000210402009986 */ /* 0x0001e4000c10112e */
[----:B0-----:R-:W-:-:S06]  /*10670*/  PRMT R2, RZ, 0x7610, R2 ;  /* 0x00007610ff027816 */ /* 0x001fcc0000000002 */
[----:B------:R-:W4:Y:S01]  /*10680*/  @!P4 LDG.E.U8 R2, desc[UR46][R32.64+0x28] ;  /* 0x0000282e2002c981 */ /* 0x000f22000c1e1100 */
[----:B------:R-:W-:-:S04]  /*10690*/  @!P6 IADD3 R9, P3, P2, R9, UR10, R26 ;  /* 0x0000000a0909ec10 */ /* 0x000fc8000fa7e01a */
[----:B------:R-:W-:Y:S02]  /*106a0*/  @!P6 IADD3.X R10, R10, UR9, R45, P3, P2 ;  /* 0x000000090a0aec10 */ /* 0x000fe40009fe442d */
[----:B------:R-:W-:Y:S02]  /*106b0*/  LOP3.LUT P3, RZ, R47, 0x1000000, RZ, 0xc0, !PT ;  /* 0x010000002fff7812 */ /* 0x000fe4000786c0ff */
[----:B----4-:R-:W-:-:S04]  /*106c0*/  LOP3.LUT R2, R2, 0xff, RZ, 0xc0, !PT ;  /* 0x000000ff02027812 */ /* 0x010fc800078ec0ff */
[----:B------:R-:W-:-:S05]  /*106d0*/  F2FP.F16.E4M3.UNPACK_B R2, R2 ;  /* 0x00000002ff02723e */ /* 0x000fca00020006ff */
[----:B------:R-:W-:-:S05]  /*106e0*/  HADD2.F32 R2, -RZ, R2.H0_H0 ;  /* 0x20000002ff027230 */ /* 0x000fca0000004100 */
[----:B------:R-:W-:-:S04]  /*106f0*/  FMUL R2, R2, UR38 ;  /* 0x0000002602027c20 */ /* 0x000fc80008400000 */
[----:B------:R-:W-:Y:S01]  /*10700*/  FFMA R2, R225, UR39, R2 ;  /* 0x00000027e1027c23 */ /* 0x000fe20008000002 */
[----:B------:R-:W-:Y:S01]  /*10710*/  LOP3.LUT P2, RZ, R0, 0x800, RZ, 0xc0, !PT ;  /* 0x0000080000ff7812 */ /* 0x000fe2000784c0ff */
[----:B------:R-:W-:Y:S01]  /*10720*/  IMAD.U32 R14, RZ, RZ, UR7 ;  /* 0x00000007ff0e7e24 */ /* 0x000fe2000f8e00ff */
[----:B------:R-:W-:Y:S01]  /*10730*/  PRMT R4, RZ, 0x7610, R4 ;  /* 0x00007610ff047816 */ /* 0x000fe20000000004 */
[----:B------:R-:W4:Y:S01]  /*10740*/  LDL.LU R225, [R1+0x34] ;  /* 0x0000340001e17983 */ /* 0x000f220000300800 */
[----:B------:R-:W-:Y:S02]  /*10750*/  F2FP.SATFINITE.E4M3.F32.PACK_AB_MERGE_C R5, RZ, R2, RZ ;  /* 0x00000002ff05723e */ /* 0x000fe400048070ff */
[----:B------:R-:W-:-:S03]  /*10760*/  PRMT R2, RZ, 0x7610, R2 ;  /* 0x00007610ff027816 */ /* 0x000fc60000000002 */
[----:B------:R0:W-:Y:S04]  /*10770*/  @!P4 STG.E.U8 desc[UR46][R104.64+0x28], R5 ;  /* 0x000028056800c986 */ /* 0x0001e8000c10112e */
[----:B------:R-:W2:Y:S01]  /*10780*/  @!P3 LDG.E.U8 R2, desc[UR46][R32.64+0x29] ;  /* 0x0000292e2002b981 */ /* 0x000ea2000c1e1100 */
[----:B------:R-:W-:-:S04]  /*10790*/  LOP3.LUT R0, R0, 0xffffffbf, RZ, 0xc0, !PT ;  /* 0xffffffbf00007812 */ /* 0x000fc800078ec0ff */
[----:B------:R-:W-:Y:S02]  /*107a0*/  @P6 LOP3.LUT R0, R0, 0x40, RZ, 0xfc, !PT ;  /* 0x0000004000006812 */ /* 0x000fe400078efcff */
[----:B------:R-:W-:Y:S02]  /*107b0*/  LOP3.LUT P6, RZ, R229, 0x800, RZ, 0xc0, !PT ;  /* 0x00000800e5ff7812 */ /* 0x000fe400078cc0ff */
[----:B--2---:R-:W-:-:S04]  /*107c0*/  LOP3.LUT R2, R2, 0xff, RZ, 0xc0, !PT ;  /* 0x000000ff02027812 */ /* 0x004fc800078ec0ff */
[----:B------:R-:W-:-:S05]  /*107d0*/  F2FP.F16.E4M3.UNPACK_B R2, R2 ;  /* 0x00000002ff02723e */ /* 0x000fca00020006ff */
[----:B------:R-:W-:-:S05]  /*107e0*/  HADD2.F32 R2, -RZ, R2.H0_H0 ;  /* 0x20000002ff027230 */ /* 0x000fca0000004100 */
[----:B------:R-:W-:-:S04]  /*107f0*/  FMUL R2, R2, UR38 ;  /* 0x0000002602027c20 */ /* 0x000fc80008400000 */
[----:B------:R-:W-:Y:S01]  /*10800*/  FFMA R2, R227, UR39, R2 ;  /* 0x00000027e3027c23 */ /* 0x000fe20008000002 */
[----:B------:R-:W-:Y:S01]  /*10810*/  ISETP.LT.OR P1, PT, R44, 0x42, !P0 ;  /* 0x000000422c00780c */ /* 0x000fe20004721670 */
[----:B------:R-:W2:Y:S03]  /*10820*/  LDL.LU R227, [R1+0x38] ;  /* 0x0000380001e37983 */ /* 0x000ea60000300800 */
[----:B------:R-:W-:Y:S02]  /*10830*/  F2FP.SATFINITE.E4M3.F32.PACK_AB_MERGE_C R89, RZ, R2, RZ ;  /* 0x00000002ff59723e */ /* 0x000fe400048070ff */
[----:B------:R-:W1:Y:S03]  /*10840*/  @!P6 LDC.64 R2, c[0x0][0x5c0] ;  /* 0x00017000ff02eb82 */ /* 0x000e660000000a00 */
[----:B------:R-:W-:Y:S04]  /*10850*/  @!P3 STG.E.U8 desc[UR46][R92.64+0x29], R89 ;  /* 0x000029595c00b986 */ /* 0x000fe8000c10112e */
[----:B------:R-:W3:Y:S01]  /*10860*/  @!P6 LDG.E.U8 R4, desc[UR46][R34.64+0x28] ;  /* 0x0000282e2204e981 */ /* 0x000ee2000c1e1100 */
[----:B------:R-:W-:-:S04]  /*10870*/  @!P1 IADD3 R11, P5, P0, R11, UR10, R26 ;  /* 0x0000000a0b0b9c10 */ /* 0x000fc8000f8be01a */
[----:B------:R-:W-:Y:S02]  /*10880*/  @!P1 IADD3.X R14, R14, UR9, R45, P5, P0 ;  /* 0x000000090e0e9c10 */ /* 0x000fe4000afe042d */
[C---:B------:R-:W-:Y:S02]  /*10890*/  LOP3.LUT P0, RZ, R0.reuse, 0x400, RZ, 0xc0, !PT ;  /* 0x0000040000ff7812 */ /* 0x040fe4000780c0ff */
[----:B------:R-:W-:Y:S02]  /*108a0*/  LOP3.LUT R0, R0, 0xfffffeff, RZ, 0xc0, !PT ;  /* 0xfffffeff00007812 */ /* 0x000fe400078ec0ff */
[----:B------:R-:W-:Y:S02]  /*108b0*/  LOP3.LUT P5, RZ, R229, 0x8, RZ, 0xc0, !PT ;  /* 0x00000008e5ff7812 */ /* 0x000fe400078ac0ff */
[----:B------:R-:W-:Y:S02]  /*108c0*/  @P1 LOP3.LUT R0, R0, 0x100, RZ, 0xfc, !PT ;  /* 0x0000010000001812 */ /* 0x000fe400078efcff */
[----:B-1----:R-:W-:-:S05]  /*108d0*/  @!P6 IADD3 R2, P1, R90, R2, RZ ;  /* 0x000000025a02e210 */ /* 0x002fca0007f3e0ff */
[----:B------:R-:W-:Y:S01]  /*108e0*/  @!P6 IMAD.X R3, R95, 0x1, R3, P1 ;  /* 0x000000015f03e824 */ /* 0x000fe200008e0603 */
[----:B---3--:R-:W-:-:S04]  /*108f0*/  LOP3.LUT R4, R4, 0xff, RZ, 0xc0, !PT ;  /* 0x000000ff04047812 */ /* 0x008fc800078ec0ff */
[----:B------:R-:W-:-:S05]  /*10900*/  F2FP.F16.E4M3.UNPACK_B R4, R4 ;  /* 0x00000004ff04723e */ /* 0x000fca00020006ff */
[----:B------:R-:W-:-:S05]  /*10910*/  HADD2.F32 R4, -RZ, R4.H0_H0 ;  /* 0x20000004ff047230 */ /* 0x000fca0000004100 */
[----:B------:R-:W-:-:S04]  /*10920*/  FMUL R4, R4, UR38 ;  /* 0x0000002604047c20 */ /* 0x000fc80008400000 */
[----:B------:R-:W-:Y:S01]  /*10930*/  FFMA R4, R226, UR39, R4 ;  /* 0x00000027e2047c23 */ /* 0x000fe20008000004 */
[----:B------:R-:W-:Y:S01]  /*10940*/  LOP3.LUT P4, RZ, R47, 0x800000, RZ, 0xc0, !PT ;  /* 0x008000002fff7812 */ /* 0x000fe2000788c0ff */
[----:B------:R-:W3:Y:S03]  /*10950*/  LDL.LU R226, [R1+0x3c] ;  /* 0x00003c0001e27983 */ /* 0x000ee60000300800 */
[----:B0-----:R-:W-:Y:S02]  /*10960*/  F2FP.SATFINITE.E4M3.F32.PACK_AB_MERGE_C R5, RZ, R4, RZ ;  /* 0x00000004ff05723e */ /* 0x001fe400048070ff */
[----:B------:R-:W-:-:S03]  /*10970*/  PRMT R4, RZ, 0x7610, R4 ;  /* 0x00007610ff047816 */ /* 0x000fc60000000004 */
[----:B------:R0:W-:Y:S04]  /*10980*/  @!P6 STG.E.U8 desc[UR46][R2.64+0x28], R5 ;  /* 0x000028050200e986 */ /* 0x0001e8000c10112e */
[----:B------:R-:W4:Y:S01]  /*10990*/  @!P5 LDG.E.U8 R4, desc[UR46][R34.64+0x29] ;  /* 0x0000292e2204d981 */ /* 0x000f22000c1e1100 */
[----:B0-----:R-:W0:Y:S02]  /*109a0*/  @!P5 LDC.64 R2, c[0x0][0x5c0] ;  /* 0x00017000ff02db82 */ /* 0x001e240000000a00 */
[----:B0-----:R-:W-:-:S05]  /*109b0*/  @!P5 IADD3 R2, P1, R7, R2, RZ ;  /* 0x000000020702d210 */ /* 0x001fca0007f3e0ff */
[----:B------:R-:W-:Y:S01]  /*109c0*/  @!P5 IMAD.X R3, R86, 0x1, R3, P1 ;  /* 0x000000015603d824 */ /* 0x000fe200008e0603 */
[----:B----4-:R-:W-:-:S04]  /*109d0*/  LOP3.LUT R4, R4, 0xff, RZ, 0xc0, !PT ;  /* 0x000000ff04047812 */ /* 0x010fc800078ec0ff */
[----:B------:R-:W-:-:S05]  /*109e0*/  F2FP.F16.E4M3.UNPACK_B R4, R4 ;  /* 0x00000004ff04723e */ /* 0x000fca00020006ff */
[----:B------:R-:W-:-:S05]  /*109f0*/  HADD2.F32 R4, -RZ, R4.H0_H0 ;  /* 0x20000004ff047230 */ /* 0x000fca0000004100 */
[----:B------:R-:W-:-:S04]  /*10a00*/  FMUL R4, R4, UR38 ;  /* 0x0000002604047c20 */ /* 0x000fc80008400000 */
[----:B------:R-:W-:Y:S01]  /*10a10*/  FFMA R4, R225, UR39, R4 ;  /* 0x00000027e1047c23 */ /* 0x000fe20008000004 */
[----:B------:R-:W-:Y:S01]  /*10a20*/  LOP3.LUT P3, RZ, R47, 0x100000, RZ, 0xc0, !PT ;  /* 0x001000002fff7812 */ /* 0x000fe2000786c0ff */
[----:B------:R-:W4:Y:S03]  /*10a30*/  LDL.LU R225, [R1+0x40] ;  /* 0x0000400001e17983 */ /* 0x000f260000300800 */
[----:B------:R-:W-:Y:S02]  /*10a40*/  F2FP.SATFINITE.E4M3.F32.PACK_AB_MERGE_C R5, RZ, R4, RZ ;  /* 0x00000004ff05723e */ /* 0x000fe400048070ff */
[----:B------:R-:W-:-:S03]  /*10a50*/  PRMT R4, RZ, 0x7610, R4 ;  /* 0x00007610ff047816 */ /* 0x000fc60000000004 */
[----:B------:R0:W-:Y:S04]  /*10a60*/  @!P5 STG.E.U8 desc[UR46][R2.64+0x29], R5 ;  /* 0x000029050200d986 */ /* 0x0001e8000c10112e */
[----:B------:R-:W2:Y:S02]  /*10a70*/  @!P4 LDG.E.U8 R4, desc[UR46][R36.64+0x20] ;  /* 0x0000202e2404c981 */ /* 0x000ea4000c1e1100 */
[----:B--2---:R-:W-:-:S04]  /*10a80*/  LOP3.LUT R4, R4, 0xff, RZ, 0xc0, !PT ;  /* 0x000000ff04047812 */ /* 0x004fc800078ec0ff */
[----:B------:R-:W-:-:S05]  /*10a90*/  F2FP.F16.E4M3.UNPACK_B R4, R4 ;  /* 0x00000004ff04723e */ /* 0x000fca00020006ff */
[----:B------:R-:W-:-:S05]  /*10aa0*/  HADD2.F32 R4, -RZ, R4.H0_H0 ;  /* 0x20000004ff047230 */ /* 0x000fca0000004100 */
[----:B------:R-:W-:-:S04]  /*10ab0*/  FMUL R4, R4, UR38 ;  /* 0x0000002604047c20 */ /* 0x000fc80008400000 */
[----:B------:R-:W-:Y:S01]  /*10ac0*/  FFMA R4, R227, UR39, R4 ;  /* 0x00000027e3047c23 */ /* 0x000fe20008000004 */
[----:B------:R-:W-:Y:S01]  /*10ad0*/  LOP3.LUT P6, RZ, R229, 0x4, RZ, 0xc0, !PT ;  /* 0x00000004e5ff7812 */ /* 0x000fe200078cc0ff */
[----:B------:R-:W2:Y:S03]  /*10ae0*/  LDL.LU R227, [R1+0x44] ;  /* 0x0000440001e37983 */ /* 0x000ea60000300800 */
[----:B------:R-:W-:Y:S02]  /*10af0*/  F2FP.SATFINITE.E4M3.F32.PACK_AB_MERGE_C R7, RZ, R4, RZ ;  /* 0x00000004ff07723e */ /* 0x000fe400048070ff */
[----:B------:R-:W-:-:S03]  /*10b00*/  PRMT R4, RZ, 0x7610, R4 ;  /* 0x00007610ff047816 */ /* 0x000fc60000000004 */
[----:B------:R-:W-:Y:S04]  /*10b10*/  @!P4 STG.E.U8 desc[UR46][R98.64+0x20], R7 ;  /* 0x000020076200c986 */ /* 0x000fe8000c10112e */
[----:B------:R-:W3:Y:S01]  /*10b20*/  @!P3 LDG.E.U8 R4, desc[UR46][R36.64+0x21] ;  /* 0x0000212e2404b981 */ /* 0x000ee2000c1e1100 */
[----:B0-----:R-:W0:Y:S01]  /*10b30*/  @!P6 LDC.64 R2, c[0x0][0x5c0] ;  /* 0x00017000ff02eb82 */ /* 0x001e220000000a00 */
[----:B---3--:R-:W-:-:S04]  /*10b40*/  LOP3.LUT R4, R4, 0xff, RZ, 0xc0, !PT ;  /* 0x000000ff04047812 */ /* 0x008fc800078ec0ff */
[----:B------:R-:W-:-:S05]  /*10b50*/  F2FP.F16.E4M3.UNPACK_B R4, R4 ;  /* 0x00000004ff04723e */ /* 0x000fca00020006ff */
[----:B------:R-:W-:-:S05]  /*10b60*/  HADD2.F32 R4, -RZ, R4.H0_H0 ;  /* 0x20000004ff047230 */ /* 0x000fca0000004100 */
[----:B------:R-:W-:-:S04]  /*10b70*/  FMUL R4, R4, UR38 ;  /* 0x0000002604047c20 */ /* 0x000fc80008400000 */
[----:B------:R-:W-:Y:S01]  /*10b80*/  FFMA R4, R226, UR39, R4 ;  /* 0x00000027e2047c23 */ /* 0x000fe20008000004 */
[----:B------:R-:W-:Y:S01]  /*10b90*/  LOP3.LUT P5, RZ, R229, 0x2, RZ, 0xc0, !PT ;  /* 0x00000002e5ff7812 */ /* 0x000fe200078ac0ff */
[----:B------:R-:W3:Y:S03]  /*10ba0*/  LDL.LU R226, [R1+0x48] ;  /* 0x0000480001e27983 */ /* 0x000ee60000300800 */
[----:B------:R-:W-:Y:S02]  /*10bb0*/  F2FP.SATFINITE.E4M3.F32.PACK_AB_MERGE_C R5, RZ, R4, RZ ;  /* 0x00000004ff05723e */ /* 0x000fe400048070ff */
[----:B------:R-:W-:-:S03]  /*10bc0*/  PRMT R4, RZ, 0x7610, R4 ;  /* 0x00007610ff047816 */ /* 0x000fc60000000004 */
[----:B------:R1:W-:Y:S04]  /*10bd0*/  @!P3 STG.E.U8 desc[UR46][R96.64+0x21], R5 ;  /* 0x000021056000b986 */ /* 0x0003e8000c10112e */
[----:B------:R-:W4:Y:S01]  /*10be0*/  @!P6 LDG.E.U8 R4, desc[UR46][R38.64+0x20] ;  /* 0x0000202e2604e981 */ /* 0x000f22000c1e1100 */
        /* <DEDUP_REMOVED lines=9> */
[----:B-1----:R-:W-:Y:S02]  /*10c80*/  F2FP.SATFINITE.E4M3.F32.PACK_AB_MERGE_C R5, RZ, R4, RZ ;  /* 0x00000004ff05723e */ /* 0x002fe400048070ff */
[----:B------:R-:W-:-:S03]  /*10c90*/  PRMT R4, RZ, 0x7610, R4 ;  /* 0x00007610ff047816 */ /* 0x000fc60000000004 */
[----:B------:R0:W-:Y:S04]  /*10ca0*/  @!P6 STG.E.U8 desc[UR46][R2.64+0x20], R5 ;  /* 0x000020050200e986 */ /* 0x0001e8000c10112e */
[----:B------:R-:W2:Y:S01]  /*10cb0*/  @!P5 LDG.E.U8 R4, desc[UR46][R38.64+0x21] ;  /* 0x0000212e2604d981 */ /* 0x000ea2000c1e1100 */
[----:B0-----:R-:W0:Y:S02]  /*10cc0*/  @!P5 LDC.64 R2, c[0x0][0x5c0] ;  /* 0x00017000ff02db82 */ /* 0x001e240000000a00 */
[----:B0-----:R-:W-:-:S05]  /*10cd0*/  @!P5 IADD3 R2, P1, R88, R2, RZ ;  /* 0x000000025802d210 */ /* 0x001fca0007f3e0ff */
[----:B------:R-:W-:Y:S01]  /*10ce0*/  @!P5 IMAD.X R3, R91, 0x1, R3, P1 ;  /* 0x000000015b03d824 */ /* 0x000fe200008e0603 */
        /* <DEDUP_REMOVED lines=9> */
[----:B------:R0:W-:Y:S04]  /*10d80*/  @!P5 STG.E.U8 desc[UR46][R2.64+0x21], R5 ;  /* 0x000021050200d986 */ /* 0x0001e8000c10112e */
[----:B------:R-:W3:Y:S01]  /*10d90*/  @!P4 LDG.E.U8 R4, desc[UR46][R36.64+0x28] ;  /* 0x0000282e2404c981 */ /* 0x000ee2000c1e1100 */
[----:B0-----:R-:W0:Y:S01]  /*10da0*/  @!P0 LDC.64 R2, c[0x0][0x5c0] ;  /* 0x00017000ff028b82 */ /* 0x001e220000000a00 */
[----:B---3--:R-:W-:-:S04]  /*10db0*/  LOP3.LUT R4, R4, 0xff, RZ, 0xc0, !PT ;  /* 0x000000ff04047812 */ /* 0x008fc800078ec0ff */
[----:B------:R-:W-:-:S05]  /*10dc0*/  F2FP.F16.E4M3.UNPACK_B R4, R4 ;  /* 0x00000004ff04723e */ /* 0x000fca00020006ff */
[----:B------:R-:W-:-:S05]  /*10dd0*/  HADD2.F32 R4, -RZ, R4.H0_H0 ;  /* 0x20000004ff047230 */ /* 0x000fca0000004100 */
[----:B------:R-:W-:-:S04]  /*10de0*/  FMUL R4, R4, UR38 ;  /* 0x0000002604047c20 */ /* 0x000fc80008400000 */
[----:B------:R-:W-:Y:S01]  /*10df0*/  FFMA R4, R226, UR39, R4 ;  /* 0x00000027e2047c23 */ /* 0x000fe20008000004 */
[----:B0-----:R-:W-:Y:S01]  /*10e00*/  @!P0 IADD3 R2, P1, R100, R2, RZ ;  /* 0x0000000264028210 */ /* 0x001fe20007f3e0ff */
[----:B------:R-:W3:Y:S03]  /*10e10*/  LDL.LU R226, [R1+0x54] ;  /* 0x0000540001e27983 */ /* 0x000ee60000300800 */
[----:B------:R-:W-:Y:S02]  /*10e20*/  F2FP.SATFINITE.E4M3.F32.PACK_AB_MERGE_C R7, RZ, R4, RZ ;  /* 0x00000004ff07723e */ /* 0x000fe400048070ff */
[----:B------:R-:W-:-:S03]  /*10e30*/  PRMT R4, RZ, 0x7610, R4 ;  /* 0x00007610ff047816 */ /* 0x000fc60000000004 */
[----:B------:R-:W-:Y:S04]  /*10e40*/  @!P4 STG.E.U8 desc[UR46][R102.64+0x28], R7 ;  /* 0x000028076600c986 */ /* 0x000fe8000c10112e */
[----:B------:R-:W4:Y:S02]  /*10e50*/  @!P3 LDG.E.U8 R4, desc[UR46][R36.64+0x29] ;  /* 0x0000292e2404b981 */ /* 0x000f24000c1e1100 */
        /* <DEDUP_REMOVED lines=9> */
[----:B------:R-:W-:Y:S01]  /*10ef0*/  @!P0 IMAD.X R3, R108, 0x1, R3, P1 ;  /* 0x000000016c038824 */ /* 0x000fe200008e0603 */
[----:B----4-:R-:W-:-:S04]  /*10f00*/  LOP3.LUT R4, R4, 0xff, RZ, 0xc0, !PT ;  /* 0x000000ff04047812 */ /* 0x010fc800078ec0ff */
[----:B------:R-:W-:-:S05]  /*10f10*/  F2FP.F16.E4M3.UNPACK_B R4, R4 ;  /* 0x00000004ff04723e */ /* 0x000fca00020006ff */
[----:B------:R-:W-:-:S05]  /*10f20*/  HADD2.F32 R4, -RZ, R4.H0_H0 ;  /* 0x20000004ff047230 */ /* 0x000fca0000004100 */
[----:B------:R-:W-:-:S04]  /*10f30*/  FMUL R4, R4, UR38 ;  /* 0x0000002604047c20 */ /* 0x000fc80008400000 */
[----:B--2---:R-:W-:Y:S02]  /*10f40*/  FFMA R4, R227, UR39, R4 ;  /* 0x00000027e3047c23 */ /* 0x004fe40008000004 */
[----:B------:R-:W2:Y:S03]  /*10f50*/  LDL.LU R227, [R1+0x58] ;  /* 0x0000580001e37983 */ /* 0x000ea60000300800 */
[----:B0-----:R-:W-:Y:S01]  /*10f60*/  F2FP.SATFINITE.E4M3.F32.PACK_AB_MERGE_C R5, RZ, R4, RZ ;  /* 0x00000004ff05723e */ /* 0x001fe200048070ff */
[----:B------:R-:W4:Y:S01]  /*10f70*/  LDL.LU R225, [R1+0x5c] ;  /* 0x00005c0001e17983 */ /* 0x000f220000300800 */
[----:B------:R-:W-:-:S03]  /*10f80*/  PRMT R4, RZ, 0x7610, R4 ;  /* 0x00007610ff047816 */ /* 0x000fc60000000004 */
[----:B------:R0:W-:Y:S04]  /*10f90*/  @!P0 STG.E.U8 desc[UR46][R2.64+0x28], R5 ;  /* 0x0000280502008986 */ /* 0x0001e8000c10112e */
[----:B------:R-:W3:Y:S01]  /*10fa0*/  @!P2 LDG.E.U8 R4, desc[UR46][R38.64+0x29] ;  /* 0x0000292e2604a981 */ /* 0x000ee2000c1e1100 */
[----:B0-----:R-:W0:Y:S01]  /*10fb0*/  @!P2 LDC.64 R2, c[0x0][0x5c0] ;  /* 0x00017000ff02ab82 */ /* 0x001e220000000a00 */
[----:B------:R-:W-:Y:S02]  /*10fc0*/  LOP3.LUT P0, RZ, R0, 0x200, RZ, 0xc0, !PT ;  /* 0x0000020000ff7812 */ /* 0x000fe4000780c0ff */
[----:B0-----:R-:W-:-:S05]  /*10fd0*/  @!P2 IADD3 R2, P1, R109, R2, RZ ;  /* 0x000000026d02a210 */ /* 0x001fca0007f3e0ff */
        /* <DEDUP_REMOVED lines=8> */
[----:B------:R-:W-:-:S05]  /*11060*/  F2FP.SATFINITE.E4M3.F32.PACK_AB_MERGE_C R7, RZ, R4, RZ ;  /* 0x00000004ff07723e */ /* 0x000fca00048070ff */
        /* <DEDUP_REMOVED lines=8> */
[----:B------:R-:W2:Y:S01]  /*110f0*/  @!P2 LDG.E.U8 R4, desc[UR46][R40.64+0x20] ;  /* 0x0000202e2804a981 */ /* 0x000ea2000c1e1100 */
[----:B------:R-:W-:-:S05]  /*11100*/  @!P2 IMAD R6, R25, 0x180, RZ ;  /* 0x000001801906a824 */ /* 0x000fca00078e02ff */
[----:B------:R-:W-:Y:S02]  /*11110*/  @!P2 IADD3.X R3, R3, R5, R6, P1, !PT ;  /* 0x000000050303a210 */ /* 0x000fe40000ffe406 */
[----:B--2---:R-:W-:-:S04]  /*11120*/  LOP3.LUT R4, R4, 0xff, RZ, 0xc0, !PT ;  /* 0x000000ff04047812 */ /* 0x004fc800078ec0ff */
[----:B------:R-:W-:-:S05]  /*11130*/  F2FP.F16.E4M3.UNPACK_B R4, R4 ;  /* 0x00000004ff04723e */ /* 0x000fca00020006ff */
[----:B------:R-:W-:-:S05]  /*11140*/  HADD2.F32 R4, -RZ, R4.H0_H0 ;  /* 0x20000004ff047230 */ /* 0x000fca0000004100 */
[----:B------:R-:W-:-:S04]  /*11150*/  FMUL R4, R4, UR38 ;  /* 0x0000002604047c20 */ /* 0x000fc80008400000 */
[----:B------:R-:W-:Y:S01]  /*11160*/  FFMA R4, R227, UR39, R4 ;  /* 0x00000027e3047c23 */ /* 0x000fe20008000004 */
[----:B------:R-:W-:Y:S01]  /*11170*/  LOP3.LUT P3, RZ, R47, 0x4000000, RZ, 0xc0, !PT ;  /* 0x040000002fff7812 */ /* 0x000fe2000786c0ff */
[----:B------:R-:W2:Y:S03]  /*11180*/  LDL.LU R227, [R1+0x64] ;  /* 0x0000640001e37983 */ /* 0x000ea60000300800 */
        /* <DEDUP_REMOVED lines=10> */
[----:B------:R-:W-:-:S05]  /*11230*/  @!P2 IMAD R6, R25, 0x180, RZ ;  /* 0x000001801906a824 */ /* 0x000fca00078e02ff */
[----:B------:R-:W-:Y:S02]  /*11240*/  @!P2 IADD3.X R3, R3, R5, R6, P1, !PT ;  /* 0x000000050303a210 */ /* 0x000fe40000ffe406 */
[----:B----4-:R-:W-:-:S04]  /*11250*/  LOP3.LUT R4, R4, 0xff, RZ, 0xc0, !PT ;  /* 0x000000ff04047812 */ /* 0x010fc800078ec0ff */
[----:B------:R-:W-:-:S05]  /*11260*/  F2FP.F16.E4M3.UNPACK_B R4, R4 ;  /* 0x00000004ff04723e */ /* 0x000fca00020006ff */
[----:B------:R-:W-:-:S05]  /*11270*/  HADD2.F32 R4, -RZ, R4.H0_H0 ;  /* 0x20000004ff047230 */ /* 0x000fca0000004100 */
[----:B------:R-:W-:-:S04]  /*11280*/  FMUL R4, R4, UR38 ;  /* 0x0000002604047c20 */ /* 0x000fc80008400000 */
[----:B------:R-:W-:Y:S02]  /*11290*/  FFMA R4, R225, UR39, R4 ;  /* 0x00000027e1047c23 */ /* 0x000fe40008000004 */
[----:B------:R-:W4:Y:S03]  /*112a0*/  LDL.LU R225, [R1+0x68] ;  /* 0x0000680001e17983 */ /* 0x000f260000300800 */
[----:B------:R-:W-:Y:S02]  /*112b0*/  F2FP.SATFINITE.E4M3.F32.PACK_AB_MERGE_C R5, RZ, R4, RZ ;  /* 0x00000004ff05723e */ /* 0x000fe400048070ff */
[----:B------:R-:W-:-:S03]  /*112c0*/  PRMT R4, RZ, 0x7610, R4 ;  /* 0x00007610ff047816 */ /* 0x000fc60000000004 */
[----:B------:R0:W-:Y:S04]  /*112d0*/  @!P2 STG.E.U8 desc[UR46][R2.64+0x21], R5 ;  /* 0x000021050200a986 */ /* 0x0001e8000c10112e */
[----:B------:R-:W3:Y:S02]  /*112e0*/  @!P4 LDG.E.U8 R4, desc[UR46][R42.64+0x20] ;  /* 0x0000202e2a04c981 */ /* 0x000ee4000c1e1100 */
[----:B---3--:R-:W-:-:S04]  /*112f0*/  LOP3.LUT R4, R4, 0xff, RZ, 0xc0, !PT ;  /* 0x000000ff04047812 */ /* 0x008fc800078ec0ff */
[----:B------:R-:W-:-:S05]  /*11300*/  F2FP.F16.E4M3.UNPACK_B R4, R4 ;  /* 0x00000004ff04723e */ /* 0x000fca00020006ff */
[----:B------:R-:W-:-:S05]  /*11310*/  HADD2.F32 R4, -RZ, R4.H0_H0 ;  /* 0x20000004ff047230 */ /* 0x000fca0000004100 */
[----:B------:R-:W-:-:S04]  /*11320*/  FMUL R4, R4, UR38 ;  /* 0x0000002604047c20 */ /* 0x000fc80008400000 */
[----:B------:R-:W-:Y:S01]  /*11330*/  FFMA R4, R226, UR39, R4 ;  /* 0x00000027e2047c23 */ /* 0x000fe20008000004 */
[----:B------:R-:W-:Y:S01]  /*11340*/  ISETP.LT.OR P2, PT, R44, 0x29, !P0 ;  /* 0x000000292c00780c */ /* 0x000fe20004741670 */
[----:B------:R-:W3:Y:S03]  /*11350*/  LDL.LU R226, [R1+0x6c] ;  /* 0x00006c0001e27983 */ /* 0x000ee60000300800 */
[----:B------:R-:W-:Y:S02]  /*11360*/  F2FP.SATFINITE.E4M3.F32.PACK_AB_MERGE_C R7, RZ, R4, RZ ;  /* 0x00000004ff07723e */ /* 0x000fe400048070ff */
[----:B------:R-:W-:-:S03]  /*11370*/  PRMT R4, RZ, 0x7610, R4 ;  /* 0x00007610ff047816 */ /* 0x000fc60000000004 */
[----:B------:R1:W-:Y:S04]  /*11380*/  @!P4 STG.E.U8 desc[UR46][R138.64+0x20], R7 ;  /* 0x000020078a00c986 */ /* 0x0003e8000c10112e */
[----:B------:R-:W2:Y:S01]  /*11390*/  @!P3 LDG.E.U8 R4, desc[UR46][R42.64+0x21] ;  /* 0x0000212e2a04b981 */ /* 0x000ea2000c1e1100 */
[----:B0-----:R-:W0:Y:S01]  /*113a0*/  @!P2 LDC.64 R2, c[0x0][0x5c0] ;  /* 0x00017000ff02ab82 */ /* 0x001e220000000a00 */
[----:B------:R-:W-:Y:S01]  /*113b0*/  @!P2 IMAD.MOV.U32 R5, RZ, RZ, R45 ;  /* 0x000000ffff05a224 */ /* 0x000fe200078e002d */
[----:B--2---:R-:W-:-:S04]  /*113c0*/  LOP3.LUT R4, R4, 0xff, RZ, 0xc0, !PT ;  /* 0x000000ff04047812 */ /* 0x004fc800078ec0ff */
[----:B------:R-:W-:-:S05]  /*113d0*/  F2FP.F16.E4M3.UNPACK_B R4, R4 ;  /* 0x00000004ff04723e */ /* 0x000fca00020006ff */
[----:B------:R-:W-:-:S05]  /*113e0*/  HADD2.F32 R4, -RZ, R4.H0_H0 ;  /* 0x20000004ff047230 */ /* 0x000fca0000004100 */
[----:B------:R-:W-:-:S04]  /*113f0*/  FMUL R4, R4, UR38 ;  /* 0x0000002604047c20 */ /* 0x000fc80008400000 */
[----:B------:R-:W-:Y:S01]  /*11400*/  FFMA R4, R227, UR39, R4 ;  /* 0x00000027e3047c23 */ /* 0x000fe20008000004 */
[----:B------:R-:W-:Y:S01]  /*11410*/  @!P2 IMAD R6, R25, 0x180, RZ ;  /* 0x000001801906a824 */ /* 0x000fe200078e02ff */
[----:B------:R-:W-:Y:S01]  /*11420*/  LOP3.LUT P4, RZ, R47, 0x10000000, RZ, 0xc0, !PT ;  /* 0x100000002fff7812 */ /* 0x000fe2000788c0ff */
[----:B------:R-:W2:Y:S02]  /*11430*/  LDL.LU R227, [R1+0x70] ;  /* 0x0000700001e37983 */ /* 0x000ea40000300800 */
[----:B------:R-:W-:Y:S01]  /*11440*/  F2FP.SATFINITE.E4M3.F32.PACK_AB_MERGE_C R85, RZ, R4, RZ ;  /* 0x00000004ff55723e */ /* 0x000fe200048070ff */
[----:B------:R-:W-:-:S04]  /*11450*/  @!P2 IMAD.MOV.U32 R4, RZ, RZ, R26 ;  /* 0x000000ffff04a224 */ /* 0x000fc800078e001a */
[----:B------:R-:W-:-:S03]  /*11460*/  @!P2 IMAD.WIDE.U32 R4, R24, 0x180, R4 ;  /* 0x000001801804a825 */ /* 0x000fc600078e0004 */
[----:B0-----:R-:W-:Y:S02]  /*11470*/  @!P2 IADD3 R2, P1, R4, R2, RZ ;  /* 0x000000020402a210 */ /* 0x001fe40007f3e0ff */
[----:B------:R-:W-:Y:S01]  /*11480*/  PRMT R4, RZ, 0x7610, R4 ;  /* 0x00007610ff047816 */ /* 0x000fe20000000004 */
[----:B------:R-:W-:Y:S05]  /*11490*/  @!P3 STG.E.U8 desc[UR46][R132.64+0x21], R85 ;  /* 0x000021558400b986 */ /* 0x000fea000c10112e */
[----:B------:R-:W4:Y:S01]  /*114a0*/  @!P2 LDG.E.U8 R4, desc[UR46][R40.64+0x28] ;  /* 0x0000282e2804a981 */ /* 0x000f22000c1e1100 */
[----:B------:R-:W-:Y:S02]  /*114b0*/  @!P2 IADD3.X R3, R3, R5, R6, P1, !PT ;  /* 0x000000050303a210 */ /* 0x000fe40000ffe406 */
[----:B----4-:R-:W-:-:S04]  /*114c0*/  LOP3.LUT R4, R4, 0xff, RZ, 0xc0, !PT ;  /* 0x000000ff04047812 */ /* 0x010fc800078ec0ff */
[----:B------:R-:W-:-:S05]  /*114d0*/  F2FP.F16.E4M3.UNPACK_B R4, R4 ;  /* 0x00000004ff04723e */ /* 0x000fca00020006ff */
[----:B------:R-:W-:-:S05]  /*114e0*/  HADD2.F32 R4, -RZ, R4.H0_H0 ;  /* 0x20000004ff047230 */ /* 0x000fca0000004100 */
[----:B------:R-:W-:-:S04]  /*114f0*/  FMUL R4, R4, UR38 ;  /* 0x0000002604047c20 */ /* 0x000fc80008400000 */
[----:B------:R-:W-:Y:S01]  /*11500*/  FFMA R4, R225, UR39, R4 ;  /* 0x00000027e1047c23 */ /* 0x000fe20008000004 */
[----:B------:R-:W-:Y:S01]  /*11510*/  LOP3.LUT P3, RZ, R47, 0x2000000, RZ, 0xc0, !PT ;  /* 0x020000002fff7812 */ /* 0x000fe2000786c0ff */
[----:B------:R-:W4:Y:S03]  /*11520*/  LDL.LU R225, [R1+0x74] ;  /* 0x0000740001e17983 */ /* 0x000f260000300800 */
        /* <DEDUP_REMOVED lines=9> */
[----:B------:R-:W3:Y:S01]  /*115c0*/  @!P2 LDG.E.U8 R4, desc[UR46][R40.64+0x29] ;  /* 0x0000292e2804a981 */ /* 0x000ee2000c1e1100 */
[----:B------:R-:W-:-:S05]  /*115d0*/  @!P2 IMAD R6, R25, 0x180, RZ ;  /* 0x000001801906a824 */ /* 0x000fca00078e02ff */
[----:B------:R-:W-:Y:S02]  /*115e0*/  @!P2 IADD3.X R3, R3, R5, R6, P1, !PT ;  /* 0x000000050303a210 */ /* 0x000fe40000ffe406 */
[----:B---3--:R-:W-:-:S04]  /*115f0*/  LOP3.LUT R4, R4, 0xff, RZ, 0xc0, !PT ;  /* 0x000000ff04047812 */ /* 0x008fc800078ec0ff */
[----:B------:R-:W-:-:S05]  /*11600*/  F2FP.F16.E4M3.UNPACK_B R4, R4 ;  /* 0x00000004ff04723e */ /* 0x000fca00020006ff */
[----:B------:R-:W-:-:S05]  /*11610*/  HADD2.F32 R4, -RZ, R4.H0_H0 ;  /* 0x20000004ff047230 */ /* 0x000fca0000004100 */
[----:B------:R-:W-:-:S04]  /*11620*/  FMUL R4, R4, UR38 ;  /* 0x0000002604047c20 */ /* 0x000fc80008400000 */
[----:B------:R-:W-:Y:S01]  /*11630*/  FFMA R4, R226, UR39, R4 ;  /* 0x00000027e2047c23 */ /* 0x000fe20008000004 */
[----:B------:R-:W-:Y:S01]  /*11640*/  ISETP.GE.AND P5, PT, R46, 0x1, PT ;  /* 0x000000012e00780c */ /* 0x000fe20003fa6270 */
[----:B------:R-:W3:Y:S03]  /*11650*/  LDL.LU R226, [R1+0x78] ;  /* 0x0000780001e27983 */ /* 0x000ee60000300800 */
        /* <DEDUP_REMOVED lines=12> */
[----:B------:R-:W-:-:S03]  /*11720*/  PRMT R4, RZ, 0x7610, R4 ;  /* 0x00007610ff047816 */ /* 0x000fc60000000004 */
[----:B------:R-:W-:Y:S04]  /*11730*/  @!P4 STG.E.U8 desc[UR46][R140.64+0x28], R7 ;  /* 0x000028078c00c986 */ /* 0x000fe8000c10112e */
[----:B------:R-:W4:Y:S01]  /*11740*/  @!P3 LDG.E.U8 R4, desc[UR46][R42.64+0x29] ;  /* 0x0000292e2a04b981 */ /* 0x000f22000c1e1100 */
[----:B0-----:R-:W0:Y:S01]  /*11750*/  @!P2 LDC.64 R2, c[0x0][0x5c0] ;  /* 0x00017000ff02ab82 */ /* 0x001e220000000a00 */
[----:B----4-:R-:W-:-:S04]  /*11760*/  LOP3.LUT R4, R4, 0xff, RZ, 0xc0, !PT ;  /* 0x000000ff04047812 */ /* 0x010fc800078ec0ff */
[----:B------:R-:W-:-:S05]  /*11770*/  F2FP.F16.E4M3.UNPACK_B R4, R4 ;  /* 0x00000004ff04723e */ /* 0x000fca00020006ff */
[----:B------:R-:W-:-:S05]  /*11780*/  HADD2.F32 R4, -RZ, R4.H0_H0 ;  /* 0x20000004ff047230 */ /* 0x000fca0000004100 */
[----:B------:R-:W-:-:S04]  /*11790*/  FMUL R4, R4, UR38 ;  /* 0x0000002604047c20 */ /* 0x000fc80008400000 */
[----:B------:R-:W-:Y:S01]  /*117a0*/  FFMA R4, R225, UR39, R4 ;  /* 0x00000027e1047c23 */ /* 0x000fe20008000004 */
[----:B0-----:R-:W-:Y:S01]  /*117b0*/  @!P2 IADD3 R2, P1, R26, R2, RZ ;  /* 0x000000021a02a210 */ /* 0x001fe20007f3e0ff */
[----:B------:R-:W4:Y:S03]  /*117c0*/  LDL.LU R225, [R1+0x80] ;  /* 0x0000800001e17983 */ /* 0x000f260000300800 */
[----:B------:R-:W-:Y:S02]  /*117d0*/  F2FP.SATFINITE.E4M3.F32.PACK_AB_MERGE_C R5, RZ, R4, RZ ;  /* 0x00000004ff05723e */ /* 0x000fe400048070ff */
[----:B------:R-:W-:-:S03]  /*117e0*/  PRMT R4, RZ, 0x7610, R4 ;  /* 0x00007610ff047816 */ /* 0x000fc60000000004 */
[----:B------:R0:W-:Y:S04]  /*117f0*/  @!P3 STG.E.U8 desc[UR46][R134.64+0x29], R5 ;  /* 0x000029058600b986 */ /* 0x0001e8000c10112e */
[----:B------:R-:W3:Y:S01]  /*11800*/  @!P2 LDG.E.U8 R4, desc[UR46][R28.64+0x30] ;  /* 0x0000302e1c04a981 */ /* 0x000ee2000c1e1100 */
        /* <DEDUP_REMOVED lines=8> */
[----:B0-----:R-:W-:-:S05]  /*11890*/  F2FP.SATFINITE.E4M3.F32.PACK_AB_MERGE_C R5, RZ, R4, RZ ;  /* 0x00000004ff05723e */ /* 0x001fca00048070ff */
[----:B------:R0:W-:Y:S01]  /*118a0*/  @!P2 STG.E.U8 desc[UR46][R2.64+0x30], R5 ;  /* 0x000030050200a986 */ /* 0x0001e2000c10112e */
[----:B------:R-:W-:Y:S02]  /*118b0*/  ISETP.LT.OR P2, PT, R44, 0x32, !P5 ;  /* 0x000000322c00780c */ /* 0x000fe40006f41670 */
[----:B------:R-:W-:-:S11]  /*118c0*/  PRMT R4, RZ, 0x7610, R4 ;  /* 0x00007610ff047816 */ /* 0x000fd60000000004 */
        /* <DEDUP_REMOVED lines=22> */
[----:B------:R-:W-:Y:S04]  /*11a30*/  @!P4 STG.E.U8 desc[UR46][R82.64+0x30], R7 ;  /* 0x000030075200c986 */ /* 0x000fe8000c10112e */
[----:B------:R-:W4:Y:S01]  /*11a40*/  @!P3 LDG.E.U8 R4, desc[UR46][R30.64+0x31] ;  /* 0x0000312e1e04b981 */ /* 0x000f22000c1e1100 */
[----:B------:R-:W-:-:S13]  /*11a50*/  ISETP.LT.OR P2, PT, R44, 0x39, !P5 ;  /* 0x000000392c00780c */ /* 0x000fda0006f41670 */
[----:B0-----:R-:W0:Y:S01]  /*11a60*/  @!P2 LDC.64 R2, c[0x0][0x5c0] ;  /* 0x00017000ff02ab82 */ /* 0x001e220000000a00 */
[----:B----4-:R-:W-:-:S04]  /*11a70*/  LOP3.LUT R4, R4, 0xff, RZ, 0xc0, !PT ;  /* 0x000000ff04047812 */ /* 0x010fc800078ec0ff */
[----:B------:R-:W-:-:S05]  /*11a80*/  F2FP.F16.E4M3.UNPACK_B R4, R4 ;  /* 0x00000004ff04723e */ /* 0x000fca00020006ff */
[----:B------:R-:W-:-:S05]  /*11a90*/  HADD2.F32 R4, -RZ, R4.H0_H0 ;  /* 0x20000004ff047230 */ /* 0x000fca0000004100 */
[----:B------:R-:W-:-:S04]  /*11aa0*/  FMUL R4, R4, UR38 ;  /* 0x0000002604047c20 */ /* 0x000fc80008400000 */
[----:B---3--:R-:W-:Y:S02]  /*11ab0*/  FFMA R4, R226, UR39, R4 ;  /* 0x00000027e2047c23 */ /* 0x008fe40008000004 */
[----:B------:R-:W3:Y:S03]  /*11ac0*/  LDL.LU R226, [R1+0x8c] ;  /* 0x00008c0001e27983 */ /* 0x000ee60000300800 */
[----:B------:R-:W-:Y:S01]  /*11ad0*/  F2FP.SATFINITE.E4M3.F32.PACK_AB_MERGE_C R5, RZ, R4, RZ ;  /* 0x00000004ff05723e */ /* 0x000fe200048070ff */
[----:B------:R-:W4:Y:S01]  /*11ae0*/  LDL.LU R225, [R1+0x90] ;  /* 0x0000900001e17983 */ /* 0x000f220000300800 */
[----:B------:R-:W-:-:S03]  /*11af0*/  PRMT R4, RZ, 0x7610, R4 ;  /* 0x00007610ff047816 */ /* 0x000fc60000000004 */
[----:B------:R1:W-:Y:S04]  /*11b00*/  @!P3 STG.E.U8 desc[UR46][R80.64+0x31], R5 ;  /* 0x000031055000b986 */ /* 0x0003e8000c10112e */
[----:B------:R-:W2:Y:S01]  /*11b10*/  @!P2 LDG.E.U8 R4, desc[UR46][R28.64+0x38] ;  /* 0x0000382e1c04a981 */ /* 0x000ea2000c1e1100 */
        /* <DEDUP_REMOVED lines=9> */
[----:B-1----:R-:W-:-:S05]  /*11bb0*/  F2FP.SATFINITE.E4M3.F32.PACK_AB_MERGE_C R5, RZ, R4, RZ ;  /* 0x00000004ff05723e */ /* 0x002fca00048070ff */
[----:B------:R0:W-:Y:S01]  /*11bc0*/  @!P2 STG.E.U8 desc[UR46][R2.64+0x38], R5 ;  /* 0x000038050200a986 */ /* 0x0001e2000c10112e */
[----:B------:R-:W-:Y:S02]  /*11bd0*/  ISETP.LT.OR P2, PT, R44, 0x3a, !P5 ;  /* 0x0000003a2c00780c */ /* 0x000fe40006f41670 */
[----:B------:R-:W-:-:S11]  /*11be0*/  PRMT R4, RZ, 0x7610, R4 ;  /* 0x00007610ff047816 */ /* 0x000fd60000000004 */
[----:B------:R-:W3:Y:S01]  /*11bf0*/  @!P2 LDG.E.U8 R4, desc[UR46][R28.64+0x39] ;  /* 0x0000392e1c04a981 */ /* 0x000ee2000c1e1100 */
[----:B0-----:R-:W0:Y:S02]  /*11c00*/  @!P2 LDC.64 R2, c[0x0][0x5c0] ;  /* 0x00017000ff02ab82 */ /* 0x001e240000000a00 */
        /* <DEDUP_REMOVED lines=23> */
[----:B------:R-:W2:Y:S01]  /*11d80*/  @!P3 LDG.E.U8 R4, desc[UR46][R30.64+0x39] ;  /* 0x0000392e1e04b981 */ /* 0x000ea2000c1e1100 */
[----:B0-----:R-:W-:Y:S02]  /*11d90*/  PRMT R2, RZ, 0x7610, R2 ;  /* 0x00007610ff027816 */ /* 0x001fe40000000002 */
        /* <DEDUP_REMOVED lines=8> */
[----:B------:R0:W-:Y:S04]  /*11e20*/  @!P3 STG.E.U8 desc[UR46][R76.64+0x39], R3 ;  /* 0x000039034c00b986 */ /* 0x0001e8000c10112e */
[----:B------:R-:W3:Y:S02]  /*11e30*/  @!P2 LDG.E.U8 R2, desc[UR46][R32.64+0x30] ;  /* 0x0000302e2002a981 */ /* 0x000ee4000c1e1100 */
        /* <DEDUP_REMOVED lines=11> */
[----:B------:R-:W-:Y:S02]  /*11ef0*/  PRMT R4, RZ, 0x7610, R4 ;  /* 0x00007610ff047816 */ /* 0x000fe40000000004 */
        /* <DEDUP_REMOVED lines=8> */
[----:B0-----:R-:W0:Y:S03]  /*11f80*/  @!P4 LDC.64 R2, c[0x0][0x5c0] ;  /* 0x00017000ff02cb82 */ /* 0x001e260000000a00 */
[----:B------:R-:W-:Y:S04]  /*11f90*/  @!P6 STG.E.U8 desc[UR46][R72.64+0x31], R7 ;  /* 0x000031074800e986 */ /* 0x000fe8000c10112e */
        /* <DEDUP_REMOVED lines=14> */
[----:B0-----:R-:W0:Y:S02]  /*12080*/  @!P3 LDC.64 R2, c[0x0][0x5c0] ;  /* 0x00017000ff02bb82 */ /* 0x001e240000000a00 */
[----:B0-----:R-:W-:-:S05]  /*12090*/  @!P3 IADD3 R2, P2, R142, R2, RZ ;  /* 0x000000028e02b210 */ /* 0x001fca0007f5e0ff */
[----:B------:R-:W-:Y:S01]  /*120a0*/  @!P3 IMAD.X R3, R143, 0x1, R3, P2 ;  /* 0x000000018f03b824 */ /* 0x000fe200010e0603 */
[----:B------:R-:W-:Y:S02]  /*120b0*/  LOP3.LUT P2, RZ, R47, 0x400, RZ, 0xc0, !PT ;  /* 0x000004002fff7812 */ /* 0x000fe4000784c0ff */
        /* <DEDUP_REMOVED lines=11> */
[----:B0-----:R-:W0:Y:S01]  /*12170*/  @!P4 LDC.64 R2, c[0x0][0x5c0] ;  /* 0x00017000ff02cb82 */ /* 0x001e220000000a00 */
        /* <DEDUP_REMOVED lines=16> */
[----:B0-----:R-:W-:Y:S01]  /*12280*/  @!P4 IADD3 R2, P2, R129, R2, RZ ;  /* 0x000000028102c210 */ /* 0x001fe20007f5e0ff */
[----:B------:R-:W2:Y:S03]  /*12290*/  LDL.LU R227, [R1+0xb8] ;  /* 0x0000b80001e37983 */ /* 0x000ea60000300800 */
[----:B------:R-:W-:Y:S02]  /*122a0*/  F2FP.SATFINITE.E4M3.F32.PACK_AB_MERGE_C R5, RZ, R4, RZ ;  /* 0x00000004ff05723e */ /* 0x000fe400048070ff */
[----:B------:R-:W-:-:S03]  /*122b0*/  PRMT R4, RZ, 0x7610, R4 ;  /* 0x00007610ff047816 */ /* 0x000fc60000000004 */
[----:B------:R0:W-:Y:S04]  /*122c0*/  @!P6 STG.E.U8 desc[UR46][R68.64+0x39], R5 ;  /* 0x000039054400e986 */ /* 0x0001e8000c10112e */
[----:B------:R-:W3:Y:S01]  /*122d0*/  @!P4 LDG.E.U8 R4, desc[UR46][R34.64+0x38] ;  /* 0x0000382e2204c981 */ /* 0x000ee2000c1e1100 */
[----:B------:R-:W-:Y:S01]  /*122e0*/  @!P4 IMAD.X R3, R128, 0x1, R3, P2 ;  /* 0x000000018003c824 */ /* 0x000fe200010e0603 */
[----:B------:R-:W-:Y:S02]  /*122f0*/  PRMT R6, RZ, 0x7610, R6 ;  /* 0x00007610ff067816 */ /* 0x000fe40000000006 */
[----:B---3--:R-:W-:-:S04]  /*12300*/  LOP3.LUT R4, R4, 0xff, RZ, 0xc0, !PT ;  /* 0x000000ff04047812 */ /* 0x008fc800078ec0ff */
[----:B------:R-:W-:-:S05]  /*12310*/  F2FP.F16.E4M3.UNPACK_B R4, R4 ;  /* 0x00000004ff04723e */ /* 0x000fca00020006ff */
[----:B------:R-:W-:-:S05]  /*12320*/  HADD2.F32 R4, -RZ, R4.H0_H0 ;  /* 0x20000004ff047230 */ /* 0x000fca0000004100 */
[----:B------:R-:W-:-:S04]  /*12330*/  FMUL R4, R4, UR38 ;  /* 0x0000002604047c20 */ /* 0x000fc80008400000 */
[----:B------:R-:W-:Y:S01]  /*12340*/  FFMA R4, R226, UR39, R4 ;  /* 0x00000027e2047c23 */ /* 0x000fe20008000004 */
[----:B------:R-:W-:Y:S01]  /*12350*/  LOP3.LUT P6, RZ, R47, 0x20, RZ, 0xc0, !PT ;  /* 0x000000202fff7812 */ /* 0x000fe200078cc0ff */
[----:B------:R-:W3:Y:S03]  /*12360*/  LDL.LU R226, [R1+0xbc] ;  /* 0x0000bc0001e27983 */ /* 0x000ee60000300800 */
[----:B-1----:R-:W-:Y:S02]  /*12370*/  F2FP.SATFINITE.E4M3.F32.PACK_AB_MERGE_C R7, RZ, R4, RZ ;  /* 0x00000004ff07723e */ /* 0x002fe400048070ff */
[----:B0-----:R-:W0:Y:S03]  /*12380*/  @!P3 LDC.64 R4, c[0x0][0x5c0] ;  /* 0x00017000ff04bb82 */ /* 0x001e260000000a00 */
[----:B------:R1:W-:Y:S04]  /*12390*/  @!P4 STG.E.U8 desc[UR46][R2.64+0x38], R7 ;  /* 0x000038070200c986 */ /* 0x0003e8000c10112e */
[----:B------:R-:W4:Y:S01]  /*123a0*/  @!P3 LDG.E.U8 R6, desc[UR46][R34.64+0x39] ;  /* 0x0000392e2206b981 */ /* 0x000f22000c1e1100 */
[----:B0-----:R-:W-:-:S05]  /*123b0*/  @!P3 IADD3 R4, P2, R125, R4, RZ ;  /* 0x000000047d04b210 */ /* 0x001fca0007f5e0ff */
[----:B------:R-:W-:Y:S01]  /*123c0*/  @!P3 IMAD.X R5, R124, 0x1, R5, P2 ;  /* 0x000000017c05b824 */ /* 0x000fe200010e0605 */
[----:B------:R-:W-:Y:S02]  /*123d0*/  LOP3.LUT P2, RZ, R47, 0x100, RZ, 0xc0, !PT ;  /* 0x000001002fff7812 */ /* 0x000fe4000784c0ff */
[----:B-1----:R-:W-:Y:S02]  /*123e0*/  PRMT R2, RZ, 0x7610, R2 ;  /* 0x00007610ff027816 */ /* 0x002fe40000000002 */
[----:B----4-:R-:W-:-:S04]  /*123f0*/  LOP3.LUT R6, R6, 0xff, RZ, 0xc0, !PT ;  /* 0x000000ff06067812 */ /* 0x010fc800078ec0ff */
[----:B------:R-:W-:-:S05]  /*12400*/  F2FP.F16.E4M3.UNPACK_B R6, R6 ;  /* 0x00000006ff06723e */ /* 0x000fca00020006ff */
[----:B------:R-:W-:-:S05]  /*12410*/  HADD2.F32 R6, -RZ, R6.H0_H0 ;  /* 0x20000006ff067230 */ /* 0x000fca0000004100 */
[----:B------:R-:W-:-:S04]  /*12420*/  FMUL R6, R6, UR38 ;  /* 0x0000002606067c20 */ /* 0x000fc80008400000 */
[----:B------:R-:W-:Y:S01]  /*12430*/  FFMA R6, R225, UR39, R6 ;  /* 0x00000027e1067c23 */ /* 0x000fe20008000006 */
[----:B------:R-:W-:Y:S01]  /*12440*/  LOP3.LUT P4, RZ, R229, 0x40, RZ, 0xc0, !PT ;  /* 0x00000040e5ff7812 */ /* 0x000fe2000788c0ff */
[----:B------:R-:W4:Y:S03]  /*12450*/  LDL.LU R225, [R1+0xc0] ;  /* 0x0000c00001e17983 */ /* 0x000f260000300800 */
[----:B------:R-:W-:-:S05]  /*12460*/  F2FP.SATFINITE.E4M3.F32.PACK_AB_MERGE_C R3, RZ, R6, RZ ;  /* 0x00000006ff03723e */ /* 0x000fca00048070ff */
[----:B------:R0:W-:Y:S04]  /*12470*/  @!P3 STG.E.U8 desc[UR46][R4.64+0x39], R3 ;  /* 0x000039030400b986 */ /* 0x0001e8000c10112e */
[----:B------:R-:W2:Y:S02]  /*12480*/  @!P2 LDG.E.U8 R2, desc[UR46][R36.64+0x30] ;  /* 0x0000302e2402a981 */ /* 0x000ea4000c1e1100 */
[----:B--2---:R-:W-:-:S04]  /*12490*/  LOP3.LUT R2, R2, 0xff, RZ, 0xc0, !PT ;  /* 0x000000ff02027812 */ /* 0x004fc800078ec0ff */
[----:B------:R-:W-:-:S05]  /*124a0*/  F2FP.F16.E4M3.UNPACK_B R2, R2 ;  /* 0x00000002ff02723e */ /* 0x000fca00020006ff */
[----:B------:R-:W-:-:S05]  /*124b0*/  HADD2.F32 R2, -RZ, R2.H0_H0 ;  /* 0x20000002ff027230 */ /* 0x000fca0000004100 */
[----:B------:R-:W-:-:S04]  /*124c0*/  FMUL R2, R2, UR38 ;  /* 0x0000002602027c20 */ /* 0x000fc80008400000 */
[----:B------:R-:W-:Y:S01]  /*124d0*/  FFMA R2, R227, UR39, R2 ;  /* 0x00000027e3027c23 */ /* 0x000fe20008000002 */
[----:B0-----:R-:W-:Y:S01]  /*124e0*/  PRMT R4, RZ, 0x7610, R4 ;  /* 0x00007610ff047816 */ /* 0x001fe20000000004 */
[----:B------:R-:W2:Y:S03]  /*124f0*/  LDL.LU R227, [R1+0xc4] ;  /* 0x0000c40001e37983 */ /* 0x000ea60000300800 */
        /* <DEDUP_REMOVED lines=12> */
[----:B------:R-:W1:Y:S03]  /*125c0*/  @!P4 LDC.64 R2, c[0x0][0x5c0] ;  /* 0x00017000ff02cb82 */ /* 0x000e660000000a00 */
[----:B------:R2:W-:Y:S04]  /*125d0*/  @!P6 STG.E.U8 desc[UR46][R64.64+0x31], R5 ;  /* 0x000031054000e986 */ /* 0x0005e8000c10112e */
[----:B------:R-:W4:Y:S01]  /*125e0*/  @!P4 LDG.E.U8 R4, desc[UR46][R38.64+0x30] ;  /* 0x0000302e2604c981 */ /* 0x000f22000c1e1100 */
[----:B------:R-:W-:-:S02]  /*125f0*/  PRMT R6, RZ, 0x7610, R6 ;  /* 0x00007610ff067816 */ /* 0x000fc40000000006 */
[----:B-1----:R-:W-:-:S05]  /*12600*/  @!P4 IADD3 R2, P2, R123, R2, RZ ;  /* 0x000000027b02c210 */ /* 0x002fca0007f5e0ff */
        /* <DEDUP_REMOVED lines=8> */
[----:B0-----:R-:W-:Y:S02]  /*12690*/  F2FP.SATFINITE.E4M3.F32.PACK_AB_MERGE_C R7, RZ, R4, RZ ;  /* 0x00000004ff07723e */ /* 0x001fe400048070ff */
[----:B--2---:R-:W0:Y:S03]  /*126a0*/  @!P3 LDC.64 R4, c[0x0][0x5c0] ;  /* 0x00017000ff04bb82 */ /* 0x004e260000000a00 */
[----:B------:R1:W-:Y:S04]  /*126b0*/  @!P4 STG.E.U8 desc[UR46][R2.64+0x30], R7 ;  /* 0x000030070200c986 */ /* 0x0003e8000c10112e */
[----:B------:R-:W2:Y:S01]  /*126c0*/  @!P3 LDG.E.U8 R6, desc[UR46][R38.64+0x31] ;  /* 0x0000312e2606b981 */ /* 0x000ea2000c1e1100 */
[----:B0-----:R-:W-:-:S05]  /*126d0*/  @!P3 IADD3 R4, P2, R121, R4, RZ ;  /* 0x000000047904b210 */ /* 0x001fca0007f5e0ff */
[----:B------:R-:W-:Y:S01]  /*126e0*/  @!P3 IMAD.X R5, R120, 0x1, R5, P2 ;  /* 0x000000017805b824 */ /* 0x000fe200010e0605 */
[----:B------:R-:W-:Y:S02]  /*126f0*/  LOP3.LUT P2, RZ, R47, 0x4, RZ, 0xc0, !PT ;  /* 0x000000042fff7812 */ /* 0x000fe4000784c0ff */
[----:B-1----:R-:W-:Y:S02]  /*12700*/  PRMT R2, RZ, 0x7610, R2 ;  /* 0x00007610ff027816 */ /* 0x002fe40000000002 */
        /* <DEDUP_REMOVED lines=15> */
[----:B0-----:R-:W-:Y:S01]  /*12800*/  PRMT R4, RZ, 0x7610, R4 ;  /* 0x00007610ff047816 */ /* 0x001fe20000000004 */
        /* <DEDUP_REMOVED lines=11> */
[----:B------:R-:W1:Y:S03]  /*128c0*/  @!P4 LDC.64 R2, c[0x0][0x5c0] ;  /* 0x00017000ff02cb82 */ /* 0x000e660000000a00 */
[----:B------:R4:W-:Y:S04]  /*128d0*/  @!P6 STG.E.U8 desc[UR46][R60.64+0x39], R5 ;  /* 0x000039053c00e986 */ /* 0x0009e8000c10112e */
[----:B------:R-:W2:Y:S01]  /*128e0*/  @!P4 LDG.E.U8 R4, desc[UR46][R38.64+0x38] ;  /* 0x0000382e2604c981 */ /* 0x000ea2000c1e1100 */
[----:B------:R-:W-:-:S02]  /*128f0*/  LOP3.LUT P3, RZ, R0, 0x80, RZ, 0xc0, !PT ;  /* 0x0000008000ff7812 */ /* 0x000fc4000786c0ff */
[----:B------:R-:W-:Y:S02]  /*12900*/  PRMT R6, RZ, 0x7610, R6 ;  /* 0x00007610ff067816 */ /* 0x000fe40000000006 */
[----:B-1----:R-:W-:-:S05]  /*12910*/  @!P4 IADD3 R2, P2, R119, R2, RZ ;  /* 0x000000027702c210 */ /* 0x002fca0007f5e0ff */
[----:B------:R-:W-:Y:S01]  /*12920*/  @!P4 IMAD.X R3, R118, 0x1, R3, P2 ;  /* 0x000000017603c824 */ /* 0x000fe200010e0603 */
[----:B--2---:R-:W-:-:S04]  /*12930*/  LOP3.LUT R4, R4, 0xff, RZ, 0xc0, !PT ;  /* 0x000000ff04047812 */ /* 0x004fc800078ec0ff */
[----:B------:R-:W-:-:S05]  /*12940*/  F2FP.F16.E4M3.UNPACK_B R4, R4 ;  /* 0x00000004ff04723e */ /* 0x000fca00020006ff */
[----:B------:R-:W-:-:S05]  /*12950*/  HADD2.F32 R4, -RZ, R4.H0_H0 ;  /* 0x20000004ff047230 */ /* 0x000fca0000004100 */
[----:B------:R-:W-:-:S04]  /*12960*/  FMUL R4, R4, UR38 ;  /* 0x0000002604047c20 */ /* 0x000fc80008400000 */
[----:B------:R-:W-:Y:S02]  /*12970*/  FFMA R4, R227, UR39, R4 ;  /* 0x00000027e3047c23 */ /* 0x000fe40008000004 */
[----:B------:R-:W2:Y:S03]  /*12980*/  LDL.LU R227, [R1+0xd8] ;  /* 0x0000d80001e37983 */ /* 0x000ea60000300800 */
[----:B0-----:R-:W-:Y:S02]  /*12990*/  F2FP.SATFINITE.E4M3.F32.PACK_AB_MERGE_C R7, RZ, R4, RZ ;  /* 0x00000004ff07723e */ /* 0x001fe400048070ff */
[----:B----4-:R-:W0:Y:S03]  /*129a0*/  @!P3 LDC.64 R4, c[0x0][0x5c0] ;  /* 0x00017000ff04bb82 */ /* 0x010e260000000a00 */
[----:B------:R1:W-:Y:S04]  /*129b0*/  @!P4 STG.E.U8 desc[UR46][R2.64+0x38], R7 ;  /* 0x000038070200c986 */ /* 0x0003e8000c10112e */
[----:B------:R-:W4:Y:S01]  /*129c0*/  @!P3 LDG.E.U8 R6, desc[UR46][R38.64+0x39] ;  /* 0x0000392e2606b981 */ /* 0x000f22000c1e1100 */
[----:B0-----:R-:W-:-:S05]  /*129d0*/  @!P3 IADD3 R4, P2, R117, R4, RZ ;  /* 0x000000047504b210 */ /* 0x001fca0007f5e0ff */
[----:B------:R-:W-:Y:S01]  /*129e0*/  @!P3 IMAD.X R5, R116, 0x1, R5, P2 ;  /* 0x000000017405b824 */ /* 0x000fe200010e0605 */
[----:B------:R-:W-:-:S13]  /*129f0*/  ISETP.LT.OR P2, PT, R44, 0x31, !P0 ;  /* 0x000000312c00780c */ /* 0x000fda0004741670 */
[----:B------:R-:W0:Y:S01]  /*12a00*/  @!P2 LDC.64 R60, c[0x0][0x5c0] ;  /* 0x00017000ff3cab82 */ /* 0x000e220000000a00 */
[----:B-1----:R-:W-:Y:S02]  /*12a10*/  @!P2 IMAD.MOV.U32 R2, RZ, RZ, R26 ;  /* 0x000000ffff02a224 */ /* 0x002fe400078e001a */
[----:B------:R-:W-:Y:S02]  /*12a20*/  @!P2 IMAD.MOV.U32 R3, RZ, RZ, R45 ;  /* 0x000000ffff03a224 */ /* 0x000fe400078e002d */
[----:B------:R-:W-:Y:S01]  /*12a30*/  @!P2 IMAD.WIDE.U32 R2, R24, 0x180, R2 ;  /* 0x000001801802a825 */ /* 0x000fe200078e0002 */
[----:B----4-:R-:W-:-:S04]  /*12a40*/  LOP3.LUT R6, R6, 0xff, RZ, 0xc0, !PT ;  /* 0x000000ff06067812 */ /* 0x010fc800078ec0ff */
[----:B------:R-:W-:-:S05]  /*12a50*/  F2FP.F16.E4M3.UNPACK_B R6, R6 ;  /* 0x00000006ff06723e */ /* 0x000fca00020006ff */
[----:B------:R-:W-:-:S05]  /*12a60*/  HADD2.F32 R6, -RZ, R6.H0_H0 ;  /* 0x20000006ff067230 */ /* 0x000fca0000004100 */
[----:B------:R-:W-:-:S04]  /*12a70*/  FMUL R6, R6, UR38 ;  /* 0x0000002606067c20 */ /* 0x000fc80008400000 */
[----:B---3--:R-:W-:Y:S02]  /*12a80*/  FFMA R6, R226, UR39, R6 ;  /* 0x00000027e2067c23 */ /* 0x008fe40008000006 */
[----:B------:R-:W3:Y:S03]  /*12a90*/  LDL.LU R226, [R1+0xdc] ;  /* 0x0000dc0001e27983 */ /* 0x000ee60000300800 */
[----:B------:R-:W-:Y:S01]  /*12aa0*/  F2FP.SATFINITE.E4M3.F32.PACK_AB_MERGE_C R7, RZ, R6, RZ ;  /* 0x00000006ff07723e */ /* 0x000fe200048070ff */
[----:B------:R-:W-:Y:S01]  /*12ab0*/  @!P2 IMAD R6, R25, 0x180, RZ ;  /* 0x000001801906a824 */ /* 0x000fe200078e02ff */
[----:B------:R-:W-:Y:S01]  /*12ac0*/  LOP3.LUT P6, RZ, R0, 0x4, RZ, 0xc0, !PT ;  /* 0x0000000400ff7812 */ /* 0x000fe200078cc0ff */
[----:B------:R-:W4:Y:S04]  /*12ad0*/  LDL.LU R225, [R1+0xe0] ;  /* 0x0000e00001e17983 */ /* 0x000f280000300800 */
[----:B------:R1:W-:Y:S01]  /*12ae0*/  @!P3 STG.E.U8 desc[UR46][R4.64+0x39], R7 ;  /* 0x000039070400b986 */ /* 0x0003e2000c10112e */
[----:B0-----:R-:W-:-:S04]  /*12af0*/  @!P2 IADD3 R2, P3, R2, R60, RZ ;  /* 0x0000003c0202a210 */ /* 0x001fc80007f7e0ff */
[--C-:B------:R-:W-:Y:S02]  /*12b00*/  @!P2 IADD3.X R3, R61, R3, R6.reuse, P3, !PT ;  /* 0x000000033d03a210 */ /* 0x100fe40001ffe406 */
[----:B------:R-:W-:-:S06]  /*12b10*/  PRMT R6, RZ, 0x7610, R6 ;  /* 0x00007610ff067816 */ /* 0x000fcc0000000006 */
        /* <DEDUP_REMOVED lines=10> */
[----:B------:R-:W-:-:S13]  /*12bc0*/  ISETP.LT.OR P2, PT, R44, 0x32, !P0 ;  /* 0x000000322c00780c */ /* 0x000fda0004741670 */
[----:B------:R-:W1:Y:S01]  /*12bd0*/  @!P2 LDC.64 R60, c[0x0][0x5c0] ;  /* 0x00017000ff3cab82 */ /* 0x000e620000000a00 */
[----:B0-----:R-:W-:Y:S02]  /*12be0*/  @!P2 IMAD.MOV.U32 R2, RZ, RZ, R26 ;  /* 0x000000ffff02a224 */ /* 0x001fe400078e001a */
[----:B------:R-:W-:Y:S02]  /*12bf0*/  @!P2 IMAD.MOV.U32 R3, RZ, RZ, R45 ;  /* 0x000000ffff03a224 */ /* 0x000fe400078e002d */
[----:B------:R-:W-:-:S04]  /*12c00*/  @!P2 IMAD.WIDE.U32 R4, R24, 0x180, R2 ;  /* 0x000001801804a825 */ /* 0x000fc800078e0002 */
[----:B------:R-:W-:Y:S01]  /*12c10*/  @!P2 IMAD R6, R25, 0x180, RZ ;  /* 0x000001801906a824 */ /* 0x000fe200078e02ff */
[----:B-1----:R-:W-:-:S04]  /*12c20*/  @!P2 IADD3 R4, P3, R4, R60, RZ ;  /* 0x0000003c0404a210 */ /* 0x002fc80007f7e0ff */
[--C-:B------:R-:W-:Y:S02]  /*12c30*/  @!P2 IADD3.X R5, R61, R5, R6.reuse, P3, !PT ;  /* 0x000000053d05a210 */ /* 0x100fe40001ffe406 */
[----:B------:R-:W-:-:S06]  /*12c40*/  PRMT R6, RZ, 0x7610, R6 ;  /* 0x00007610ff067816 */ /* 0x000fcc0000000006 */
[----:B------:R-:W3:Y:S01]  /*12c50*/  @!P2 LDG.E.U8 R6, desc[UR46][R40.64+0x31] ;  /* 0x0000312e2806a981 */ /* 0x000ee2000c1e1100 */
[----:B------:R-:W-:Y:S02]  /*12c60*/  PRMT R2, RZ, 0x7610, R2 ;  /* 0x00007610ff027816 */ /* 0x000fe40000000002 */
[----:B---3--:R-:W-:-:S04]  /*12c70*/  LOP3.LUT R6, R6, 0xff, RZ, 0xc0, !PT ;  /* 0x000000ff06067812 */ /* 0x008fc800078ec0ff */
[----:B------:R-:W-:-:S05]  /*12c80*/  F2FP.F16.E4M3.UNPACK_B R6, R6 ;  /* 0x00000006ff06723e */ /* 0x000fca00020006ff */
[----:B------:R-:W-:-:S05]  /*12c90*/  HADD2.F32 R6, -RZ, R6.H0_H0 ;  /* 0x20000006ff067230 */ /* 0x000fca0000004100 */
[----:B------:R-:W-:-:S04]  /*12ca0*/  FMUL R6, R6, UR38 ;  /* 0x0000002606067c20 */ /* 0x000fc80008400000 */
[----:B------:R-:W-:Y:S02]  /*12cb0*/  FFMA R6, R226, UR39, R6 ;  /* 0x00000027e2067c23 */ /* 0x000fe40008000006 */
[----:B------:R-:W3:Y:S03]  /*12cc0*/  LDL.LU R226, [R1+0xe8] ;  /* 0x0000e80001e27983 */ /* 0x000ee60000300800 */
[----:B------:R-:W-:-:S05]  /*12cd0*/  F2FP.SATFINITE.E4M3.F32.PACK_AB_MERGE_C R3, RZ, R6, RZ ;  /* 0x00000006ff03723e */ /* 0x000fca00048070ff */
        /* <DEDUP_REMOVED lines=11> */
[----:B------:R-:W-:-:S13]  /*12d90*/  ISETP.LT.OR P2, PT, R44, 0x39, !P0 ;  /* 0x000000392c00780c */ /* 0x000fda0004741670 */
[----:B0-----:R-:W0:Y:S01]  /*12da0*/  @!P2 LDC.64 R6, c[0x0][0x5c0] ;  /* 0x00017000ff06ab82 */ /* 0x001e220000000a00 */
[----:B------:R-:W-:Y:S02]  /*12db0*/  @!P2 IMAD.MOV.U32 R3, RZ, RZ, R45 ;  /* 0x000000ffff03a224 */ /* 0x000fe400078e002d */
[----:B------:R-:W-:Y:S01]  /*12dc0*/  @!P2 IMAD R4, R25, 0x180, RZ ;  /* 0x000001801904a824 */ /* 0x000fe200078e02ff */
[----:B----4-:R-:W-:-:S04]  /*12dd0*/  LOP3.LUT R2, R2, 0xff, RZ, 0xc0, !PT ;  /* 0x000000ff02027812 */ /* 0x010fc800078ec0ff */
[----:B------:R-:W-:-:S05]  /*12de0*/  F2FP.F16.E4M3.UNPACK_B R2, R2 ;  /* 0x00000002ff02723e */ /* 0x000fca00020006ff */
[----:B------:R-:W-:-:S05]  /*12df0*/  HADD2.F32 R2, -RZ, R2.H0_H0 ;  /* 0x20000002ff027230 */ /* 0x000fca0000004100 */
[----:B------:R-:W-:-:S04]  /*12e00*/  FMUL R2, R2, UR38 ;  /* 0x0000002602027c20 */ /* 0x000fc80008400000 */
[----:B--2---:R-:W-:Y:S02]  /*12e10*/  FFMA R2, R227, UR39, R2 ;  /* 0x00000027e3027c23 */ /* 0x004fe40008000002 */
[----:B------:R-:W2:Y:S03]  /*12e20*/  LDL.LU R227, [R1+0xec] ;  /* 0x0000ec0001e37983 */ /* 0x000ea60000300800 */
[----:B------:R-:W-:Y:S01]  /*12e30*/  F2FP.SATFINITE.E4M3.F32.PACK_AB_MERGE_C R5, RZ, R2, RZ ;  /* 0x00000002ff05723e */ /* 0x000fe200048070ff */
[----:B------:R-:W-:Y:S01]  /*12e40*/  @!P2 IMAD.MOV.U32 R2, RZ, RZ, R26 ;  /* 0x000000ffff02a224 */ /* 0x000fe200078e001a */
[----:B------:R-:W-:Y:S01]  /*12e50*/  LOP3.LUT P6, RZ, R0, 0x2, RZ, 0xc0, !PT ;  /* 0x0000000200ff7812 */ /* 0x000fe200078cc0ff */
[----:B------:R-:W4:Y:S02]  /*12e60*/  LDL.LU R225, [R1+0xf0] ;  /* 0x0000f00001e17983 */ /* 0x000f240000300800 */
[----:B------:R-:W-:-:S03]  /*12e70*/  @!P2 IMAD.WIDE.U32 R2, R24, 0x180, R2 ;  /* 0x000001801802a825 */ /* 0x000fc600078e0002 */
[----:B0-----:R-:W-:-:S04]  /*12e80*/  @!P2 IADD3 R2, P3, R2, R6, RZ ;  /* 0x000000060202a210 */ /* 0x001fc80007f7e0ff */
[--C-:B------:R-:W-:Y:S02]  /*12e90*/  @!P2 IADD3.X R3, R7, R3, R4.reuse, P3, !PT ;  /* 0x000000030703a210 */ /* 0x100fe40001ffe404 */
[----:B------:R-:W-:Y:S01]  /*12ea0*/  PRMT R4, RZ, 0x7610, R4 ;  /* 0x00007610ff047816 */ /* 0x000fe20000000004 */
[----:B------:R-:W-:Y:S05]  /*12eb0*/  @!P4 STG.E.U8 desc[UR46][R144.64+0x31], R5 ;  /* 0x000031059000c986 */ /* 0x000fea000c10112e */
        /* <DEDUP_REMOVED lines=19> */
[----:B------:R-:W2:Y:S01]  /*12ff0*/  @!P2 LDG.E.U8 R6, desc[UR46][R40.64+0x39] ;  /* 0x0000392e2806a981 */ /* 0x000ea2000c1e1100 */
[----:B------:R-:W-:Y:S02]  /*13000*/  PRMT R2, RZ, 0x7610, R2 ;  /* 0x00007610ff027816 */ /* 0x000fe40000000002 */
[----:B--2---:R-:W-:-:S04]  /*13010*/  LOP3.LUT R6, R6, 0xff, RZ, 0xc0, !PT ;  /* 0x000000ff06067812 */ /* 0x004fc800078ec0ff */
[----:B------:R-:W-:-:S05]  /*13020*/  F2FP.F16.E4M3.UNPACK_B R6, R6 ;  /* 0x00000006ff06723e */ /* 0x000fca00020006ff */
[----:B------:R-:W-:-:S05]  /*13030*/  HADD2.F32 R6, -RZ, R6.H0_H0 ;  /* 0x20000006ff067230 */ /* 0x000fca0000004100 */
[----:B------:R-:W-:-:S04]  /*13040*/  FMUL R6, R6, UR38 ;  /* 0x0000002606067c20 */ /* 0x000fc80008400000 */
[----:B------:R-:W-:Y:S02]  /*13050*/  FFMA R6, R227, UR39, R6 ;  /* 0x00000027e3067c23 */ /* 0x000fe40008000006 */
[----:B------:R-:W2:Y:S03]  /*13060*/  LDL.LU R227, [R1+0xf8] ;  /* 0x0000f80001e37983 */ /* 0x000ea60000300800 */
[----:B------:R-:W-:-:S05]  /*13070*/  F2FP.SATFINITE.E4M3.F32.PACK_AB_MERGE_C R3, RZ, R6, RZ ;  /* 0x00000006ff03723e */ /* 0x000fca00048070ff */
[----:B------:R0:W-:Y:S04]  /*13080*/  @!P2 STG.E.U8 desc[UR46][R4.64+0x39], R3 ;  /* 0x000039030400a986 */ /* 0x0001e8000c10112e */
[----:B------:R-:W4:Y:S02]  /*13090*/  @!P6 LDG.E.U8 R2, desc[UR46][R42.64+0x38] ;  /* 0x0000382e2a02e981 */ /* 0x000f24000c1e1100 */
[----:B----4-:R-:W-:-:S04]  /*130a0*/  LOP3.LUT R2, R2, 0xff, RZ, 0xc0, !PT ;  /* 0x000000ff02027812 */ /* 0x010fc800078ec0ff */
[----:B------:R-:W-:-:S05]  /*130b0*/  F2FP.F16.E4M3.UNPACK_B R2, R2 ;  /* 0x00000002ff02723e */ /* 0x000fca00020006ff */
[----:B------:R-:W-:-:S05]  /*130c0*/  HADD2.F32 R2, -RZ, R2.H0_H0 ;  /* 0x20000002ff027230 */ /* 0x000fca0000004100 */
[----:B------:R-:W-:-:S04]  /*130d0*/  FMUL R2, R2, UR38 ;  /* 0x0000002602027c20 */ /* 0x000fc80008400000 */
[----:B------:R-:W-:Y:S01]  /*130e0*/  FFMA R2, R225, UR39, R2 ;  /* 0x00000027e1027c23 */ /* 0x000fe20008000002 */
[----:B------:R-:W-:Y:S01]  /*130f0*/  ISETP.LT.OR P2, PT, R44, 0x41, !P5 ;  /* 0x000000412c00780c */ /* 0x000fe20006f41670 */
[----:B------:R-:W4:Y:S03]  /*13100*/  LDL.LU R225, [R1+0xfc] ;  /* 0x0000fc0001e17983 */ /* 0x000f260000300800 */
[----:B------:R-:W-:Y:S02]  /*13110*/  F2FP.SATFINITE.E4M3.F32.PACK_AB_MERGE_C R7, RZ, R2, RZ ;  /* 0x00000002ff07723e */ /* 0x000fe400048070ff */
[----:B------:R-:W-:-:S03]  /*13120*/  PRMT R2, RZ, 0x7610, R2 ;  /* 0x00007610ff027816 */ /* 0x000fc60000000002 */
[----:B------:R1:W-:Y:S04]  /*13130*/  @!P6 STG.E.U8 desc[UR46][R136.64+0x38], R7 ;  /* 0x000038078800e986 */ /* 0x0003e8000c10112e */
[----:B------:R-:W3:Y:S01]  /*13140*/  @!P4 LDG.E.U8 R2, desc[UR46][R42.64+0x39] ;  /* 0x0000392e2a02c981 */ /* 0x000ee2000c1e1100 */
[----:B0-----:R-:W-:Y:S02]  /*13150*/  PRMT R4, RZ, 0x7610, R4 ;  /* 0x00007610ff047816 */ /* 0x001fe40000000004 */
[----:B---3--:R-:W-:-:S04]  /*13160*/  LOP3.LUT R2, R2, 0xff, RZ, 0xc0, !PT ;  /* 0x000000ff02027812 */ /* 0x008fc800078ec0ff */
[----:B------:R-:W-:-:S05]  /*13170*/  F2FP.F16.E4M3.UNPACK_B R2, R2 ;  /* 0x00000002ff02723e */ /* 0x000fca00020006ff */
[----:B------:R-:W-:-:S05]  /*13180*/  HADD2.F32 R2, -RZ, R2.H0_H0 ;  /* 0x20000002ff027230 */ /* 0x000fca0000004100 */
[----:B------:R-:W-:-:S04]  /*13190*/  FMUL R2, R2, UR38 ;  /* 0x0000002602027c20 */ /* 0x000fc80008400000 */
[----:B------:R-:W-:Y:S01]  /*131a0*/  FFMA R2, R226, UR39, R2 ;  /* 0x00000027e2027c23 */ /* 0x000fe20008000002 */
[----:B------:R-:W-:Y:S01]  /*131b0*/  PRMT R6, RZ, 0x7610, R6 ;  /* 0x00007610ff067816 */ /* 0x000fe20000000006 */
[----:B------:R-:W3:Y:S03]  /*131c0*/  LDL.LU R226, [R1+0x100] ;  /* 0x0001000001e27983 */ /* 0x000ee60000300800 */
[----:B------:R-:W-:Y:S02]  /*131d0*/  F2FP.SATFINITE.E4M3.F32.PACK_AB_MERGE_C R5, RZ, R2, RZ ;  /* 0x00000002ff05723e */ /* 0x000fe400048070ff */
[----:B------:R-:W0:Y:S03]  /*131e0*/  @!P2 LDC.64 R2, c[0x0][0x5c0] ;  /* 0x00017000ff02ab82 */ /* 0x000e260000000a00 */
        /* <DEDUP_REMOVED lines=14> */
[----:B------:R-:W3:Y:S01]  /*132d0*/  @!P2 LDG.E.U8 R6, desc[UR46][R28.64+0x41] ;  /* 0x0000412e1c06a981 */ /* 0x000ee2000c1e1100 */
[----:B----4-:R-:W1:Y:S01]  /*132e0*/  @!P2 LDC.64 R4, c[0x0][0x5c0] ;  /* 0x00017000ff04ab82 */ /* 0x010e620000000a00 */
[----:B0-----:R-:W-:Y:S02]  /*132f0*/  PRMT R2, RZ, 0x7610, R2 ;  /* 0x00007610ff027816 */ /* 0x001fe40000000002 */
        /* <DEDUP_REMOVED lines=21> */
[----:B------:R-:W-:Y:S02]  /*13450*/  ISETP.LT.OR P2, PT, R44, 0x49, !P5 ;  /* 0x000000492c00780c */ /* 0x000fe40006f41670 */
[----:B0-----:R-:W-:Y:S02]  /*13460*/  PRMT R4, RZ, 0x7610, R4 ;  /* 0x00007610ff047816 */ /* 0x001fe40000000004 */
[----:B----4-:R-:W-:-:S04]  /*13470*/  LOP3.LUT R2, R2, 0xff, RZ, 0xc0, !PT ;  /* 0x000000ff02027812 */ /* 0x010fc800078ec0ff */
[----:B------:R-:W-:-:S05]  /*13480*/  F2FP.F16.E4M3.UNPACK_B R2, R2 ;  /* 0x00000002ff02723e */ /* 0x000fca00020006ff */
[----:B------:R-:W-:-:S05]  /*13490*/  HADD2.F32 R2, -RZ, R2.H0_H0 ;  /* 0x20000002ff027230 */ /* 0x000fca0000004100 */
[----:B------:R-:W-:-:S04]  /*134a0*/  FMUL R2, R2, UR38 ;  /* 0x0000002602027c20 */ /* 0x000fc80008400000 */
[----:B--2---:R-:W-:Y:S01]  /*134b0*/  FFMA R2, R227, UR39, R2 ;  /* 0x00000027e3027c23 */ /* 0x004fe20008000002 */
[----:B------:R-:W-:Y:S01]  /*134c0*/  PRMT R6, RZ, 0x7610, R6 ;  /* 0x00007610ff067816 */ /* 0x000fe20000000006 */
[----:B------:R-:W2:Y:S03]  /*134d0*/  LDL.LU R227, [R1+0x10c] ;  /* 0x00010c0001e37983 */ /* 0x000ea60000300800 */
[----:B------:R-:W-:Y:S01]  /*134e0*/  F2FP.SATFINITE.E4M3.F32.PACK_AB_MERGE_C R5, RZ, R2, RZ ;  /* 0x00000002ff05723e */ /* 0x000fe200048070ff */
[----:B------:R-:W4:Y:S01]  /*134f0*/  LDL.LU R226, [R1+0x110] ;  /* 0x0001100001e27983 */ /* 0x000f220000300800 */
[----:B------:R-:W0:Y:S03]  /*13500*/  @!P2 LDC.64 R2, c[0x0][0x5c0] ;  /* 0x00017000ff02ab82 */ /* 0x000e260000000a00 */
[----:B------:R1:W-:Y:S04]  /*13510*/  @!P4 STG.E.U8 desc[UR46][R56.64+0x41], R5 ;  /* 0x000041053800c986 */ /* 0x0003e8000c10112e */
        /* <DEDUP_REMOVED lines=10> */
[----:B-1----:R-:W-:-:S05]  /*135c0*/  F2FP.SATFINITE.E4M3.F32.PACK_AB_MERGE_C R7, RZ, R4, RZ ;  /* 0x00000004ff07723e */ /* 0x002fca00048070ff */
[----:B------:R0:W-:Y:S01]  /*135d0*/  @!P2 STG.E.U8 desc[UR46][R2.64+0x48], R7 ;  /* 0x000048070200a986 */ /* 0x0001e2000c10112e */
[----:B------:R-:W-:-:S13]  /*135e0*/  ISETP.LT.OR P2, PT, R44, 0x4a, !P5 ;  /* 0x0000004a2c00780c */ /* 0x000fda0006f41670 */
[----:B------:R-:W2:Y:S01]  /*135f0*/  @!P2 LDG.E.U8 R6, desc[UR46][R28.64+0x49] ;  /* 0x0000492e1c06a981 */ /* 0x000ea2000c1e1100 */
[----:B------:R-:W1:Y:S01]  /*13600*/  @!P2 LDC.64 R4, c[0x0][0x5c0] ;  /* 0x00017000ff04ab82 */ /* 0x000e620000000a00 */
[----:B0-----:R-:W-:Y:S02]  /*13610*/  PRMT R2, RZ, 0x7610, R2 ;  /* 0x00007610ff027816 */ /* 0x001fe40000000002 */
[----:B-1----:R-:W-:-:S05]  /*13620*/  @!P2 IADD3 R4, P3, R26, R4, RZ ;  /* 0x000000041a04a210 */ /* 0x002fca0007f7e0ff */
        /* <DEDUP_REMOVED lines=54> */
[----:B------:R1:W-:Y:S04]  /*13990*/  @!P2 STG.E.U8 desc[UR46][R48.64+0x41], R7 ;  /* 0x000041073000a986 */ /* 0x0003e8000c10112e */
[----:B------:R-:W3:Y:S01]  /*139a0*/  @!P5 LDG.E.U8 R4, desc[UR46][R34.64+0x40] ;  /* 0x0000402e2204d981 */ /* 0x000ee2000c1e1100 */
[----:B-1----:R-:W1:Y:S01]  /*139b0*/  @!P4 LDC.64 R6, c[0x0][0x5c0] ;  /* 0x00017000ff06cb82 */ /* 0x002e620000000a00 */
        /* <DEDUP_REMOVED lines=12> */
[----:B------:R-:W2:Y:S01]  /*13a80*/  @!P4 LDG.E.U8 R4, desc[UR46][R34.64+0x41] ;  /* 0x0000412e2204c981 */ /* 0x000ea2000c1e1100 */
[----:B-1----:R-:W-:-:S05]  /*13a90*/  @!P4 IADD3 R112, P2, R112, R6, RZ ;  /* 0x000000067070c210 */ /* 0x002fca0007f5e0ff */
[----:B------:R-:W-:Y:S01]  /*13aa0*/  @!P4 IMAD.X R113, R111, 0x1, R7, P2 ;  /* 0x000000016f71c824 */ /* 0x000fe200010e0607 */
        /* <DEDUP_REMOVED lines=21> */
[----:B------:R-:W3:Y:S01]  /*13c00*/  @!P2 LDG.E.U8 R2, desc[UR46][R32.64+0x49] ;  /* 0x0000492e2002a981 */ /* 0x000ee2000c1e1100 */
[----:B------:R-:W2:Y:S01]  /*13c10*/  @!P4 LDC.64 R6, c[0x0][0x5c0] ;  /* 0x00017000ff06cb82 */ /* 0x000ea20000000a00 */
        /* <DEDUP_REMOVED lines=11> */
[----:B--2---:R-:W-:Y:S02]  /*13cd0*/  @!P4 IADD3 R106, P2, R106, R6, RZ ;  /* 0x000000066a6ac210 */ /* 0x004fe40007f5e0ff */
[----:B------:R-:W-:-:S03]  /*13ce0*/  PRMT R4, RZ, 0x7610, R4 ;  /* 0x00007610ff047816 */ /* 0x000fc60000000004 */
[----:B------:R-:W-:Y:S01]  /*13cf0*/  @!P4 IMAD.X R107, R94, 0x1, R7, P2 ;  /* 0x000000015e6bc824 */ /* 0x000fe200010e0607 */
[----:B----4-:R-:W-:-:S04]  /*13d00*/  LOP3.LUT R2, R2, 0xff, RZ, 0xc0, !PT ;  /* 0x000000ff02027812 */ /* 0x010fc800078ec0ff */
[----:B------:R-:W-:-:S05]  /*13d10*/  F2FP.F16.E4M3.UNPACK_B R2, R2 ;  /* 0x00000002ff02723e */ /* 0x000fca00020006ff */
[----:B------:R-:W-:-:S05]  /*13d20*/  HADD2.F32 R2, -RZ, R2.H0_H0 ;  /* 0x20000002ff027230 */ /* 0x000fca0000004100 */
[----:B------:R-:W-:-:S04]  /*13d30*/  FMUL R2, R2, UR38 ;  /* 0x0000002602027c20 */ /* 0x000fc80008400000 */
[----:B------:R-:W-:Y:S01]  /*13d40*/  FFMA R2, R227, UR39, R2 ;  /* 0x00000027e3027c23 */ /* 0x000fe20008000002 */
[----:B------:R-:W-:Y:S01]  /*13d50*/  LOP3.LUT P3, RZ, R229, 0x400000, RZ, 0xc0, !PT ;  /* 0x00400000e5ff7812 */ /* 0x000fe2000786c0ff */
[----:B------:R-:W2:Y:S03]  /*13d60*/  LDL.LU R227, [R1+0x13c] ;  /* 0x00013c0001e37983 */ /* 0x000ea60000300800 */
[----:B-1----:R-:W-:Y:S02]  /*13d70*/  F2FP.SATFINITE.E4M3.F32.PACK_AB_MERGE_C R5, RZ, R2, RZ ;  /* 0x00000002ff05723e */ /* 0x002fe400048070ff */
[----:B0-----:R-:W0:Y:S03]  /*13d80*/  @!P5 LDC.64 R2, c[0x0][0x5c0] ;  /* 0x00017000ff02db82 */ /* 0x001e260000000a00 */
        /* <DEDUP_REMOVED lines=26> */
[----:B------:R-:W-:Y:S01]  /*13f30*/  PRMT R6, RZ, 0x7610, R6 ;  /* 0x00007610ff067816 */ /* 0x000fe20000000006 */
[----:B0-----:R-:W0:Y:S01]  /*13f40*/  @!P6 LDC.64 R2, c[0x0][0x5c0] ;  /* 0x00017000ff02eb82 */ /* 0x001e220000000a00 */
        /* <DEDUP_REMOVED lines=8> */
[----:B------:R-:W-:Y:S04]  /*13fd0*/  @!P4 STG.E.U8 desc[UR46][R16.64+0x41], R15 ;  /* 0x0000410f1000c986 */ /* 0x000fe8000c10112e */
[----:B------:R-:W4:Y:S01]  /*13fe0*/  @!P6 LDG.E.U8 R6, desc[UR46][R38.64+0x40] ;  /* 0x0000402e2606e981 */ /* 0x000f22000c1e1100 */
[----:B0-----:R-:W-:Y:S01]  /*13ff0*/  @!P6 IADD3 R2, P2, R9, R2, RZ ;  /* 0x000000020902e210 */ /* 0x001fe20007f5e0ff */
[----:B------:R-:W0:Y:S04]  /*14000*/  @!P1 LDC.64 R4, c[0x0][0x5c0] ;  /* 0x00017000ff049b82 */ /* 0x000e280000000a00 */
        /* <DEDUP_REMOVED lines=18> */
[----:B------:R-:W-:-:S05]  /*14130*/  FFMA R6, R225, UR39, R6 ;  /* 0x00000027e1067c23 */ /* 0x000fca0008000006 */
[----:B------:R-:W-:Y:S02]  /*14140*/  F2FP.SATFINITE.E4M3.F32.PACK_AB_MERGE_C R9, RZ, R6, RZ ;  /* 0x00000006ff09723e */ /* 0x000fe400048070ff */
[----:B------:R-:W-:-:S03]  /*14150*/  PRMT R6, RZ, 0x7610, R6 ;  /* 0x00007610ff067816 */ /* 0x000fc60000000006 */
[----:B------:R0:W-:Y:S04]  /*14160*/  @!P1 STG.E.U8 desc[UR46][R4.64+0x41], R9 ;  /* 0x0000410904009986 */ /* 0x0001e8000c10112e */
[----:B------:R-:W3:Y:S01]  /*14170*/  @!P3 LDG.E.U8 R6, desc[UR46][R36.64+0x48] ;  /* 0x0000482e2406b981 */ /* 0x000ee2000c1e1100 */
[----:B------:R-:W-:-:S04]  /*14180*/  ISETP.GE.AND P4, PT, R46, 0x101, PT ;  /* 0x000001012e00780c */ /* 0x000fc80003f86270 */
[----:B------:R-:W-:Y:S02]  /*14190*/  ISETP.LT.OR P2, PT, R44, 0x4a, !P4 ;  /* 0x0000004a2c00780c */ /* 0x000fe40006741670 */
[----:B-1----:R-:W-:-:S11]  /*141a0*/  PRMT R2, RZ, 0x7610, R2 ;  /* 0x00007610ff027816 */ /* 0x002fd60000000002 */
[----:B0-----:R-:W0:Y:S01]  /*141b0*/  @!P2 LDC.64 R4, c[0x0][0x5c0] ;  /* 0x00017000ff04ab82 */ /* 0x001e220000000a00 */
[----:B---3--:R-:W-:-:S04]  /*141c0*/  LOP3.LUT R6, R6, 0xff, RZ, 0xc0, !PT ;  /* 0x000000ff06067812 */ /* 0x008fc800078ec0ff */
[----:B------:R-:W-:-:S05]  /*141d0*/  F2FP.F16.E4M3.UNPACK_B R6, R6 ;  /* 0x00000006ff06723e */ /* 0x000fca00020006ff */
[----:B------:R-:W-:-:S05]  /*141e0*/  HADD2.F32 R6, -RZ, R6.H0_H0 ;  /* 0x20000006ff067230 */ /* 0x000fca0000004100 */
[----:B------:R-:W-:-:S04]  /*141f0*/  FMUL R6, R6, UR38 ;  /* 0x0000002606067c20 */ /* 0x000fc80008400000 */
[----:B--2---:R-:W-:Y:S01]  /*14200*/  FFMA R6, R227, UR39, R6 ;  /* 0x00000027e3067c23 */ /* 0x004fe20008000006 */
[----:B------:R-:W-:Y:S01]  /*14210*/  ISETP.GE.AND P4, PT, R46, 0x109, PT ;  /* 0x000001092e00780c */ /* 0x000fe20003f86270 */
[----:B------:R-:W2:Y:S03]  /*14220*/  LDL.LU R227, [R1+0x150] ;  /* 0x0001500001e37983 */ /* 0x000ea60000300800 */
[----:B------:R-:W-:-:S05]  /*14230*/  F2FP.SATFINITE.E4M3.F32.PACK_AB_MERGE_C R7, RZ, R6, RZ ;  /* 0x00000006ff07723e */ /* 0x000fca00048070ff */
[----:B------:R1:W-:Y:S04]  /*14240*/  @!P3 STG.E.U8 desc[UR46][R12.64+0x48], R7 ;  /* 0x000048070c00b986 */ /* 0x0003e8000c10112e */
[----:B------:R-:W3:Y:S02]  /*14250*/  @!P2 LDG.E.U8 R2, desc[UR46][R36.64+0x49] ;  /* 0x0000492e2402a981 */ /* 0x000ee4000c1e1100 */
[----:B---3--:R-:W-:-:S04]  /*14260*/  LOP3.LUT R2, R2, 0xff, RZ, 0xc0, !PT ;  /* 0x000000ff02027812 */ /* 0x008fc800078ec0ff */
[----:B------:R-:W-:-:S05]  /*14270*/  F2FP.F16.E4M3.UNPACK_B R2, R2 ;  /* 0x00000002ff02723e */ /* 0x000fca00020006ff */
[----:B------:R-:W-:Y:S01]  /*14280*/  HADD2.F32 R3, -RZ, R2.H0_H0 ;  /* 0x20000002ff037230 */ /* 0x000fe20000004100 */
[----:B0-----:R-:W-:-:S04]  /*14290*/  @!P2 IADD3 R2, P1, P3, R26, UR10, R4 ;  /* 0x0000000a1a02ac10 */ /* 0x001fc8000fb3e004 */
[----:B------:R-:W-:Y:S01]  /*142a0*/  FMUL R4, R3, UR38 ;  /* 0x0000002603047c20 */ /* 0x000fe20008400000 */
[----:B------:R-:W-:Y:S02]  /*142b0*/  @!P2 IADD3.X R3, R45, UR9, R5, P1, P3 ;  /* 0x000000092d03ac10 */ /* 0x000fe40008fe6405 */
[----:B------:R-:W-:Y:S01]  /*142c0*/  ISETP.LT.OR P1, PT, R44, 0x49, !P4 ;  /* 0x000000492c00780c */ /* 0x000fe20006721670 */
[----:B----4-:R-:W-:Y:S01]  /*142d0*/  FFMA R4, R226, UR39, R4 ;  /* 0x00000027e2047c23 */ /* 0x010fe20008000004 */
[----:B-1----:R-:W-:Y:S02]  /*142e0*/  IMAD.U32 R7, RZ, RZ, UR8 ;  /* 0x00000008ff077e24 */ /* 0x002fe4000f8e00ff */
[----:B------:R-:W-:Y:S01]  /*142f0*/  IMAD.U32 R6, RZ, RZ, UR7 ;  /* 0x00000007ff067e24 */ /* 0x000fe2000f8e00ff */
[----:B------:R-:W-:Y:S01]  /*14300*/  ISETP.LT.OR P4, PT, R44, 0x4a, !P4 ;  /* 0x0000004a2c00780c */ /* 0x000fe20006781670 */
[----:B------:R-:W3:Y:S01]  /*14310*/  LDL.LU R226, [R1+0x154] ;  /* 0x0001540001e27983 */ /* 0x000ee20000300800 */
[----:B------:R-:W-:-:S02]  /*14320*/  F2FP.SATFINITE.E4M3.F32.PACK_AB_MERGE_C R5, RZ, R4, RZ ;  /* 0x00000004ff05723e */ /* 0x000fc400048070ff */
[----:B------:R-:W-:-:S03]  /*14330*/  PRMT R4, RZ, 0x7610, R4 ;  /* 0x00007610ff047816 */ /* 0x000fc60000000004 */
[----:B------:R0:W-:Y:S01]  /*14340*/  @!P2 STG.E.U8 desc[UR46][R2.64+0x49], R5 ;  /* 0x000049050200a986 */ /* 0x0001e2000c10112e */
[----:B------:R-:W0:Y:S03]  /*14350*/  @!P1 LDC.64 R8, c[0x0][0x5c0] ;  /* 0x00017000ff089b82 */ /* 0x000e260000000a00 */
[----:B------:R-:W4:Y:S01]  /*14360*/  @!P1 LDG.E.U8 R4, desc[UR46][R38.64+0x48] ;  /* 0x0000482e26049981 */ /* 0x000f22000c1e1100 */
[----:B------:R-:W-:-:S04]  /*14370*/  @!P1 IADD3 R7, P2, P3, R7, UR10, R26 ;  /* 0x0000000a07079c10 */ /* 0x000fc8000fb5e01a */
[----:B------:R-:W-:Y:S02]  /*14380*/  @!P1 IADD3.X R6, R6, UR9, R45, P2, P3 ;  /* 0x0000000906069c10 */ /* 0x000fe400097e642d */
[----:B0-----:R-:W-:-:S05]  /*14390*/  @!P1 IADD3 R2, P2, R7, R8, RZ ;  /* 0x0000000807029210 */ /* 0x001fca0007f5e0ff */
[----:B------:R-:W-:Y:S02]  /*143a0*/  @!P1 IMAD.X R3, R6, 0x1, R9, P2 ;  /* 0x0000000106039824 */ /* 0x000fe400010e0609 */
[----:B------:R-:W0:Y:S01]  /*143b0*/  @!P4 LDC.64 R8, c[0x0][0x5c0] ;  /* 0x00017000ff08cb82 */ /* 0x000e220000000a00 */
[----:B----4-:R-:W-:-:S04]  /*143c0*/  LOP3.LUT R4, R4, 0xff, RZ, 0xc0, !PT ;  /* 0x000000ff04047812 */ /* 0x010fc800078ec0ff */
[----:B------:R-:W-:-:S05]  /*143d0*/  F2FP.F16.E4M3.UNPACK_B R4, R4 ;  /* 0x00000004ff04723e */ /* 0x000fca00020006ff */
[----:B------:R-:W-:-:S05]  /*143e0*/  HADD2.F32 R4, -RZ, R4.H0_H0 ;  /* 0x20000004ff047230 */ /* 0x000fca0000004100 */
[----:B------:R-:W-:-:S04]  /*143f0*/  FMUL R4, R4, UR38 ;  /* 0x0000002604047c20 */ /* 0x000fc80008400000 */
[----:B--2---:R-:W-:Y:S01]  /*14400*/  FFMA R4, R227, UR39, R4 ;  /* 0x00000027e3047c23 */ /* 0x004fe20008000004 */
[----:B------:R-:W-:Y:S01]  /*14410*/  IMAD.U32 R7, RZ, RZ, UR8 ;  /* 0x00000008ff077e24 */ /* 0x000fe2000f8e00ff */
[----:B------:R-:W2:Y:S03]  /*14420*/  LDL.LU R227, [R1+0x158] ;  /* 0x0001580001e37983 */ /* 0x000ea60000300800 */
[----:B------:R-:W-:Y:S02]  /*14430*/  F2FP.SATFINITE.E4M3.F32.PACK_AB_MERGE_C R5, RZ, R4, RZ ;  /* 0x00000004ff05723e */ /* 0x000fe400048070ff */
[----:B------:R-:W-:-:S03]  /*14440*/  PRMT R4, RZ, 0x7610, R4 ;  /* 0x00007610ff047816 */ /* 0x000fc60000000004 */
[----:B------:R0:W-:Y:S04]  /*14450*/  @!P1 STG.E.U8 desc[UR46][R2.64+0x48], R5 ;  /* 0x0000480502009986 */ /* 0x0001e8000c10112e */
[----:B------:R-:W4:Y:S01]  /*14460*/  @!P4 LDG.E.U8 R4, desc[UR46][R38.64+0x49] ;  /* 0x0000492e2604c981 */ /* 0x000f22000c1e1100 */
[----:B------:R-:W-:Y:S01]  /*14470*/  IMAD.U32 R6, RZ, RZ, UR7 ;  /* 0x00000007ff067e24 */ /* 0x000fe2000f8e00ff */
[----:B------:R-:W-:Y:S02]  /*14480*/  @!P4 IADD3 R7, P2, P3, R7, UR10, R26 ;  /* 0x0000000a0707cc10 */ /* 0x000fe4000fb5e01a */
[----:B------:R-:W-:Y:S02]  /*14490*/  ISETP.LT.OR P1, PT, R44, 0x41, !P0 ;  /* 0x000000412c00780c */ /* 0x000fe40004721670 */
[----:B------:R-:W-:-:S02]  /*144a0*/  @!P4 IADD3.X R6, R6, UR9, R45, P2, P3 ;  /* 0x000000090606cc10 */ /* 0x000fc400097e642d */
[----:B0-----:R-:W-:-:S05]  /*144b0*/  @!P4 IADD3 R2, P2, R7, R8, RZ ;  /* 0x000000080702c210 */ /* 0x001fca0007f5e0ff */
[----:B------:R-:W-:-:S04]  /*144c0*/  @!P4 IMAD.X R3, R6, 0x1, R9, P2 ;  /* 0x000000010603c824 */ /* 0x000fc800010e0609 */
[----:B------:R-:W0:Y:S01]  /*144d0*/  @!P1 LDC.64 R8, c[0x0][0x5c0] ;  /* 0x00017000ff089b82 */ /* 0x000e220000000a00 */
[----:B----4-:R-:W-:-:S04]  /*144e0*/  LOP3.LUT R4, R4, 0xff, RZ, 0xc0, !PT ;  /* 0x000000ff04047812 */ /* 0x010fc800078ec0ff */
[----:B------:R-:W-:-:S05]  /*144f0*/  F2FP.F16.E4M3.UNPACK_B R4, R4 ;  /* 0x00000004ff04723e */ /* 0x000fca00020006ff */
[----:B------:R-:W-:-:S05]  /*14500*/  HADD2.F32 R4, -RZ, R4.H0_H0 ;  /* 0x20000004ff047230 */ /* 0x000fca0000004100 */
[----:B------:R-:W-:-:S04]  /*14510*/  FMUL R4, R4, UR38 ;  /* 0x0000002604047c20 */ /* 0x000fc80008400000 */
[----:B---3--:R-:W-:Y:S01]  /*14520*/  FFMA R4, R226, UR39, R4 ;  /* 0x00000027e2047c23 */ /* 0x008fe20008000004 */
[----:B------:R-:W-:Y:S01]  /*14530*/  ISETP.LT.OR P2, PT, R44, 0x42, !P0 ;  /* 0x000000422c00780c */ /* 0x000fe20004741670 */
[----:B------:R-:W3:Y:S03]  /*14540*/  LDL.LU R226, [R1+0x15c] ;  /* 0x00015c0001e27983 */ /* 0x000ee60000300800 */
[----:B------:R-:W-:Y:S02]  /*14550*/  F2FP.SATFINITE.E4M3.F32.PACK_AB_MERGE_C R7, RZ, R4, RZ ;  /* 0x00000004ff07723e */ /* 0x000fe400048070ff */
[----:B------:R-:W-:-:S03]  /*14560*/  PRMT R4, RZ, 0x7610, R4 ;  /* 0x00007610ff047816 */ /* 0x000fc60000000004 */
[----:B------:R1:W-:Y:S04]  /*14570*/  @!P4 STG.E.U8 desc[UR46][R2.64+0x49], R7 ;  /* 0x000049070200c986 */ /* 0x0003e8000c10112e */
[----:B------:R-:W4:Y:S01]  /*14580*/  @!P1 LDG.E.U8 R4, desc[UR46][R40.64+0x40] ;  /* 0x0000402e28049981 */ /* 0x000f22000c1e1100 */
[----:B-1----:R-:W-:Y:S02]  /*14590*/  @!P1 IMAD.MOV.U32 R2, RZ, RZ, R26 ;  /* 0x000000ffff029224 */ /* 0x002fe400078e001a */
[----:B------:R-:W-:Y:S01]  /*145a0*/  @!P1 IMAD.MOV.U32 R3, RZ, RZ, R45 ;  /* 0x000000ffff039224 */ /* 0x000fe200078e002d */
[----:B----4-:R-:W-:-:S04]  /*145b0*/  LOP3.LUT R4, R4, 0xff, RZ, 0xc0, !PT ;  /* 0x000000ff04047812 */ /* 0x010fc800078ec0ff */
[----:B------:R-:W-:-:S05]  /*145c0*/  F2FP.F16.E4M3.UNPACK_B R4, R4 ;  /* 0x00000004ff04723e */ /* 0x000fca00020006ff */
[----:B------:R-:W-:-:S05]  /*145d0*/  HADD2.F32 R4, -RZ, R4.H0_H0 ;  /* 0x20000004ff047230 */ /* 0x000fca0000004100 */
[----:B------:R-:W-:Y:S01]  /*145e0*/  FMUL R6, R4, UR38 ;  /* 0x0000002604067c20 */ /* 0x000fe20008400000 */
[----:B------:R-:W-:-:S04]  /*145f0*/  @!P1 IMAD.WIDE.U32 R4, R24, 0x180, R2 ;  /* 0x0000018018049825 */ /* 0x000fc800078e0002 */
[----:B--2---:R-:W-:Y:S01]  /*14600*/  FFMA R6, R227, UR39, R6 ;  /* 0x00000027e3067c23 */ /* 0x004fe20008000006 */
[----:B------:R-:W-:Y:S01]  /*14610*/  @!P1 IMAD R3, R25, 0x180, RZ ;  /* 0x0000018019039824 */ /* 0x000fe200078e02ff */
[----:B0-----:R-:W-:Y:S01]  /*14620*/  @!P1 IADD3 R2, P3, R4, R8, RZ ;  /* 0x0000000804029210 */ /* 0x001fe20007f7e0ff */
[----:B------:R-:W2:Y:S01]  /*14630*/  LDL.LU R227, [R1+0x160] ;  /* 0x0001600001e37983 */ /* 0x000ea20000300800 */
[----:B------:R-:W-:Y:S02]  /*14640*/  PRMT R4, RZ, 0x7610, R4 ;  /* 0x00007610ff047816 */ /* 0x000fe40000000004 */
[----:B------:R-:W-:Y:S01]  /*14650*/  @!P1 IADD3.X R3, R9, R5, R3, P3, !PT ;  /* 0x0000000509039210 */ /* 0x000fe20001ffe403 */
[----:B------:R-:W4:Y:S01]  /*14660*/  LDL.LU R225, [R1+0x164] ;  /* 0x0001640001e17983 */ /* 0x000f220000300800 */
[----:B------:R-:W-:Y:S01]  /*14670*/  F2FP.SATFINITE.E4M3.F32.PACK_AB_MERGE_C R7, RZ, R6, RZ ;  /* 0x00000006ff07723e */ /* 0x000fe200048070ff */
[----:B------:R-:W0:Y:S04]  /*14680*/  @!P2 LDC.64 R8, c[0x0][0x5c0] ;  /* 0x00017000ff08ab82 */ /* 0x000e280000000a00 */
[----:B------:R1:W-:Y:S04]  /*14690*/  @!P1 STG.E.U8 desc[UR46][R2.64+0x40], R7 ;  /* 0x0000400702009986 */ /* 0x0003e8000c10112e */
[----:B------:R-:W3:Y:S01]  /*146a0*/  @!P2 LDG.E.U8 R4, desc[UR46][R40.64+0x41] ;  /* 0x0000412e2804a981 */ /* 0x000ee2000c1e1100 */
[----:B------:R-:W-:Y:S01]  /*146b0*/  ISETP.GE.AND P5, PT, R46, 0x189, PT ;  /* 0x000001892e00780c */ /* 0x000fe20003fa6270 */
[----:B-1----:R-:W-:-:S02]  /*146c0*/  @!P2 IMAD.MOV.U32 R2, RZ, RZ, R26 ;  /* 0x000000ffff02a224 */ /* 0x002fc400078e001a */
[----:B------:R-:W-:Y:S01]  /*146d0*/  @!P2 IMAD.MOV.U32 R3, RZ, RZ, R45 ;  /* 0x000000ffff03a224 */ /* 0x000fe200078e002d */
[----:B------:R-:W-:-:S13]  /*146e0*/  ISETP.LT.OR P1, PT, R44, 0x41, !P5 ;  /* 0x000000412c00780c */ /* 0x000fda0006f21670 */
[----:B------:R-:W1:Y:S01]  /*146f0*/  @!P1 LDC.64 R10, c[0x0][0x5c0] ;  /* 0x00017000ff0a9b82 */ /* 0x000e620000000a00 */
[----:B---3--:R-:W-:-:S04]  /*14700*/  LOP3.LUT R4, R4, 0xff, RZ, 0xc0, !PT ;  /* 0x000000ff04047812 */ /* 0x008fc800078ec0ff */
[----:B------:R-:W-:-:S05]  /*14710*/  F2FP.F16.E4M3.UNPACK_B R4, R4 ;  /* 0x00000004ff04723e */ /* 0x000fca00020006ff */
[----:B------:R-:W-:-:S05]  /*14720*/  HADD2.F32 R4, -RZ, R4.H0_H0 ;  /* 0x20000004ff047230 */ /* 0x000fca0000004100 */
[----:B------:R-:W-:Y:S01]  /*14730*/  FMUL R6, R4, UR38 ;  /* 0x0000002604067c20 */ /* 0x000fe20008400000 */
[----:B------:R-:W-:-:S04]  /*14740*/  @!P2 IMAD.WIDE.U32 R4, R24, 0x180, R2 ;  /* 0x000001801804a825 */ /* 0x000fc800078e0002 */
[----:B------:R-:W-:Y:S01]  /*14750*/  FFMA R6, R226, UR39, R6 ;  /* 0x00000027e2067c23 */ /* 0x000fe20008000006 */
[----:B------:R-:W-:Y:S01]  /*14760*/  @!P2 IMAD R3, R25, 0x180, RZ ;  /* 0x000001801903a824 */ /* 0x000fe200078e02ff */
[----:B0-----:R-:W-:Y:S02]  /*14770*/  @!P2 IADD3 R2, P3, R4, R8, RZ ;  /* 0x000000080402a210 */ /* 0x001fe40007f7e0ff */
[----:B------:R-:W-:Y:S02]  /*14780*/  PRMT R4, RZ, 0x7610, R4 ;  /* 0x00007610ff047816 */ /* 0x000fe40000000004 */
[----:B------:R-:W-:Y:S02]  /*14790*/  @!P2 IADD3.X R3, R9, R5, R3, P3, !PT ;  /* 0x000000050903a210 */ /* 0x000fe40001ffe403 */
[----:B------:R-:W-:-:S05]  /*147a0*/  F2FP.SATFINITE.E4M3.F32.PACK_AB_MERGE_C R7, RZ, R6, RZ ;  /* 0x00000006ff07723e */ /* 0x000fca00048070ff */
[----:B------:R0:W-:Y:S04]  /*147b0*/  @!P2 STG.E.U8 desc[UR46][R2.64+0x41], R7 ;  /* 0x000041070200a986 */ /* 0x0001e8000c10112e */
[----:B------:R-:W3:Y:S01]  /*147c0*/  @!P1 LDG.E.U8 R4, desc[UR46][R42.64+0x40] ;  /* 0x0000402e2a049981 */ /* 0x000ee2000c1e1100 */
[----:B------:R-:W-:Y:S02]  /*147d0*/  @!P1 IMAD R9, R25, 0x180, RZ ;  /* 0x0000018019099824 */ /* 0x000fe400078e02ff */
[----:B0-----:R-:W-:Y:S02]  /*147e0*/  @!P1 IMAD.MOV.U32 R2, RZ, RZ, R26 ;  /* 0x000000ffff029224 */ /* 0x001fe400078e001a */
[----:B------:R-:W-:Y:S01]  /*147f0*/  @!P1 IMAD.MOV.U32 R3, RZ, RZ, R45 ;  /* 0x000000ffff039224 */ /* 0x000fe200078e002d */
[----:B------:R-:W-:-:S02]  /*14800*/  ISETP.LT.OR P2, PT, R44, 0x42, !P5 ;  /* 0x000000422c00780c */ /* 0x000fc40006f41670 */
[----:B---3--:R-:W-:-:S04]  /*14810*/  LOP3.LUT R4, R4, 0xff, RZ, 0xc0, !PT ;  /* 0x000000ff04047812 */ /* 0x008fc800078ec0ff */
[----:B------:R-:W-:-:S05]  /*14820*/  F2FP.F16.E4M3.UNPACK_B R4, R4 ;  /* 0x00000004ff04723e */ /* 0x000fca00020006ff */
[----:B------:R-:W-:Y:S02]  /*14830*/  HADD2.F32 R6, -RZ, R4.H0_H0 ;  /* 0x20000004ff067230 */ /* 0x000fe40000004100 */
[----:B------:R-:W-:-:S04]  /*14840*/  @!P1 IMAD.WIDE.U32 R4, R24, 0x180, R2 ;  /* 0x0000018018049825 */ /* 0x000fc800078e0002 */
[----:B------:R-:W-:Y:S01]  /*14850*/  FMUL R6, R6, UR38 ;  /* 0x0000002606067c20 */ /* 0x000fe20008400000 */
[----:B------:R-:W-:Y:S01]  /*14860*/  @!P1 IMAD.IADD R2, R5, 0x1, R9 ;  /* 0x0000000105029824 */ /* 0x000fe200078e0209 */
[----:B-1----:R-:W-:Y:S02]  /*14870*/  @!P1 IADD3 R4, P3, P4, R4, UR8, R10 ;  /* 0x0000000804049c10 */ /* 0x002fe4000fc7e00a */
[----:B--2---:R-:W-:Y:S02]  /*14880*/  FFMA R6, R227, UR39, R6 ;  /* 0x00000027e3067c23 */ /* 0x004fe40008000006 */
[----:B------:R-:W-:Y:S01]  /*14890*/  @!P1 IADD3.X R5, R2, UR7, R11, P3, P4 ;  /* 0x0000000702059c10 */ /* 0x000fe20009fe840b */
[----:B------:R-:W-:Y:S01]  /*148a0*/  @!P2 IMAD.MOV.U32 R3, RZ, RZ, R45 ;  /* 0x000000ffff03a224 */ /* 0x000fe200078e002d */
[----:B------:R-:W-:Y:S01]  /*148b0*/  PRMT R2, RZ, 0x7610, R2 ;  /* 0x00007610ff027816 */ /* 0x000fe20000000002 */
[----:B------:R-:W0:Y:S01]  /*148c0*/  @!P2 LDC.64 R10, c[0x0][0x5c0] ;  /* 0x00017000ff0aab82 */ /* 0x000e220000000a00 */
[----:B------:R-:W-:Y:S01]  /*148d0*/  F2FP.SATFINITE.E4M3.F32.PACK_AB_MERGE_C R7, RZ, R6, RZ ;  /* 0x00000006ff07723e */ /* 0x000fe200048070ff */
[----:B------:R-:W-:Y:S01]  /*148e0*/  @!P2 IMAD R9, R25, 0x180, RZ ;  /* 0x000001801909a824 */ /* 0x000fe200078e02ff */
[----:B------:R-:W2:Y:S04]  /*148f0*/  LDL.LU R227, [R1+0x168] ;  /* 0x0001680001e37983 */ /* 0x000ea80000300800 */
[----:B------:R1:W-:Y:S04]  /*14900*/  @!P1 STG.E.U8 desc[UR46][R4.64+0x40], R7 ;  /* 0x0000400704009986 */ /* 0x0003e8000c10112e */
[----:B------:R-:W3:Y:S01]  /*14910*/  @!P2 LDG.E.U8 R2, desc[UR46][R42.64+0x41] ;  /* 0x0000412e2a02a981 */ /* 0x000ee2000c1e1100 */
[----:B------:R-:W-:-:S03]  /*14920*/  ISETP.LT.OR P1, PT, R44, 0x49, !P0 ;  /* 0x000000492c00780c */ /* 0x000fc60004721670 */
[----:B------:R-:W2:Y:S01]  /*14930*/  LDL.LU R226, [R1+0x16c] ;  /* 0x00016c0001e27983 */ /* 0x000ea20000300800 */
[----:B---3--:R-:W-:-:S04]  /*14940*/  LOP3.LUT R2, R2, 0xff, RZ, 0xc0, !PT ;  /* 0x000000ff02027812 */ /* 0x008fc800078ec0ff */
[----:B------:R-:W-:-:S05]  /*14950*/  F2FP.F16.E4M3.UNPACK_B R2, R2 ;  /* 0x00000002ff02723e */ /* 0x000fca00020006ff */
[----:B------:R-:W-:Y:S02]  /*14960*/  HADD2.F32 R6, -RZ, R2.H0_H0 ;  /* 0x20000002ff067230 */ /* 0x000fe40000004100 */
[----:B------:R-:W-:-:S03]  /*14970*/  @!P2 IMAD.MOV.U32 R2, RZ, RZ, R26 ;  /* 0x000000ffff02a224 */ /* 0x000fc600078e001a */
[----:B------:R-:W-:Y:S01]  /*14980*/  FMUL R6, R6, UR38 ;  /* 0x0000002606067c20 */ /* 0x000fe20008400000 */
[----:B------:R-:W-:-:S04]  /*14990*/  @!P2 IMAD.WIDE.U32 R2, R24, 0x180, R2 ;  /* 0x000001801802a825 */ /* 0x000fc800078e0002 */
[----:B----4-:R-:W-:Y:S01]  /*149a0*/  FFMA R6, R225, UR39, R6 ;  /* 0x00000027e1067c23 */ /* 0x010fe20008000006 */
[----:B-1----:R-:W-:Y:S01]  /*149b0*/  @!P2 IMAD.IADD R4, R3, 0x1, R9 ;  /* 0x000000010304a824 */ /* 0x002fe200078e0209 */
[----:B0-----:R-:W-:Y:S01]  /*149c0*/  @!P2 IADD3 R2, P3, P4, R2, UR8, R10 ;  /* 0x000000080202ac10 */ /* 0x001fe2000fc7e00a */
[----:B------:R-:W0:Y:S02]  /*149d0*/  @!P1 LDC.64 R8, c[0x0][0x5c0] ;  /* 0x00017000ff089b82 */ /* 0x000e240000000a00 */
[----:B------:R-:W-:Y:S02]  /*149e0*/  F2FP.SATFINITE.E4M3.F32.PACK_AB_MERGE_C R7, RZ, R6, RZ ;  /* 0x00000006ff07723e */ /* 0x000fe400048070ff */
[----:B------:R-:W-:Y:S02]  /*149f0*/  @!P2 IADD3.X R3, R4, UR7, R11, P3, P4 ;  /* 0x000000070403ac10 */ /* 0x000fe40009fe840b */
[----:B------:R-:W-:-:S03]  /*14a00*/  PRMT R4, RZ, 0x7610, R4 ;  /* 0x00007610ff047816 */ /* 0x000fc60000000004 */
[----:B------:R1:W-:Y:S04]  /*14a10*/  @!P2 STG.E.U8 desc[UR46][R2.64+0x41], R7 ;  /* 0x000041070200a986 */ /* 0x0003e8000c10112e */
[----:B------:R-:W3:Y:S01]  /*14a20*/  @!P1 LDG.E.U8 R4, desc[UR46][R40.64+0x48] ;  /* 0x0000482e28049981 */ /* 0x000ee2000c1e1100 */
[----:B------:R-:W-:Y:S01]  /*14a30*/  ISETP.LT.OR P0, PT, R44, 0x4a, !P0 ;  /* 0x0000004a2c00780c */ /* 0x000fe20004701670 */
[----:B-1----:R-:W-:Y:S02]  /*14a40*/  @!P1 IMAD.MOV.U32 R2, RZ, RZ, R26 ;  /* 0x000000ffff029224 */ /* 0x002fe400078e001a */
[----:B------:R-:W-:Y:S01]  /*14a50*/  @!P1 IMAD.MOV.U32 R3, RZ, RZ, R45 ;  /* 0x000000ffff039224 */ /* 0x000fe200078e002d */
[----:B---3--:R-:W-:-:S04]  /*14a60*/  LOP3.LUT R4, R4, 0xff, RZ, 0xc0, !PT ;  /* 0x000000ff04047812 */ /* 0x008fc800078ec0ff */
        /* <DEDUP_REMOVED lines=9> */
[----:B------:R-:W-:Y:S02]  /*14b00*/  @!P1 IADD3.X R3, R9, R5, R3, P2, !PT ;  /* 0x0000000509039210 */ /* 0x000fe400017fe403 */
[----:B------:R-:W-:Y:S01]  /*14b10*/  F2FP.SATFINITE.E4M3.F32.PACK_AB_MERGE_C R7, RZ, R6, RZ ;  /* 0x00000006ff07723e */ /* 0x000fe200048070ff */
[----:B------:R-:W0:Y:S04]  /*14b20*/  @!P0 LDC.64 R8, c[0x0][0x5c0] ;  /* 0x00017000ff088b82 */ /* 0x000e280000000a00 */
[----:B------:R1:W-:Y:S04]  /*14b30*/  @!P1 STG.E.U8 desc[UR46][R2.64+0x48], R7 ;  /* 0x0000480702009986 */ /* 0x0003e8000c10112e */
[----:B------:R-:W3:Y:S01]  /*14b40*/  @!P0 LDG.E.U8 R4, desc[UR46][R40.64+0x49] ;  /* 0x0000492e28048981 */ /* 0x000ee2000c1e1100 */
[----:B------:R-:W-:Y:S01]  /*14b50*/  ISETP.LT.OR P1, PT, R44, 0x49, !P5 ;  /* 0x000000492c00780c */ /* 0x000fe20006f21670 */
[----:B-1----:R-:W-:-:S02]  /*14b60*/  @!P0 IMAD.MOV.U32 R2, RZ, RZ, R26 ;  /* 0x000000ffff028224 */ /* 0x002fc400078e001a */
[----:B------:R-:W-:-:S10]  /*14b70*/  @!P0 IMAD.MOV.U32 R3, RZ, RZ, R45 ;  /* 0x000000ffff038224 */ /* 0x000fd400078e002d */
        /* <DEDUP_REMOVED lines=17> */
[----:B------:R-:W-:Y:S01]  /*14c90*/  BSSY B1, `(.L_x_33) ;  /* 0x0000010000017945 */ /* 0x000fe20003800000 */
        /* <DEDUP_REMOVED lines=8> */
[----:B------:R-:W-:-:S03]  /*14d20*/  @!P1 IADD3.X R5, R8, UR7, R11, P0, P2 ;  /* 0x0000000708059c10 */ /* 0x000fc600087e440b */
[----:B------:R-:W-:-:S05]  /*14d30*/  F2FP.SATFINITE.E4M3.F32.PACK_AB_MERGE_C R3, RZ, R6, RZ ;  /* 0x00000006ff03723e */ /* 0x000fca00048070ff */
[----:B------:R0:W-:Y:S01]  /*14d40*/  @!P1 STG.E.U8 desc[UR46][R4.64+0x48], R3 ;  /* 0x0000480304009986 */ /* 0x0001e2000c10112e */
[----:B------:R-:W-:Y:S02]  /*14d50*/  ISETP.LT.OR P0, PT, R44, 0x4a, !P5 ;  /* 0x0000004a2c00780c */ /* 0x000fe40006f01670 */
[----:B------:R-:W-:-:S11]  /*14d60*/  PRMT R2, RZ, 0x7610, R2 ;  /* 0x00007610ff027816 */ /* 0x000fd60000000002 */
[----:B0-----:R-:W-:Y:S05]  /*14d70*/  @P0 BRA `(.L_x_34) ;  /* 0x0000000000040947 */ /* 0x001fea0003800000 */
[----:B------:R0:W5:Y:S02]  /*14d80*/  LDG.E.U8 R2, desc[UR46][R42.64+0x49] ;  /* 0x0000492e2a027981 */ /* 0x000164000c1e1100 */
.L_x_34:
[----:B------:R-:W-:Y:S05]  /*14d90*/  BSYNC B1 ;  /* 0x0000000000017941 */ /* 0x000fea0003800000 */
.L_x_33:
[----:B------:R-:W-:Y:S05]  /*14da0*/  @P0 BRA `(.L_x_35) ;  /* 0x0000007c001c0947 */ /* 0x000fea0003800000 */
[----:B------:R-:W2:Y:S01]  /*14db0*/  LDL.LU R4, [R1+0x174] ;  /* 0x0001740001047983 */ /* 0x000ea20000300800 */
[----:B-----5:R-:W-:Y:S01]  /*14dc0*/  LOP3.LUT R2, R2, 0xff, RZ, 0xc0, !PT ;  /* 0x000000ff02027812 */ /* 0x020fe200078ec0ff */
[----:B------:R-:W-:Y:S01]  /*14dd0*/  IMAD.MOV.U32 R44, RZ, RZ, R26 ;  /* 0x000000ffff2c7224 */ /* 0x000fe200078e001a */
[----:B------:R-:W-:Y:S01]  /*14de0*/  ULDC.64 UR12, c[0x0][0x5c0] ;  /* 0x00017000000c7ab9 */ /* 0x000fe20000000a00 */
[----:B------:R-:W-:Y:S01]  /*14df0*/  IMAD R25, R25, 0x180, RZ ;  /* 0x0000018019197824 */ /* 0x000fe200078e02ff */
[----:B------:R-:W-:Y:S01]  /*14e00*/  F2FP.F16.E4M3.UNPACK_B R2, R2 ;  /* 0x00000002ff02723e */ /* 0x000fe200020006ff */
[----:B------:R-:W-:-:S04]  /*14e10*/  IMAD.WIDE.U32 R44, R24, 0x180, R44 ;  /* 0x00000180182c7825 */ /* 0x000fc800078e002c */
[----:B------:R-:W-:Y:S02]  /*14e20*/  HADD2.F32 R2, -RZ, R2.H0_H0 ;  /* 0x20000002ff027230 */ /* 0x000fe40000004100 */
[----:B------:R-:W-:Y:S02]  /*14e30*/  IMAD.U32 R3, RZ, RZ, UR12 ;  /* 0x0000000cff037e24 */ /* 0x000fe4000f8e00ff */
[----:B------:R-:W-:Y:S02]  /*14e40*/  IMAD.IADD R25, R45, 0x1, R25 ;  /* 0x000000012d197824 */ /* 0x000fe400078e0219 */
[----:B------:R-:W-:Y:S01]  /*14e50*/  FMUL R2, R2, UR38 ;  /* 0x0000002602027c20 */ /* 0x000fe20008400000 */
[----:B------:R-:W-:-:S03]  /*14e60*/  IADD3 R44, P0, P1, R44, UR8, R3 ;  /* 0x000000082c2c7c10 */ /* 0x000fc6000f91e003 */
[----:B--2---:R-:W-:Y:S01]  /*14e70*/  FFMA R2, R4, UR39, R2 ;  /* 0x0000002704027c23 */ /* 0x004fe20008000002 */
[----:B------:R-:W-:-:S04]  /*14e80*/  IMAD.U32 R4, RZ, RZ, UR13 ;  /* 0x0000000dff047e24 */ /* 0x000fc8000f8e00ff */
[----:B------:R-:W-:Y:S02]  /*14e90*/  F2FP.SATFINITE.E4M3.F32.PACK_AB_MERGE_C R3, RZ, R2, RZ ;  /* 0x00000002ff03723e */ /* 0x000fe400048070ff */
[----:B------:R-:W-:-:S05]  /*14ea0*/  IADD3.X R45, R25, UR7, R4, P0, P1 ;  /* 0x00000007192d7c10 */ /* 0x000fca00087e2404 */
[----:B------:R1:W-:Y:S01]  /*14eb0*/  STG.E.U8 desc[UR46][R44.64+0x49], R3 ;  /* 0x000049032c007986 */ /* 0x0003e2000c10112e */
[----:B------:R-:W-:Y:S05]  /*14ec0*/  BRA `(.L_x_35) ;  /* 0x0000007800d47947 */ /* 0x000fea0003800000 */
.L_x_32:
[----:B------:R-:W-:Y:S01]  /*14ed0*/  ISETP.GE.AND P2, PT, R46, 0x9, PT ;  /* 0x000000092e00780c */ /* 0x000fe20003f46270 */
[----:B------:R-:W-:Y:S01]  /*14ee0*/  IMAD.U32 R73, RZ, RZ, UR8 ;  /* 0x00000008ff497e24 */ /* 0x000fe2000f8e00ff */
[----:B------:R-:W-:Y:S01]  /*14ef0*/  LOP3.LUT R229, R229, 0xfffffdff, RZ, 0xc0, !PT ;  /* 0xfffffdffe5e57812 */ /* 0x000fe200078ec0ff */
[----:B------:R-:W-:Y:S01]  /*14f00*/  IMAD.U32 R69, RZ, RZ, UR8 ;  /* 0x00000008ff457e24 */ /* 0x000fe2000f8e00ff */
[C---:B------:R-:W-:Y:S01]  /*14f10*/  ISETP.LT.OR P5, PT, R44.reuse, 0x1, !P2 ;  /* 0x000000012c00780c */ /* 0x040fe200057a1670 */
[----:B------:R-:W-:Y:S01]  /*14f20*/  IMAD.U32 R64, RZ, RZ, UR7 ;  /* 0x00000007ff407e24 */ /* 0x000fe2000f8e00ff */
[C---:B------:R-:W-:Y:S01]  /*14f30*/  ISETP.LT.OR P4, PT, R44.reuse, 0x2, !P2 ;  /* 0x000000022c00780c */ /* 0x040fe20005781670 */
[----:B------:R-:W-:Y:S01]  /*14f40*/  IMAD.U32 R63, RZ, RZ, UR8 ;  /* 0x00000008ff3f7e24 */ /* 0x000fe2000f8e00ff */
[----:B------:R-:W-:Y:S01]  /*14f50*/  ISETP.LT.OR P3, PT, R44, 0x9, !P2 ;  /* 0x000000092c00780c */ /* 0x000fe20005761670 */
[----:B------:R-:W-:Y:S02]  /*14f60*/  IMAD.U32 R70, RZ, RZ, UR7 ;  /* 0x00000007ff467e24 */ /* 0x000fe4000f8e00ff */
[----:B------:R-:W-:Y:S01]  /*14f70*/  FMUL R227, R227, UR39 ;  /* 0x00000027e3e37c20 */ /* 0x000fe20008400000 */
[----:B------:R-:W-:-:S02]  /*14f80*/  IMAD.U32 R74, RZ, RZ, UR7 ;  /* 0x00000007ff4a7e24 */ /* 0x000fc4000f8e00ff */
[----:B------:R-:W-:Y:S01]  /*14f90*/  FMUL R226, R226, UR39 ;  /* 0x00000027e2e27c20 */ /* 0x000fe20008400000 */
[----:B------:R-:W-:Y:S01]  /*14fa0*/  @P2 LOP3.LUT R229, R229, 0x200, RZ, 0xfc, !PT ;  /* 0x00000200e5e52812 */ /* 0x000fe200078efcff */
[----:B------:R-:W-:Y:S01]  /*14fb0*/  IMAD.U32 R75, RZ, RZ, UR8 ;  /* 0x00000008ff4b7e24 */ /* 0x000fe2000f8e00ff */
[----:B------:R-:W-:Y:S01]  /*14fc0*/  ISETP.LT.OR P2, PT, R44, 0xa, !P2 ;  /* 0x0000000a2c00780c */ /* 0x000fe20005741670 */
[----:B------:R-:W-:Y:S01]  /*14fd0*/  IMAD.U32 R76, RZ, RZ, UR7 ;  /* 0x00000007ff4c7e24 */ /* 0x000fe2000f8e00ff */
[----:B------:R-:W0:Y:S01]  /*14fe0*/  @!P5 LDC.64 R32, c[0x0][0x5c0] ;  /* 0x00017000ff20db82 */ /* 0x000e220000000a00 */
[----:B------:R-:W-:Y:S01]  /*14ff0*/  LOP3.LUT R229, R229, 0xffffff7f, RZ, 0xc0, !PT ;  /* 0xffffff7fe5e57812 */ /* 0x000fe200078ec0ff */
[----:B------:R-:W-:Y:S01]  /*15000*/  IMAD.U32 R77, RZ, RZ, UR8 ;  /* 0x00000008ff4d7e24 */ /* 0x000fe2000f8e00ff */
[----:B------:R-:W-:Y:S01]  /*15010*/  F2FP.SATFINITE.E4M3.F32.PACK_AB_MERGE_C R227, RZ, R227, RZ ;  /* 0x000000e3ffe3723e */ /* 0x000fe200048070ff */
[----:B------:R-:W-:Y:S01]  /*15020*/  IMAD.U32 R78, RZ, RZ, UR7 ;  /* 0x00000007ff4e7e24 */ /* 0x000fe2000f8e00ff */
[----:B------:R-:W-:Y:S01]  /*15030*/  @P5 LOP3.LUT R229, R229, 0x80, RZ, 0xfc, !PT ;  /* 0x00000080e5e55812 */ /* 0x000fe200078efcff */
[----:B------:R-:W-:Y:S01]  /*15040*/  FMUL R225, R225, UR39 ;  /* 0x00000027e1e17c20 */ /* 0x000fe20008400000 */
[----:B------:R-:W-:Y:S01]  /*15050*/  F2FP.SATFINITE.E4M3.F32.PACK_AB_MERGE_C R81, RZ, R226, RZ ;  /* 0x000000e2ff51723e */ /* 0x000fe200048070ff */
[----:B------:R-:W1:Y:S01]  /*15060*/  @!P4 LDC.64 R30, c[0x0][0x5c0] ;  /* 0x00017000ff1ecb82 */ /* 0x000e620000000a00 */
[----:B------:R-:W-:Y:S01]  /*15070*/  LOP3.LUT R229, R229, 0xffffffbf, RZ, 0xc0, !PT ;  /* 0xffffffbfe5e57812 */ /* 0x000fe200078ec0ff */
[----:B------:R-:W-:Y:S01]  /*15080*/  FMUL R224, R224, UR39 ;  /* 0x00000027e0e07c20 */ /* 0x000fe20008400000 */
[----:B------:R-:W-:Y:S01]  /*15090*/  F2FP.SATFINITE.E4M3.F32.PACK_AB_MERGE_C R225, RZ, R225, RZ ;  /* 0x000000e1ffe1723e */ /* 0x000fe200048070ff */
[----:B------:R-:W-:Y:S01]  /*150a0*/  FMUL R223, R223, UR39 ;  /* 0x00000027dfdf7c20 */ /* 0x000fe20008400000 */
[----:B------:R-:W-:Y:S01]  /*150b0*/  @P4 LOP3.LUT R229, R229, 0x40, RZ, 0xfc, !PT ;  /* 0x00000040e5e54812 */ /* 0x000fe200078efcff */
[----:B------:R-:W-:Y:S01]  /*150c0*/  FMUL R222, R222, UR39 ;  /* 0x00000027dede7c20 */ /* 0x000fe20008400000 */
[----:B------:R-:W-:Y:S01]  /*150d0*/  F2FP.SATFINITE.E4M3.F32.PACK_AB_MERGE_C R83, RZ, R224, RZ ;  /* 0x000000e0ff53723e */ /* 0x000fe200048070ff */
[----:B------:R-:W2:Y:S01]  /*150e0*/  @!P3 LDC.64 R28, c[0x0][0x5c0] ;  /* 0x00017000ff1cbb82 */ /* 0x000ea20000000a00 */
[----:B------:R-:W-:Y:S01]  /*150f0*/  LOP3.LUT R229, R229, 0xfff7ffff, RZ, 0xc0, !PT ;  /* 0xfff7ffffe5e57812 */ /* 0x000fe200078ec0ff */
[----:B------:R-:W-:Y:S01]  /*15100*/  FMUL R221, R221, UR39 ;  /* 0x00000027dddd7c20 */ /* 0x000fe20008400000 */
[----:B------:R-:W-:Y:S01]  /*15110*/  F2FP.SATFINITE.E4M3.F32.PACK_AB_MERGE_C R223, RZ, R223, RZ ;  /* 0x000000dfffdf723e */ /* 0x000fe200048070ff */
[----:B------:R-:W-:Y:S01]  /*15120*/  FMUL R220, R220, UR39 ;  /* 0x00000027dcdc7c20 */ /* 0x000fe20008400000 */
[----:B------:R-:W-:Y:S01]  /*15130*/  @P3 LOP3.LUT R229, R229, 0x80000, RZ, 0xfc, !PT ;  /* 0x00080000e5e53812 */ /* 0x000fe200078efcff */
[----:B------:R-:W-:Y:S01]  /*15140*/  FMUL R219, R219, UR39 ;  /* 0x00000027dbdb7c20 */ /* 0x000fe20008400000 */
[----:B------:R-:W-:Y:S01]  /*15150*/  F2FP.SATFINITE.E4M3.F32.PACK_AB_MERGE_C R221, RZ, R221, RZ ;  /* 0x000000ddffdd723e */ /* 0x000fe200048070ff */
[----:B------:R-:W-:Y:S01]  /*15160*/  FMUL R218, R218, UR39 ;  /* 0x00000027dada7c20 */ /* 0x000fe20008400000 */
[----:B0-----:R-:W-:Y:S01]  /*15170*/  @!P5 IADD3 R36, P0, P1, R26, UR8, R32 ;  /* 0x000000081a24dc10 */ /* 0x001fe2000f91e020 */
[----:B------:R-:W-:Y:S01]  /*15180*/  FMUL R217, R217, UR39 ;  /* 0x00000027d9d97c20 */ /* 0x000fe20008400000 */
[----:B------:R-:W-:Y:S01]  /*15190*/  LOP3.LUT R229, R229, 0xfffbffff, RZ, 0xc0, !PT ;  /* 0xfffbffffe5e57812 */ /* 0x000fe200078ec0ff */
[----:B------:R-:W-:Y:S01]  /*151a0*/  FMUL R216, R216, UR39 ;  /* 0x00000027d8d87c20 */ /* 0x000fe20008400000 */
[----:B------:R-:W-:Y:S01]  /*151b0*/  @!P5 IADD3.X R37, R45, UR7, R33, P0, P1 ;  /* 0x000000072d25dc10 */ /* 0x000fe200087e2421 */
[----:B------:R-:W-:Y:S01]  /*151c0*/  FMUL R215, R215, UR39 ;  /* 0x00000027d7d77c20 */ /* 0x000fe20008400000 */
[----:B------:R-:W-:Y:S01]  /*151d0*/  @P2 LOP3.LUT R229, R229, 0x40000, RZ, 0xfc, !PT ;  /* 0x00040000e5e52812 */ /* 0x000fe200078efcff */
[----:B------:R-:W-:Y:S01]  /*151e0*/  FMUL R214, R214, UR39 ;  /* 0x00000027d6d67c20 */ /* 0x000fe20008400000 */
[----:B-1----:R-:W-:Y:S01]  /*151f0*/  @!P4 IADD3 R32, P0, P1, R26, UR8, R30 ;  /* 0x000000081a20cc10 */ /* 0x002fe2000f91e01e */
[----:B------:R-:W-:Y:S01]  /*15200*/  FMUL R213, R213, UR39 ;  /* 0x00000027d5d57c20 */ /* 0x000fe20008400000 */
[----:B------:R-:W-:Y:S01]  /*15210*/  LOP3.LUT R229, R229, 0xfffdffff, RZ, 0xc0, !PT ;  /* 0xfffdffffe5e57812 */ /* 0x000fe200078ec0ff */
[----:B------:R-:W-:Y:S01]  /*15220*/  FMUL R212, R212, UR39 ;  /* 0x00000027d4d47c20 */ /* 0x000fe20008400000 */
[----:B------:R-:W-:Y:S01]  /*15230*/  @!P4 IADD3.X R33, R45, UR7, R31, P0, P1 ;  /* 0x000000072d21cc10 */ /* 0x000fe200087e241f */
[----:B------:R-:W-:Y:S01]  /*15240*/  FMUL R211, R211, UR39 ;  /* 0x00000027d3d37c20 */ /* 0x000fe20008400000 */
[----:B------:R-:W-:Y:S01]  /*15250*/  F2FP.SATFINITE.E4M3.F32.PACK_AB_MERGE_C R219, RZ, R219, RZ ;  /* 0x000000dbffdb723e */ /* 0x000fe200048070ff */
[----:B------:R-:W-:Y:S01]  /*15260*/  FMUL R210, R210, UR39 ;  /* 0x00000027d2d27c20 */ /* 0x000fe20008400000 */
[----:B--2---:R-:W-:Y:S01]  /*15270*/  @!P3 IADD3 R48, P0, P1, R26, UR8, R28 ;  /* 0x000000081a30bc10 */ /* 0x004fe2000f91e01c */
[----:B------:R-:W-:Y:S01]  /*15280*/  FMUL R209, R209, UR39 ;  /* 0x00000027d1d17c20 */ /* 0x000fe20008400000 */
[----:B------:R-:W-:Y:S01]  /*15290*/  F2FP.SATFINITE.E4M3.F32.PACK_AB_MERGE_C R217, RZ, R217, RZ ;  /* 0x000000d9ffd9723e */ /* 0x000fe200048070ff */
[----:B------:R-:W-:Y:S01]  /*152a0*/  FMUL R208, R208, UR39 ;  /* 0x00000027d0d07c20 */ /* 0x000fe20008400000 */
[----:B------:R-:W-:Y:S01]  /*152b0*/  @!P3 IADD3.X R49, R45, UR7, R29, P0, P1 ;  /* 0x000000072d31bc10 */ /* 0x000fe200087e241d */
[----:B------:R-:W-:Y:S01]  /*152c0*/  FMUL R207, R207, UR39 ;  /* 0x00000027cfcf7c20 */ /* 0x000fe20008400000 */
[----:B------:R-:W0:Y:S01]  /*152d0*/  @!P2 LDC.64 R28, c[0x0][0x5c0] ;  /* 0x00017000ff1cab82 */ /* 0x000e220000000a00 */
[----:B------:R-:W-:Y:S01]  /*152e0*/  F2FP.SATFINITE.E4M3.F32.PACK_AB_MERGE_C R215, RZ, R215, RZ ;  /* 0x000000d7ffd7723e */ /* 0x000fe200048070ff */
[----:B------:R-:W-:Y:S01]  /*152f0*/  FMUL R206, R206, UR39 ;  /* 0x00000027cece7c20 */ /* 0x000fe20008400000 */
        /* <DEDUP_REMOVED lines=12> */
[----:B------:R-:W-:Y:S02]  /*153c0*/  BSSY B1, `(.L_x_36) ;  /* 0x00000ee000017945 */ /* 0x000fe40003800000 */
[----:B------:R-:W-:-:S02]  /*153d0*/  F2FP.SATFINITE.E4M3.F32.PACK_AB_MERGE_C R201, RZ, R201, RZ ;  /* 0x000000c9ffc9723e */ /* 0x000fc400048070ff */
[----:B0-----:R-:W-:-:S04]  /*153e0*/  @!P2 IADD3 R40, P0, P1, R26, UR8, R28 ;  /* 0x000000081a28ac10 */ /* 0x001fc8000f91e01c */
[----:B------:R-:W-:Y:S02]  /*153f0*/  @!P2 IADD3.X R41, R45, UR7, R29, P0, P1 ;  /* 0x000000072d29ac10 */ /* 0x000fe400087e241d */
[----:B------:R-:W-:-:S04]  /*15400*/  ISETP.GE.AND P0, PT, R46, 0x81, PT ;  /* 0x000000812e00780c */ /* 0x000fc80003f06270 */
[----:B------:R-:W-:Y:S02]  /*15410*/  ISETP.LT.OR P3, PT, R44, 0x1, !P0 ;  /* 0x000000012c00780c */ /* 0x000fe40004761670 */
[----:B------:R-:W-:-:S11]  /*15420*/  P2R R80, PR, RZ, 0x1 ;  /* 0x00000001ff507803 */ /* 0x000fd60000000000 */
[----:B------:R-:W0:Y:S01]  /*15430*/  @!P3 LDC.64 R28, c[0x0][0x5c0] ;  /* 0x00017000ff1cbb82 */ /* 0x000e220000000a00 */
[----:B------:R-:W-:-:S04]  /*15440*/  @P3 LOP3.LUT R229, R229, 0x20000, RZ, 0xfc, !PT ;  /* 0x00020000e5e53812 */ /* 0x000fc800078efcff */
[----:B------:R-:W-:Y:S02]  /*15450*/  LOP3.LUT R229, R229, 0xfffffeff, RZ, 0xc0, !PT ;  /* 0xfffffeffe5e57812 */ /* 0x000fe400078ec0ff */
[----:B0-----:R-:W-:-:S04]  /*15460*/  @!P3 IADD3 R34, P1, P2, R26, UR6, R28 ;  /* 0x000000061a22bc10 */ /* 0x001fc8000fa3e01c */
[----:B------:R-:W-:Y:S02]  /*15470*/  @!P3 IADD3.X R35, R45, UR5, R29, P1, P2 ;  /* 0x000000052d23bc10 */ /* 0x000fe40008fe441d */
[----:B------:R-:W-:-:S13]  /*15480*/  ISETP.LT.OR P3, PT, R44, 0x2, !P0 ;  /* 0x000000022c00780c */ /* 0x000fda0004761670 */
        /* <DEDUP_REMOVED lines=11> */
[----:B------:R-:W-:Y:S02]  /*15540*/  ISETP.LT.OR P3, PT, R44, 0xa, !P0 ;  /* 0x0000000a2c00780c */ /* 0x000fe40004761670 */
[----:B------:R-:W-:-:S11]  /*15550*/  ISETP.GE.AND P0, PT, R46, 0x101, PT ;  /* 0x000001012e00780c */ /* 0x000fd60003f06270 */
[----:B------:R-:W0:Y:S01]  /*15560*/  @!P3 LDC.64 R28, c[0x0][0x5c0] ;  /* 0x00017000ff1cbb82 */ /* 0x000e220000000a00 */
[----:B------:R-:W-:-:S04]  /*15570*/  @P3 LOP3.LUT R229, R229, 0x4000, RZ, 0xfc, !PT ;  /* 0x00004000e5e53812 */ /* 0x000fc800078efcff */
[----:B------:R-:W-:-:S04]  /*15580*/  LOP3.LUT R229, R229, 0xfffeffff, RZ, 0xc0, !PT ;  /* 0xfffeffffe5e57812 */ /* 0x000fc800078ec0ff */
        /* <DEDUP_REMOVED lines=16> */
[C---:B------:R-:W-:Y:S02]  /*15690*/  ISETP.LT.OR P3, PT, R44.reuse, 0x9, !P0 ;  /* 0x000000092c00780c */ /* 0x040fe40004761670 */
[----:B------:R-:W-:-:S11]  /*156a0*/  ISETP.LT.OR P0, PT, R44, 0xa, !P0 ;  /* 0x0000000a2c00780c */ /* 0x000fd60004701670 */
[----:B------:R-:W0:Y:S01]  /*156b0*/  @!P3 LDC.64 R28, c[0x0][0x5c0] ;  /* 0x00017000ff1cbb82 */ /* 0x000e220000000a00 */
[----:B------:R-:W-:-:S04]  /*156c0*/  @P3 LOP3.LUT R229, R229, 0x800, RZ, 0xfc, !PT ;  /* 0x00000800e5e53812 */ /* 0x000fc800078efcff */
[----:B------:R-:W-:-:S04]  /*156d0*/  LOP3.LUT R229, R229, 0xfffffbff, RZ, 0xc0, !PT ;  /* 0xfffffbffe5e57812 */ /* 0x000fc800078ec0ff */
[----:B------:R-:W-:-:S04]  /*156e0*/  @P0 LOP3.LUT R229, R229, 0x400, RZ, 0xfc, !PT ;  /* 0x00000400e5e50812 */ /* 0x000fc800078efcff */
[----:B------:R-:W-:Y:S02]  /*156f0*/  LOP3.LUT R229, R229, 0xfffffffb, RZ, 0xc0, !PT ;  /* 0xfffffffbe5e57812 */ /* 0x000fe400078ec0ff */
[----:B0-----:R-:W-:-:S04]  /*15700*/  @!P3 IADD3 R54, P1, P2, R26, UR10, R28 ;  /* 0x0000000a1a36bc10 */ /* 0x001fc8000fa3e01c */
[----:B------:R-:W-:Y:S02]  /*15710*/  @!P3 IADD3.X R55, R45, UR9, R29, P1, P2 ;  /* 0x000000092d37bc10 */ /* 0x000fe40008fe441d */
[----:B------:R-:W0:Y:S02]  /*15720*/  @!P0 LDC.64 R28, c[0x0][0x5c0] ;  /* 0x00017000ff1c8b82 */ /* 0x000e240000000a00 */
[----:B0-----:R-:W-:Y:S01]  /*15730*/  @!P0 IADD3 R56, P1, P2, R26, UR10, R28 ;  /* 0x0000000a1a388c10 */ /* 0x001fe2000fa3e01c */
[----:B------:R-:W-:-:S03]  /*15740*/  IMAD.U32 R28, RZ, RZ, UR7 ;  /* 0x00000007ff1c7e24 */ /* 0x000fc6000f8e00ff */
[----:B------:R-:W-:Y:S01]  /*15750*/  @!P0 IADD3.X R57, R45, UR9, R29, P1, P2 ;  /* 0x000000092d398c10 */ /* 0x000fe20008fe441d */
[----:B------:R-:W-:Y:S01]  /*15760*/  IMAD.U32 R29, RZ, RZ, UR8 ;  /* 0x00000008ff1d7e24 */ /* 0x000fe2000f8e00ff */
[----:B------:R-:W-:-:S04]  /*15770*/  ISETP.GE.AND P1, PT, R46, 0x89, PT ;  /* 0x000000892e00780c */ /* 0x000fc80003f26270 */
[C---:B------:R-:W-:Y:S02]  /*15780*/  ISETP.LT.OR P0, PT, R44.reuse, 0x1, !P1 ;  /* 0x000000012c00780c */ /* 0x040fe40004f01670 */
[----:B------:R-:W-:Y:S02]  /*15790*/  ISETP.LT.OR P4, PT, R44, 0xa, !P1 ;  /* 0x0000000a2c00780c */ /* 0x000fe40004f81670 */
[----:B------:R-:W-:Y:S02]  /*157a0*/  P2R R79, PR, RZ, 0x2 ;  /* 0x00000002ff4f7803 */ /* 0x000fe40000000000 */
[----:B------:R-:W-:-:S07]  /*157b0*/  P2R R62, PR, RZ, 0x10 ;  /* 0x00000010ff3e7803 */ /* 0x000fce0000000000 */
[----:B------:R-:W-:Y:S02]  /*157c0*/  @!P0 IADD3 R73, P2, P3, R73, UR6, R26 ;  /* 0x0000000649498c10 */ /* 0x000fe4000fb5e01a */
[----:B------:R-:W-:Y:S02]  /*157d0*/  @P0 LOP3.LUT R229, R229, 0x4, RZ, 0xfc, !PT ;  /* 0x00000004e5e50812 */ /* 0x000fe400078efcff */
[----:B------:R-:W-:Y:S02]  /*157e0*/  @!P0 IADD3.X R71, R28, UR5, R45, P2, P3 ;  /* 0x000000051c478c10 */ /* 0x000fe400097e642d */
[----:B------:R-:W-:Y:S02]  /*157f0*/  ISETP.LT.OR P0, PT, R44, 0x2, !P1 ;  /* 0x000000022c00780c */ /* 0x000fe40004f01670 */
[----:B------:R-:W-:-:S11]  /*15800*/  LOP3.LUT R229, R229, 0xfffffffd, RZ, 0xc0, !PT ;  /* 0xfffffffde5e57812 */ /* 0x000fd600078ec0ff */
[----:B------:R-:W-:Y:S02]  /*15810*/  @!P0 IADD3 R69, P2, P3, R69, UR6, R26 ;  /* 0x0000000645458c10 */ /* 0x000fe4000fb5e01a */
[----:B------:R-:W-:Y:S02]  /*15820*/  @P0 LOP3.LUT R229, R229, 0x2, RZ, 0xfc, !PT ;  /* 0x00000002e5e50812 */ /* 0x000fe400078efcff */
[----:B------:R-:W-:Y:S02]  /*15830*/  @!P0 IADD3.X R64, R64, UR5, R45, P2, P3 ;  /* 0x0000000540408c10 */ /* 0x000fe400097e642d */
[----:B------:R-:W-:Y:S02]  /*15840*/  ISETP.LT.OR P0, PT, R44, 0x9, !P1 ;  /* 0x000000092c00780c */ /* 0x000fe40004f01670 */
[----:B------:R-:W-:-:S11]  /*15850*/  LOP3.LUT R229, R229, 0xfffffffe, RZ, 0xc0, !PT ;  /* 0xfffffffee5e57812 */ /* 0x000fd600078ec0ff */
[--C-:B------:R-:W-:Y:S02]  /*15860*/  @!P0 IADD3 R63, P2, P3, R63, UR6, R26.reuse ;  /* 0x000000063f3f8c10 */ /* 0x100fe4000fb5e01a */
[----:B------:R-:W-:Y:S02]  /*15870*/  @P0 LOP3.LUT R229, R229, 0x1, RZ, 0xfc, !PT ;  /* 0x00000001e5e50812 */ /* 0x000fe400078efcff */
[----:B------:R-:W-:Y:S02]  /*15880*/  @!P0 IADD3.X R61, R28, UR5, R45, P2, P3 ;  /* 0x000000051c3d8c10 */ /* 0x000fe400097e642d */
[----:B------:R-:W-:-:S04]  /*15890*/  @!P4 IADD3 R60, P3, P2, R29, UR6, R26 ;  /* 0x000000061d3ccc10 */ /* 0x000fc8000fa7e01a */
[----:B------:R-:W-:Y:S02]  /*158a0*/  @!P4 IADD3.X R47, R28, UR5, R45, P3, P2 ;  /* 0x000000051c2fcc10 */ /* 0x000fe40009fe442d */
[----:B------:R-:W-:Y:S02]  /*158b0*/  ISETP.GE.AND P2, PT, R46, 0x109, PT ;  /* 0x000001092e00780c */ /* 0x000fe40003f46270 */
[----:B------:R-:W-:Y:S02]  /*158c0*/  LOP3.LUT P4, RZ, R229, 0x40, RZ, 0xc0, !PT ;  /* 0x00000040e5ff7812 */ /* 0x000fe4000788c0ff */
[C---:B------:R-:W-:Y:S02]  /*158d0*/  ISETP.LT.OR P5, PT, R44.reuse, 0x1, !P2 ;  /* 0x000000012c00780c */ /* 0x040fe400057a1670 */
[----:B------:R-:W-:Y:S02]  /*158e0*/  ISETP.LT.OR P1, PT, R44, 0x9, !P2 ;  /* 0x000000092c00780c */ /* 0x000fe40005721670 */
[----:B------:R-:W-:-:S02]  /*158f0*/  P2R R66, PR, RZ, 0x4 ;  /* 0x00000004ff427803 */ /* 0x000fc40000000000 */
[----:B------:R-:W-:Y:S02]  /*15900*/  P2R R65, PR, RZ, 0x2 ;  /* 0x00000002ff417803 */ /* 0x000fe40000000000 */
[----:B------:R-:W-:-:S05]  /*15910*/  P2R R58, PR, RZ, 0x20 ;  /* 0x00000020ff3a7803 */ /* 0x000fca0000000000 */
[----:B------:R-:W-:-:S04]  /*15920*/  @!P5 IADD3 R68, P6, P3, R29, UR10, R26 ;  /* 0x0000000a1d44dc10 */ /* 0x000fc8000fbde01a */
[----:B------:R-:W-:Y:S02]  /*15930*/  @!P5 IADD3.X R70, R70, UR9, R45, P6, P3 ;  /* 0x000000094646dc10 */ /* 0x000fe4000b7e642d */
[----:B------:R-:W-:Y:S02]  /*15940*/  ISETP.LT.OR P6, PT, R44, 0x2, !P2 ;  /* 0x000000022c00780c */ /* 0x000fe400057c1670 */
[----:B------:R-:W-:Y:S02]  /*15950*/  LOP3.LUT P5, RZ, R229, 0x80, RZ, 0xc0, !PT ;  /* 0x00000080e5ff7812 */ /* 0x000fe400078ac0ff */
[----:B------:R-:W-:-:S09]  /*15960*/  P2R R59, PR, RZ, 0x40 ;  /* 0x00000040ff3b7803 */ /* 0x000fd20000000000 */
[----:B------:R-:W-:-:S04]  /*15970*/  @!P6 IADD3 R72, P0, P3, R29, UR10, R26 ;  /* 0x0000000a1d48ec10 */ /* 0x000fc8000fb1e01a */
[----:B------:R-:W-:Y:S02]  /*15980*/  @!P6 IADD3.X R74, R74, UR9, R45, P0, P3 ;  /* 0x000000094a4aec10 */ /* 0x000fe400087e642d */
[----:B------:R-:W-:-:S04]  /*15990*/  @!P1 IADD3 R75, P0, P3, R75, UR10, R26 ;  /* 0x0000000a4b4b9c10 */ /* 0x000fc8000fb1e01a */
[----:B------:R-:W-:Y:S02]  /*159a0*/  @!P1 IADD3.X R76, R76, UR9, R45, P0, P3 ;  /* 0x000000094c4c9c10 */ /* 0x000fe400087e642d */
[----:B------:R-:W-:-:S04]  /*159b0*/  ISETP.LT.OR P0, PT, R44, 0xa, !P2 ;  /* 0x0000000a2c00780c */ /* 0x000fc80005701670 */
[----:B------:R-:W-:-:S09]  /*159c0*/  P2R R67, PR, RZ, 0x1 ;  /* 0x00000001ff437803 */ /* 0x000fd20000000000 */
[----:B------:R-:W-:-:S04]  /*159d0*/  @!P0 IADD3 R77, P6, P3, R77, UR10, R26 ;  /* 0x0000000a4d4d8c10 */ /* 0x000fc8000fbde01a */
[----:B------:R-:W-:Y:S02]  /*159e0*/  @!P0 IADD3.X R78, R78, UR9, R45, P6, P3 ;  /* 0x000000094e4e8c10 */ /* 0x000fe4000b7e642d */
[----:B------:R-:W-:Y:S02]  /*159f0*/  ISETP.GE.AND P3, PT, R46, 0x1, PT ;  /* 0x000000012e00780c */ /* 0x000fe40003f66270 */
[----:B------:R-:W-:Y:S02]  /*15a00*/  LOP3.LUT P6, RZ, R229, 0x1, RZ, 0xc0, !PT ;  /* 0x00000001e5ff7812 */ /* 0x000fe400078cc0ff */
[C---:B------:R-:W-:Y:S02]  /*15a10*/  ISETP.LT.OR P1, PT, R44.reuse, 0x1, !P3 ;  /* 0x000000012c00780c */ /* 0x040fe40005f21670 */
[----:B------:R-:W-:-:S11]  /*15a20*/  ISETP.LT.OR P0, PT, R44, 0x2, !P3 ;  /* 0x000000022c00780c */ /* 0x000fd60005f01670 */
[----:B------:R-:W0:Y:S02]  /*15a30*/  @!P1 LDC.64 R28, c[0x0][0x5c0] ;  /* 0x00017000ff1c9b82 */ /* 0x000e240000000a00 */
[----:B0-----:R-:W-:-:S05]  /*15a40*/  @!P1 IADD3 R28, P2, R26, R28, RZ ;  /* 0x0000001c1a1c9210 */ /* 0x001fca0007f5e0ff */
[----:B------:R-:W-:-:S05]  /*15a50*/  @!P1 IMAD.X R29, R45, 0x1, R29, P2 ;  /* 0x000000012d1d9824 */ /* 0x000fca00010e061d */
[----:B------:R0:W-:Y:S02]  /*15a60*/  @!P1 STG.E.U8 desc[UR46][R28.64], R227 ;  /* 0x000000e31c009986 */ /* 0x0001e4000c10112e */
[----:B0-----:R-:W0:Y:S02]  /*15a70*/  @!P0 LDC.64 R28, c[0x0][0x5c0] ;  /* 0x00017000ff1c8b82 */ /* 0x001e240000000a00 */
[----:B0-----:R-:W-:-:S05]  /*15a80*/  @!P0 IADD3 R28, P1, R26, R28, RZ ;  /* 0x0000001c1a1c8210 */ /* 0x001fca0007f3e0ff */
[----:B------:R-:W-:Y:S01]  /*15a90*/  @!P0 IMAD.X R29, R45, 0x1, R29, P1 ;  /* 0x000000012d1d8824 */ /* 0x000fe200008e061d */
[----:B------:R-:W-:-:S04]  /*15aa0*/  ISETP.LT.OR P1, PT, R44, 0x9, !P3 ;  /* 0x000000092c00780c */ /* 0x000fc80005f21670 */
[----:B------:R0:W-:Y:S01]  /*15ab0*/  @!P0 STG.E.U8 desc[UR46][R28.64+0x1], R81 ;  /* 0x000001511c008986 */ /* 0x0001e2000c10112e */
[----:B------:R-:W-:-:S03]  /*15ac0*/  LOP3.LUT P0, RZ, R229, 0x4, RZ, 0xc0, !PT ;  /* 0x00000004e5ff7812 */ /* 0x000fc6000780c0ff */
[----:B------:R1:W-:Y:S01]  /*15ad0*/  @!P5 STG.E.U8 desc[UR46][R36.64], R225 ;  /* 0x000000e12400d986 */ /* 0x0003e2000c10112e */
[----:B------:R-:W-:-:S03]  /*15ae0*/  LOP3.LUT P5, RZ, R229, 0x100, RZ, 0xc0, !PT ;  /* 0x00000100e5ff7812 */ /* 0x000fc600078ac0ff */
[----:B------:R2:W-:Y:S01]  /*15af0*/  @!P4 STG.E.U8 desc[UR46][R32.64+0x1], R83 ;  /* 0x000001532000c986 */ /* 0x0005e2000c10112e */
[----:B------:R-:W-:Y:S01]  /*15b00*/  ISETP.LT.OR P4, PT, R44, 0xa, !P3 ;  /* 0x0000000a2c00780c */ /* 0x000fe20005f81670 */
[----:B0-----:R-:W0:Y:S01]  /*15b10*/  @!P1 LDC.64 R28, c[0x0][0x5c0] ;  /* 0x00017000ff1c9b82 */ /* 0x001e220000000a00 */
[----:B------:R-:W-:Y:S02]  /*15b20*/  F2FP.SATFINITE.E4M3.F32.PACK_AB_MERGE_C R81, RZ, R220, RZ ;  /* 0x000000dcff51723e */ /* 0x000fe400048070ff */
[----:B-1----:R-:W-:Y:S02]  /*15b30*/  F2FP.SATFINITE.E4M3.F32.PACK_AB_MERGE_C R37, RZ, R222, RZ ;  /* 0x000000deff25723e */ /* 0x002fe400048070ff */
[----:B--2---:R-:W-:Y:S02]  /*15b40*/  P2R R32, PR, RZ, 0x20 ;  /* 0x00000020ff207803 */ /* 0x004fe40000000000 */
[----:B------:R-:W-:-:S04]  /*15b50*/  LOP3.LUT P5, RZ, R229, 0x20000, RZ, 0xc0, !PT ;  /* 0x00020000e5ff7812 */ /* 0x000fc800078ac0ff */
[----:B------:R-:W-:Y:S02]  /*15b60*/  P2R R33, PR, RZ, 0x20 ;  /* 0x00000020ff217803 */ /* 0x000fe40000000000 */
[----:B------:R-:W-:-:S04]  /*15b70*/  LOP3.LUT P5, RZ, R229, 0x40000, RZ, 0xc0, !PT ;  /* 0x00040000e5ff7812 */ /* 0x000fc800078ac0ff */
[----:B------:R-:W-:Y:S02]  /*15b80*/  P2R R36, PR, RZ, 0x20 ;  /* 0x00000020ff247803 */ /* 0x000fe40000000000 */
[----:B------:R-:W-:Y:S02]  /*15b90*/  LOP3.LUT P5, RZ, R229, 0x80000, RZ, 0xc0, !PT ;  /* 0x00080000e5ff7812 */ /* 0x000fe400078ac0ff */
[----:B0-----:R-:W-:-:S05]  /*15ba0*/  @!P1 IADD3 R28, P2, R26, R28, RZ ;  /* 0x0000001c1a1c9210 */ /* 0x001fca0007f5e0ff */
[----:B------:R-:W-:Y:S01]  /*15bb0*/  @!P1 IMAD.X R29, R45, 0x1, R29, P2 ;  /* 0x000000012d1d9824 */ /* 0x000fe200010e061d */
[----:B------:R-:W-:-:S04]  /*15bc0*/  LOP3.LUT P2, RZ, R229, 0x2, RZ, 0xc0, !PT ;  /* 0x00000002e5ff7812 */ /* 0x000fc8000784c0ff */
[----:B------:R0:W-:Y:S02]  /*15bd0*/  @!P1 STG.E.U8 desc[UR46][R28.64+0x8], R223 ;  /* 0x000008df1c009986 */ /* 0x0001e4000c10112e */
[----:B0-----:R-:W0:Y:S02]  /*15be0*/  @!P4 LDC.64 R28, c[0x0][0x5c0] ;  /* 0x00017000ff1ccb82 */ /* 0x001e240000000a00 */
[----:B0-----:R-:W-:-:S05]  /*15bf0*/  @!P4 IADD3 R28, P1, R26, R28, RZ ;  /* 0x0000001c1a1cc210 */ /* 0x001fca0007f3e0ff */
[----:B------:R-:W-:Y:S01]  /*15c00*/  @!P4 IMAD.X R29, R45, 0x1, R29, P1 ;  /* 0x000000012d1dc824 */ /* 0x000fe200008e061d */
[----:B------:R-:W-:-:S04]  /*15c10*/  LOP3.LUT P1, RZ, R229, 0x8000, RZ, 0xc0, !PT ;  /* 0x00008000e5ff7812 */ /* 0x000fc8000782c0ff */
[----:B------:R0:W-:Y:S01]  /*15c20*/  @!P4 STG.E.U8 desc[UR46][R28.64+0x9], R37 ;  /* 0x000009251c00c986 */ /* 0x0001e2000c10112e */
[----:B------:R-:W-:-:S03]  /*15c30*/  LOP3.LUT P4, RZ, R229, 0x4000, RZ, 0xc0, !PT ;  /* 0x00004000e5ff7812 */ /* 0x000fc6000788c0ff */
[----:B------:R-:W-:Y:S01]  /*15c40*/  @!P5 STG.E.U8 desc[UR46][R48.64+0x8], R221 ;  /* 0x000008dd3000d986 */ /* 0x000fe2000c10112e */
[----:B------:R-:W-:Y:S01]  /*15c50*/  ISETP.NE.AND P5, PT, R36, RZ, PT ;  /* 0x000000ff2400720c */ /* 0x000fe20003fa5270 */
[----:B0-----:R-:W0:-:S12]  /*15c60*/  @!P0 LDC.64 R28, c[0x0][0x5c0] ;  /* 0x00017000ff1c8b82 */ /* 0x001e180000000a00 */
[----:B------:R-:W-:Y:S01]  /*15c70*/  @!P5 STG.E.U8 desc[UR46][R40.64+0x9], R81 ;  /* 0x000009512800d986 */ /* 0x000fe2000c10112e */
[----:B------:R-:W-:Y:S02]  /*15c80*/  ISETP.NE.AND P5, PT, R33, RZ, PT ;  /* 0x000000ff2100720c */ /* 0x000fe40003fa5270 */
[----:B------:R-:W-:-:S11]  /*15c90*/  F2FP.SATFINITE.E4M3.F32.PACK_AB_MERGE_C R33, RZ, R218, RZ ;  /* 0x000000daff21723e */ /* 0x000fd600048070ff */
[----:B------:R-:W-:Y:S01]  /*15ca0*/  @!P5 STG.E.U8 desc[UR46][R34.64], R219 ;  /* 0x000000db2200d986 */ /* 0x000fe2000c10112e */
[----:B------:R-:W-:-:S13]  /*15cb0*/  ISETP.NE.AND P5, PT, R32, RZ, PT ;  /* 0x000000ff2000720c */ /* 0x000fda0003fa5270 */
[----:B------:R1:W-:Y:S01]  /*15cc0*/  @!P5 STG.E.U8 desc[UR46][R30.64+0x1], R33 ;  /* 0x000001211e00d986 */ /* 0x0003e2000c10112e */
[----:B0-----:R-:W-:-:S05]  /*15cd0*/  @!P0 IADD3 R28, P5, R73, R28, RZ ;  /* 0x0000001c491c8210 */ /* 0x001fca0007fbe0ff */
[----:B------:R-:W-:Y:S01]  /*15ce0*/  @!P0 IMAD.X R29, R71, 0x1, R29, P5 ;  /* 0x00000001471d8824 */ /* 0x000fe200028e061d */
[----:B------:R-:W-:-:S04]  /*15cf0*/  LOP3.LUT P5, RZ, R229, 0x2000, RZ, 0xc0, !PT ;  /* 0x00002000e5ff7812 */ /* 0x000fc800078ac0ff */
[----:B------:R0:W-:Y:S01]  /*15d00*/  @!P0 STG.E.U8 desc[UR46][R28.64], R217 ;  /* 0x000000d91c008986 */ /* 0x0001e2000c10112e */
[----:B-1----:R-:W-:Y:S02]  /*15d10*/  F2FP.SATFINITE.E4M3.F32.PACK_AB_MERGE_C R31, RZ, R216, RZ ;  /* 0x000000d8ff1f723e */ /* 0x002fe400048070ff */
[----:B------:R-:W-:Y:S01]  /*15d20*/  F2FP.SATFINITE.E4M3.F32.PACK_AB_MERGE_C R33, RZ, R214, RZ ;  /* 0x000000d6ff21723e */ /* 0x000fe200048070ff */
[----:B0-----:R-:W0:Y:S02]  /*15d30*/  @!P2 LDC.64 R28, c[0x0][0x5c0] ;  /* 0x00017000ff1cab82 */ /* 0x001e240000000a00 */
[----:B0-----:R-:W-:-:S05]  /*15d40*/  @!P2 IADD3 R28, P0, R69, R28, RZ ;  /* 0x0000001c451ca210 */ /* 0x001fca0007f1e0ff */
[----:B------:R-:W-:Y:S01]  /*15d50*/  @!P2 IMAD.X R29, R64, 0x1, R29, P0 ;  /* 0x00000001401da824 */ /* 0x000fe200000e061d */
[----:B------:R-:W-:-:S04]  /*15d60*/  ISETP.NE.AND P0, PT, R67, RZ, PT ;  /* 0x000000ff4300720c */ /* 0x000fc80003f05270 */
[----:B------:R0:W-:Y:S01]  /*15d70*/  @!P2 STG.E.U8 desc[UR46][R28.64+0x1], R31 ;  /* 0x0000011f1c00a986 */ /* 0x0001e2000c10112e */
[----:B------:R-:W-:-:S03]  /*15d80*/  ISETP.NE.AND P2, PT, R66, RZ, PT ;  /* 0x000000ff4200720c */ /* 0x000fc60003f45270 */
[----:B------:R-:W-:Y:S01]  /*15d90*/  @!P1 STG.E.U8 desc[UR46][R42.64+0x8], R215 ;  /* 0x000008d72a009986 */ /* 0x000fe2000c10112e */
[----:B------:R-:W-:-:S03]  /*15da0*/  ISETP.NE.AND P1, PT, R65, RZ, PT ;  /* 0x000000ff4100720c */ /* 0x000fc60003f25270 */
[----:B------:R1:W-:Y:S01]  /*15db0*/  @!P4 STG.E.U8 desc[UR46][R38.64+0x9], R33 ;  /* 0x000009212600c986 */ /* 0x0003e2000c10112e */
[----:B0-----:R-:W0:Y:S01]  /*15dc0*/  @!P6 LDC.64 R28, c[0x0][0x5c0] ;  /* 0x00017000ff1ceb82 */ /* 0x001e220000000a00 */
[----:B------:R-:W-:Y:S02]  /*15dd0*/  F2FP.SATFINITE.E4M3.F32.PACK_AB_MERGE_C R31, RZ, R212, RZ ;  /* 0x000000d4ff1f723e */ /* 0x000fe400048070ff */
[----:B-1----:R-:W-:Y:S02]  /*15de0*/  F2FP.SATFINITE.E4M3.F32.PACK_AB_MERGE_C R33, RZ, R210, RZ ;  /* 0x000000d2ff21723e */ /* 0x002fe400048070ff */
[----:B------:R-:W-:Y:S02]  /*15df0*/  F2FP.SATFINITE.E4M3.F32.PACK_AB_MERGE_C R39, RZ, R206, RZ ;  /* 0x000000ceff27723e */ /* 0x000fe400048070ff */
[----:B0-----:R-:W-:-:S05]  /*15e00*/  @!P6 IADD3 R28, P4, R63, R28, RZ ;  /* 0x0000001c3f1ce210 */ /* 0x001fca0007f9e0ff */
[----:B------:R-:W-:Y:S01]  /*15e10*/  @!P6 IMAD.X R29, R61, 0x1, R29, P4 ;  /* 0x000000013d1de824 */ /* 0x000fe200020e061d */
[----:B------:R-:W-:-:S04]  /*15e20*/  ISETP.NE.AND P4, PT, R62, RZ, PT ;  /* 0x000000ff3e00720c */ /* 0x000fc80003f85270 */
[----:B------:R0:W-:Y:S09]  /*15e30*/  @!P6 STG.E.U8 desc[UR46][R28.64+0x8], R213 ;  /* 0x000008d51c00e986 */ /* 0x0001f2000c10112e */
[----:B0-----:R-:W0:Y:S02]  /*15e40*/  @!P4 LDC.64 R28, c[0x0][0x5c0] ;  /* 0x00017000ff1ccb82 */ /* 0x001e240000000a00 */
[----:B0-----:R-:W-:-:S05]  /*15e50*/  @!P4 IADD3 R28, P6, R60, R28, RZ ;  /* 0x0000001c3c1cc210 */ /* 0x001fca0007fde0ff */
[----:B------:R-:W-:Y:S01]  /*15e60*/  @!P4 IMAD.X R29, R47, 0x1, R29, P6 ;  /* 0x000000012f1dc824 */ /* 0x000fe200030e061d */
[----:B------:R-:W-:-:S04]  /*15e70*/  ISETP.NE.AND P6, PT, R59, RZ, PT ;  /* 0x000000ff3b00720c */ /* 0x000fc80003fc5270 */
[----:B------:R0:W-:Y:S01]  /*15e80*/  @!P4 STG.E.U8 desc[UR46][R28.64+0x9], R31 ;  /* 0x0000091f1c00c986 */ /* 0x0001e2000c10112e */
[----:B------:R-:W-:-:S03]  /*15e90*/  LOP3.LUT P4, RZ, R229, 0x1000, RZ, 0xc0, !PT ;  /* 0x00001000e5ff7812 */ /* 0x000fc6000788c0ff */
[----:B------:R-:W-:Y:S01]  /*15ea0*/  @!P5 STG.E.U8 desc[UR46][R52.64], R211 ;  /* 0x000000d33400d986 */ /* 0x000fe2000c10112e */
[----:B------:R-:W-:Y:S02]  /*15eb0*/  ISETP.NE.AND P5, PT, R58, RZ, PT ;  /* 0x000000ff3a00720c */ /* 0x000fe40003fa5270 */
[----:B0-----:R-:W-:-:S07]  /*15ec0*/  F2FP.SATFINITE.E4M3.F32.PACK_AB_MERGE_C R31, RZ, R208, RZ ;  /* 0x000000d0ff1f723e */ /* 0x001fce00048070ff */
[----:B------:R-:W-:Y:S04]  /*15ed0*/  @!P4 STG.E.U8 desc[UR46][R50.64+0x1], R33 ;  /* 0x000001213200c986 */ /* 0x000fe8000c10112e */
[----:B------:R-:W0:Y:S02]  /*15ee0*/  @!P5 LDC.64 R28, c[0x0][0x5c0] ;  /* 0x00017000ff1cdb82 */ /* 0x000e240000000a00 */
[----:B0-----:R-:W-:-:S05]  /*15ef0*/  @!P5 IADD3 R28, P4, R68, R28, RZ ;  /* 0x0000001c441cd210 */ /* 0x001fca0007f9e0ff */
[----:B------:R-:W-:-:S05]  /*15f00*/  @!P5 IMAD.X R29, R70, 0x1, R29, P4 ;  /* 0x00000001461dd824 */ /* 0x000fca00020e061d */
[----:B------:R0:W-:Y:S01]  /*15f10*/  @!P5 STG.E.U8 desc[UR46][R28.64], R209 ;  /* 0x000000d11c00d986 */ /* 0x0001e2000c10112e */
[----:B------:R-:W-:Y:S01]  /*15f20*/  LOP3.LUT P5, RZ, R229, 0x400, RZ, 0xc0, !PT ;  /* 0x00000400e5ff7812 */ /* 0x000fe200078ac0ff */
[----:B0-----:R-:W0:Y:S02]  /*15f30*/  @!P6 LDC.64 R28, c[0x0][0x5c0] ;  /* 0x00017000ff1ceb82 */ /* 0x001e240000000a00 */
[----:B0-----:R-:W-:-:S05]  /*15f40*/  @!P6 IADD3 R28, P4, R72, R28, RZ ;  /* 0x0000001c481ce210 */ /* 0x001fca0007f9e0ff */
[----:B------:R-:W-:Y:S01]  /*15f50*/  @!P6 IMAD.X R29, R74, 0x1, R29, P4 ;  /* 0x000000014a1de824 */ /* 0x000fe200020e061d */
[C---:B------:R-:W-:Y:S02]  /*15f60*/  LOP3.LUT P4, RZ, R229.reuse, 0x800, RZ, 0xc0, !PT ;  /* 0x00000800e5ff7812 */ /* 0x040fe4000788c0ff */
[----:B------:R-:W-:Y:S02]  /*15f70*/  LOP3.LUT R229, R229, 0xffbfffff, RZ, 0xc0, !PT ;  /* 0xffbfffffe5e57812 */ /* 0x000fe400078ec0ff */
[----:B------:R0:W-:Y:S09]  /*15f80*/  @!P6 STG.E.U8 desc[UR46][R28.64+0x1], R31 ;  /* 0x0000011f1c00e986 */ /* 0x0001f2000c10112e */
[----:B------:R-:W-:Y:S01]  /*15f90*/  @!P4 STG.E.U8 desc[UR46][R54.64+0x8], R207 ;  /* 0x000008cf3600c986 */ /* 0x000fe2000c10112e */
[----:B0-----:R-:W0:Y:S03]  /*15fa0*/  @!P1 LDC.64 R28, c[0x0][0x5c0] ;  /* 0x00017000ff1c9b82 */ /* 0x001e260000000a00 */
[----:B------:R1:W-:Y:S02]  /*15fb0*/  @!P5 STG.E.U8 desc[UR46][R56.64+0x9], R39 ;  /* 0x000009273800d986 */ /* 0x0003e4000c10112e */
[----:B-1----:R-:W-:-:S02]  /*15fc0*/  F2FP.SATFINITE.E4M3.F32.PACK_AB_MERGE_C R39, RZ, R200, RZ ;  /* 0x000000c8ff27723e */ /* 0x002fc400048070ff */
[----:B0-----:R-:W-:-:S05]  /*15fd0*/  @!P1 IADD3 R34, P4, R75, R28, RZ ;  /* 0x0000001c4b229210 */ /* 0x001fca0007f9e0ff */
[----:B------:R-:W-:Y:S02]  /*15fe0*/  @!P1 IMAD.X R35, R76, 0x1, R29, P4 ;  /* 0x000000014c239824 */ /* 0x000fe400020e061d */
[----:B------:R-:W0:Y:S03]  /*15ff0*/  @!P0 LDC.64 R28, c[0x0][0x5c0] ;  /* 0x00017000ff1c8b82 */ /* 0x000e260000000a00 */
[----:B------:R1:W-:Y:S02]  /*16000*/  @!P1 STG.E.U8 desc[UR46][R34.64+0x8], R205 ;  /* 0x000008cd22009986 */ /* 0x0003e4000c10112e */
[----:B-1----:R-:W-:Y:S02]  /*16010*/  F2FP.SATFINITE.E4M3.F32.PACK_AB_MERGE_C R35, RZ, R202, RZ ;  /* 0x000000caff23723e */ /* 0x002fe400048070ff */
[----:B0-----:R-:W-:-:S05]  /*16020*/  @!P0 IADD3 R36, P4, R77, R28, RZ ;  /* 0x0000001c4d248210 */ /* 0x001fca0007f9e0ff */
[----:B------:R-:W-:Y:S01]  /*16030*/  @!P0 IMAD.X R37, R78, 0x1, R29, P4 ;  /* 0x000000014e258824 */ /* 0x000fe200020e061d */
[----:B------:R-:W-:-:S04]  /*16040*/  ISETP.GE.AND P4, PT, R46, 0x181, PT ;  /* 0x000001812e00780c */ /* 0x000fc80003f86270 */
[----:B------:R-:W-:-:S13]  /*16050*/  ISETP.LT.OR P5, PT, R44, 0x1, !P4 ;  /* 0x000000012c00780c */ /* 0x000fda00067a1670 */
[----:B------:R-:W0:Y:S01]  /*16060*/  @!P5 LDC.64 R28, c[0x0][0x5c0] ;  /* 0x00017000ff1cdb82 */ /* 0x000e220000000a00 */
[----:B------:R-:W-:Y:S02]  /*16070*/  @!P5 IMAD.MOV.U32 R30, RZ, RZ, R26 ;  /* 0x000000ffff1ed224 */ /* 0x000fe400078e001a */
[----:B------:R-:W-:Y:S02]  /*16080*/  @!P5 IMAD.MOV.U32 R31, RZ, RZ, R45 ;  /* 0x000000ffff1fd224 */ /* 0x000fe400078e002d */
[----:B------:R-:W-:Y:S02]  /*16090*/  @!P5 IMAD R33, R25, 0x180, RZ ;  /* 0x000001801921d824 */ /* 0x000fe400078e02ff */
[----:B------:R-:W-:-:S03]  /*160a0*/  @!P5 IMAD.WIDE.U32 R30, R24, 0x180, R30 ;  /* 0x00000180181ed825 */ /* 0x000fc600078e001e */
[----:B0-----:R-:W-:-:S04]  /*160b0*/  @!P5 IADD3 R32, P6, R30, R28, RZ ;  /* 0x0000001c1e20d210 */ /* 0x001fc80007fde0ff */
[----:B------:R-:W-:Y:S02]  /*160c0*/  @!P5 IADD3.X R33, R29, R31, R33, P6, !PT ;  /* 0x0000001f1d21d210 */ /* 0x000fe400037fe421 */
        /* <DEDUP_REMOVED lines=8> */
[----:B------:R-:W-:Y:S02]  /*16150*/  F2FP.SATFINITE.E4M3.F32.PACK_AB_MERGE_C R31, RZ, R204, RZ ;  /* 0x000000ccff1f723e */ /* 0x000fe400048070ff */
[----:B------:R-:W-:-:S03]  /*16160*/  ISETP.NE.AND P1, PT, R79, RZ, PT ;  /* 0x000000ff4f00720c */ /* 0x000fc60003f25270 */
[----:B------:R0:W-:Y:S01]  /*16170*/  @!P0 STG.E.U8 desc[UR46][R36.64+0x9], R31 ;  /* 0x0000091f24008986 */ /* 0x0001e2000c10112e */
[----:B------:R-:W-:-:S03]  /*16180*/  ISETP.NE.AND P0, PT, R80, RZ, PT ;  /* 0x000000ff5000720c */ /* 0x000fc60003f05270 */
[----:B------:R0:W-:Y:S01]  /*16190*/  @!P5 STG.E.U8 desc[UR46][R32.64], R203 ;  /* 0x000000cb2000d986 */ /* 0x0001e2000c10112e */
[----:B------:R-:W-:-:S03]  /*161a0*/  ISETP.GE.AND P5, PT, R46, 0x189, PT ;  /* 0x000001892e00780c */ /* 0x000fc60003fa6270 */
[----:B------:R0:W-:Y:S10]  /*161b0*/  @!P6 STG.E.U8 desc[UR46][R28.64+0x1], R35 ;  /* 0x000001231c00e986 */ /* 0x0001f4000c10112e */
[----:B------:R-:W-:-:S02]  /*161c0*/  @P5 LOP3.LUT R229, R229, 0x400000, RZ, 0xfc, !PT ;  /* 0x00400000e5e55812 */ /* 0x000fc400078efcff */
[----:B------:R-:W-:-:S13]  /*161d0*/  ISETP.LT.OR P5, PT, R44, 0x1, !P5 ;  /* 0x000000012c00780c */ /* 0x000fda0006fa1670 */
[----:B0-----:R-:W-:Y:S05]  /*161e0*/  @P5 BRA `(.L_x_37) ;  /* 0x00000000002c5947 */ /* 0x001fea0003800000 */
[----:B------:R-:W-:Y:S01]  /*161f0*/  IMAD.MOV.U32 R28, RZ, RZ, R26 ;  /* 0x000000ffff1c7224 */ /* 0x000fe200078e001a */
[----:B------:R-:W-:Y:S01]  /*16200*/  ULDC.64 UR12, c[0x0][0x5c0] ;  /* 0x00017000000c7ab9 */ /* 0x000fe20000000a00 */
[----:B------:R-:W-:Y:S02]  /*16210*/  IMAD.MOV.U32 R29, RZ, RZ, R45 ;  /* 0x000000ffff1d7224 */ /* 0x000fe400078e002d */
[----:B------:R-:W-:Y:S02]  /*16220*/  IMAD R31, R25, 0x180, RZ ;  /* 0x00000180191f7824 */ /* 0x000fe400078e02ff */
[----:B------:R-:W-:-:S04]  /*16230*/  IMAD.WIDE.U32 R28, R24, 0x180, R28 ;  /* 0x00000180181c7825 */ /* 0x000fc800078e001c */
[----:B------:R-:W-:Y:S02]  /*16240*/  IMAD.U32 R33, RZ, RZ, UR12 ;  /* 0x0000000cff217e24 */ /* 0x000fe4000f8e00ff */
[----:B------:R-:W-:Y:S02]  /*16250*/  IMAD.U32 R30, RZ, RZ, UR13 ;  /* 0x0000000dff1e7e24 */ /* 0x000fe4000f8e00ff */
[----:B------:R-:W-:Y:S01]  /*16260*/  IMAD.IADD R31, R29, 0x1, R31 ;  /* 0x000000011d1f7824 */ /* 0x000fe200078e021f */
[----:B------:R-:W-:-:S04]  /*16270*/  IADD3 R28, P5, P6, R28, UR8, R33 ;  /* 0x000000081c1c7c10 */ /* 0x000fc8000febe021 */
[----:B------:R-:W-:-:S05]  /*16280*/  IADD3.X R29, R31, UR7, R30, P5, P6 ;  /* 0x000000071f1d7c10 */ /* 0x000fca000afec41e */
[----:B------:R0:W-:Y:S04]  /*16290*/  STG.E.U8 desc[UR46][R28.64], R201 ;  /* 0x000000c91c007986 */ /* 0x0001e8000c10112e */
.L_x_37:
[----:B------:R-:W-:Y:S05]  /*162a0*/  BSYNC B1 ;  /* 0x0000000000017941 */ /* 0x000fea0003800000 */
.L_x_36:
[----:B------:R-:W-:Y:S01]  /*162b0*/  LOP3.LUT P5, RZ, R229, 0x400000, RZ, 0xc0, !PT ;  /* 0x00400000e5ff7812 */ /* 0x000fe200078ac0ff */
[----:B------:R-:W-:Y:S03]  /*162c0*/  BSSY B1, `(.L_x_38) ;  /* 0x000000e000017945 */ /* 0x000fe60003800000 */
[----:B------:R-:W-:-:S13]  /*162d0*/  ISETP.LT.OR P5, PT, R44, 0x2, !P5 ;  /* 0x000000022c00780c */ /* 0x000fda0006fa1670 */
[----:B------:R-:W-:Y:S05]  /*162e0*/  @P5 BRA `(.L_x_39) ;  /* 0x00000000002c5947 */ /* 0x000fea0003800000 */
[----:B0-----:R-:W-:Y:S01]  /*162f0*/  IMAD.MOV.U32 R28, RZ, RZ, R26 ;  /* 0x000000ffff1c7224 */ /* 0x001fe200078e001a */
        /* <DEDUP_REMOVED lines=10> */
.L_x_39:
[----:B------:R-:W-:Y:S05]  /*163a0*/  BSYNC B1 ;  /* 0x0000000000017941 */ /* 0x000fea0003800000 */
.L_x_38:
[----:B------:R-:W-:Y:S01]  /*163b0*/  ISETP.LT.OR P6, PT, R44, 0x9, !P4 ;  /* 0x000000092c00780c */ /* 0x000fe200067c1670 */
[----:B------:R-:W-:Y:S01]  /*163c0*/  FMUL R199, R199, UR39 ;  /* 0x00000027c7c77c20 */ /* 0x000fe20008400000 */
[----:B------:R-:W-:Y:S01]  /*163d0*/  P2R R35, PR, RZ, 0x1 ;  /* 0x00000001ff237803 */ /* 0x000fe20000000000 */
[----:B------:R-:W-:Y:S01]  /*163e0*/  FMUL R198, R198, UR39 ;  /* 0x00000027c6c67c20 */ /* 0x000fe20008400000 */
[----:B------:R-:W-:Y:S01]  /*163f0*/  FMUL R197, R197, UR39 ;  /* 0x00000027c5c57c20 */ /* 0x000fe20008400000 */
[----:B------:R-:W-:Y:S01]  /*16400*/  FMUL R196, R196, UR39 ;  /* 0x00000027c4c47c20 */ /* 0x000fe20008400000 */
[----:B------:R-:W-:Y:S01]  /*16410*/  F2FP.SATFINITE.E4M3.F32.PACK_AB_MERGE_C R199, RZ, R199, RZ ;  /* 0x000000c7ffc7723e */ /* 0x000fe200048070ff */
[----:B------:R-:W-:Y:S02]  /*16420*/  BSSY B1, `(.L_x_40) ;  /* 0x0000024000017945 */ /* 0x000fe40003800000 */
[----:B------:R-:W-:-:S04]  /*16430*/  F2FP.SATFINITE.E4M3.F32.PACK_AB_MERGE_C R197, RZ, R197, RZ ;  /* 0x000000c5ffc5723e */ /* 0x000fc800048070ff */
[----:B01----:R-:W0:Y:S01]  /*16440*/  @!P6 LDC.64 R28, c[0x0][0x5c0] ;  /* 0x00017000ff1ceb82 */ /* 0x003e220000000a00 */
[----:B------:R-:W-:Y:S02]  /*16450*/  @!P6 IMAD.MOV.U32 R30, RZ, RZ, R26 ;  /* 0x000000ffff1ee224 */ /* 0x000fe400078e001a */
[----:B------:R-:W-:Y:S02]  /*16460*/  @!P6 IMAD.MOV.U32 R31, RZ, RZ, R45 ;  /* 0x000000ffff1fe224 */ /* 0x000fe400078e002d */
[----:B------:R-:W-:Y:S02]  /*16470*/  @!P6 IMAD R33, R25, 0x180, RZ ;  /* 0x000001801921e824 */ /* 0x000fe400078e02ff */
[----:B------:R-:W-:-:S03]  /*16480*/  @!P6 IMAD.WIDE.U32 R30, R24, 0x180, R30 ;  /* 0x00000180181ee825 */ /* 0x000fc600078e001e */
[----:B0-----:R-:W-:-:S04]  /*16490*/  @!P6 IADD3 R32, P5, R30, R28, RZ ;  /* 0x0000001c1e20e210 */ /* 0x001fc80007fbe0ff */
[----:B------:R-:W-:Y:S02]  /*164a0*/  @!P6 IADD3.X R33, R29, R31, R33, P5, !PT ;  /* 0x0000001f1d21e210 */ /* 0x000fe40002ffe421 */
[----:B------:R-:W-:-:S03]  /*164b0*/  ISETP.LT.OR P5, PT, R44, 0xa, !P4 ;  /* 0x0000000a2c00780c */ /* 0x000fc600067a1670 */
[----:B------:R0:W-:Y:S01]  /*164c0*/  @!P6 STG.E.U8 desc[UR46][R32.64+0x8], R199 ;  /* 0x000008c72000e986 */ /* 0x0001e2000c10112e */
[----:B------:R-:W-:-:S09]  /*164d0*/  LOP3.LUT P6, RZ, R229, 0x400000, RZ, 0xc0, !PT ;  /* 0x00400000e5ff7812 */ /* 0x000fd200078cc0ff */
[----:B------:R-:W1:Y:S01]  /*164e0*/  @!P5 LDC.64 R30, c[0x0][0x5c0] ;  /* 0x00017000ff1edb82 */ /* 0x000e620000000a00 */
[----:B------:R-:W-:Y:S02]  /*164f0*/  @!P5 IMAD.MOV.U32 R28, RZ, RZ, R26 ;  /* 0x000000ffff1cd224 */ /* 0x000fe400078e001a */
[----:B------:R-:W-:Y:S02]  /*16500*/  @!P5 IMAD.MOV.U32 R29, RZ, RZ, R45 ;  /* 0x000000ffff1dd224 */ /* 0x000fe400078e002d */
[----:B------:R-:W-:Y:S02]  /*16510*/  @!P5 IMAD R34, R25, 0x180, RZ ;  /* 0x000001801922d824 */ /* 0x000fe400078e02ff */
[----:B------:R-:W-:-:S03]  /*16520*/  @!P5 IMAD.WIDE.U32 R28, R24, 0x180, R28 ;  /* 0x00000180181cd825 */ /* 0x000fc600078e001c */
[----:B-1----:R-:W-:-:S04]  /*16530*/  @!P5 IADD3 R28, P0, R28, R30, RZ ;  /* 0x0000001e1c1cd210 */ /* 0x002fc80007f1e0ff */
[----:B------:R-:W-:Y:S02]  /*16540*/  @!P5 IADD3.X R29, R31, R29, R34, P0, !PT ;  /* 0x0000001d1f1dd210 */ /* 0x000fe400007fe422 */
[----:B------:R-:W-:Y:S02]  /*16550*/  F2FP.SATFINITE.E4M3.F32.PACK_AB_MERGE_C R31, RZ, R198, RZ ;  /* 0x000000c6ff1f723e */ /* 0x000fe400048070ff */
[----:B------:R-:W-:Y:S02]  /*16560*/  ISETP.NE.AND P0, PT, R35, RZ, PT ;  /* 0x000000ff2300720c */ /* 0x000fe40003f05270 */
[----:B------:R-:W-:Y:S01]  /*16570*/  F2FP.SATFINITE.E4M3.F32.PACK_AB_MERGE_C R35, RZ, R196, RZ ;  /* 0x000000c4ff23723e */ /* 0x000fe200048070ff */
[----:B------:R0:W-:Y:S01]  /*16580*/  @!P5 STG.E.U8 desc[UR46][R28.64+0x9], R31 ;  /* 0x0000091f1c00d986 */ /* 0x0001e2000c10112e */
        /* <DEDUP_REMOVED lines=13> */
.L_x_41:
[----:B------:R-:W-:Y:S05]  /*16660*/  BSYNC B1 ;  /* 0x0000000000017941 */ /* 0x000fea0003800000 */
.L_x_40:
        /* <DEDUP_REMOVED lines=15> */
.L_x_43:
[----:B------:R-:W-:Y:S05]  /*16760*/  BSYNC B1 ;  /* 0x0000000000017941 */ /* 0x000fea0003800000 */
.L_x_42:
[----:B------:R-:W-:Y:S01]  /*16770*/  P2R R48, PR, RZ, 0x8 ;  /* 0x00000008ff307803 */ /* 0x000fe20000000000 */
[----:B------:R-:W-:Y:S01]  /*16780*/  IMAD.U32 R73, RZ, RZ, UR8 ;  /* 0x00000008ff497e24 */ /* 0x000fe2000f8e00ff */
[C---:B------:R-:W-:Y:S01]  /*16790*/  LOP3.LUT P3, RZ, R229.reuse, 0x200, RZ, 0xc0, !PT ;  /* 0x00000200e5ff7812 */ /* 0x040fe2000786c0ff */
[----:B------:R-:W-:Y:S01]  /*167a0*/  IMAD.U32 R74, RZ, RZ, UR7 ;  /* 0x00000007ff4a7e24 */ /* 0x000fe2000f8e00ff */
[----:B------:R-:W-:Y:S01]  /*167b0*/  P2R R30, PR, RZ, 0x4 ;  /* 0x00000004ff1e7803 */ /* 0x000fe20000000000 */
[----:B------:R-:W-:Y:S01]  /*167c0*/  IMAD.U32 R71, RZ, RZ, UR8 ;  /* 0x00000008ff477e24 */ /* 0x000fe2000f8e00ff */
[----:B------:R-:W-:Y:S01]  /*167d0*/  ISETP.LT.OR P2, PT, R44, 0x11, !P3 ;  /* 0x000000112c00780c */ /* 0x000fe20005f41670 */
[----:B------:R-:W-:Y:S01]  /*167e0*/  IMAD.U32 R72, RZ, RZ, UR7 ;  /* 0x00000007ff487e24 */ /* 0x000fe2000f8e00ff */
[----:B------:R-:W-:Y:S01]  /*167f0*/  P2R R57, PR, RZ, 0x10 ;  /* 0x00000010ff397803 */ /* 0x000fe20000000000 */
[----:B------:R-:W-:Y:S01]  /*16800*/  IMAD.U32 R69, RZ, RZ, UR8 ;  /* 0x00000008ff457e24 */ /* 0x000fe2000f8e00ff */
[----:B------:R-:W-:Y:S01]  /*16810*/  P2R R59, PR, RZ, 0x4 ;  /* 0x00000004ff3b7803 */ /* 0x000fe20000000000 */
[----:B------:R-:W-:Y:S01]  /*16820*/  IMAD.U32 R70, RZ, RZ, UR7 ;  /* 0x00000007ff467e24 */ /* 0x000fe2000f8e00ff */
[----:B------:R-:W-:Y:S01]  /*16830*/  LOP3.LUT P4, RZ, R229, 0x10000, RZ, 0xc0, !PT ;  /* 0x00010000e5ff7812 */ /* 0x000fe2000788c0ff */
[----:B------:R-:W-:Y:S01]  /*16840*/  IMAD.U32 R67, RZ, RZ, UR8 ;  /* 0x00000008ff437e24 */ /* 0x000fe2000f8e00ff */
[----:B------:R-:W-:Y:S01]  /*16850*/  P2R R56, PR, RZ, 0x1 ;  /* 0x00000001ff387803 */ /* 0x000fe20000000000 */
[----:B------:R-:W-:Y:S01]  /*16860*/  IMAD.U32 R68, RZ, RZ, UR7 ;  /* 0x00000007ff447e24 */ /* 0x000fe2000f8e00ff */
[----:B------:R-:W-:Y:S01]  /*16870*/  P2R R58, PR, RZ, 0x2 ;  /* 0x00000002ff3a7803 */ /* 0x000fe20000000000 */
[----:B------:R-:W-:-:S02]  /*16880*/  IMAD.U32 R65, RZ, RZ, UR8 ;  /* 0x00000008ff417e24 */ /* 0x000fc4000f8e00ff */
[----:B------:R-:W-:Y:S01]  /*16890*/  FMUL R195, R195, UR39 ;  /* 0x00000027c3c37c20 */ /* 0x000fe20008400000 */
[----:B01----:R-:W0:Y:S01]  /*168a0*/  @!P2 LDC.64 R28, c[0x0][0x5c0] ;  /* 0x00017000ff1cab82 */ /* 0x003e220000000a00 */
[----:B------:R-:W-:Y:S02]  /*168b0*/  IMAD.U32 R66, RZ, RZ, UR7 ;  /* 0x00000007ff427e24 */ /* 0x000fe4000f8e00ff */
[----:B------:R-:W-:Y:S01]  /*168c0*/  FMUL R194, R194, UR39 ;  /* 0x00000027c2c27c20 */ /* 0x000fe20008400000 */
[----:B------:R-:W-:Y:S01]  /*168d0*/  IMAD.U32 R63, RZ, RZ, UR8 ;  /* 0x00000008ff3f7e24 */ /* 0x000fe2000f8e00ff */
[----:B------:R-:W-:Y:S01]  /*168e0*/  F2FP.SATFINITE.E4M3.F32.PACK_AB_MERGE_C R195, RZ, R195, RZ ;  /* 0x000000c3ffc3723e */ /* 0x000fe200048070ff */
[----:B------:R-:W-:Y:S02]  /*168f0*/  IMAD.U32 R64, RZ, RZ, UR7 ;  /* 0x00000007ff407e24 */ /* 0x000fe4000f8e00ff */
[----:B------:R-:W-:Y:S01]  /*16900*/  FMUL R193, R193, UR39 ;  /* 0x00000027c1c17c20 */ /* 0x000fe20008400000 */
[----:B------:R-:W-:Y:S01]  /*16910*/  IMAD.U32 R61, RZ, RZ, UR8 ;  /* 0x00000008ff3d7e24 */ /* 0x000fe2000f8e00ff */
[----:B------:R-:W-:Y:S01]  /*16920*/  F2FP.SATFINITE.E4M3.F32.PACK_AB_MERGE_C R87, RZ, R194, RZ ;  /* 0x000000c2ff57723e */ /* 0x000fe200048070ff */
[----:B------:R-:W-:-:S02]  /*16930*/  IMAD.U32 R62, RZ, RZ, UR7 ;  /* 0x00000007ff3e7e24 */ /* 0x000fc4000f8e00ff */
[----:B------:R-:W-:Y:S01]  /*16940*/  FMUL R192, R192, UR39 ;  /* 0x00000027c0c07c20 */ /* 0x000fe20008400000 */
[----:B------:R-:W-:Y:S01]  /*16950*/  FMUL R191, R191, UR39 ;  /* 0x00000027bfbf7c20 */ /* 0x000fe20008400000 */
[----:B------:R-:W-:Y:S01]  /*16960*/  F2FP.SATFINITE.E4M3.F32.PACK_AB_MERGE_C R193, RZ, R193, RZ ;  /* 0x000000c1ffc1723e */ /* 0x000fe200048070ff */
[----:B------:R-:W-:Y:S01]  /*16970*/  FMUL R190, R190, UR39 ;  /* 0x00000027bebe7c20 */ /* 0x000fe20008400000 */
[----:B------:R-:W-:Y:S01]  /*16980*/  FMUL R189, R189, UR39 ;  /* 0x00000027bdbd7c20 */ /* 0x000fe20008400000 */
[----:B------:R-:W-:Y:S01]  /*16990*/  FMUL R188, R188, UR39 ;  /* 0x00000027bcbc7c20 */ /* 0x000fe20008400000 */
[----:B------:R-:W-:Y:S01]  /*169a0*/  F2FP.SATFINITE.E4M3.F32.PACK_AB_MERGE_C R191, RZ, R191, RZ ;  /* 0x000000bfffbf723e */ /* 0x000fe200048070ff */
[----:B------:R-:W-:Y:S01]  /*169b0*/  FMUL R187, R187, UR39 ;  /* 0x00000027bbbb7c20 */ /* 0x000fe20008400000 */
[----:B------:R-:W-:Y:S01]  /*169c0*/  FMUL R186, R186, UR39 ;  /* 0x00000027baba7c20 */ /* 0x000fe20008400000 */
[----:B------:R-:W-:Y:S01]  /*169d0*/  F2FP.SATFINITE.E4M3.F32.PACK_AB_MERGE_C R189, RZ, R189, RZ ;  /* 0x000000bdffbd723e */ /* 0x000fe200048070ff */
[----:B------:R-:W-:Y:S01]  /*169e0*/  FMUL R185, R185, UR39 ;  /* 0x00000027b9b97c20 */ /* 0x000fe20008400000 */
[----:B------:R-:W-:Y:S01]  /*169f0*/  FMUL R23, R23, UR39 ;  /* 0x0000002717177c20 */ /* 0x000fe20008400000 */
[----:B------:R-:W-:Y:S01]  /*16a00*/  F2FP.SATFINITE.E4M3.F32.PACK_AB_MERGE_C R187, RZ, R187, RZ ;  /* 0x000000bbffbb723e */ /* 0x000fe200048070ff */
[----:B------:R-:W-:Y:S01]  /*16a10*/  FMUL R22, R22, UR39 ;  /* 0x0000002716167c20 */ /* 0x000fe20008400000 */
[----:B0-----:R-:W-:Y:S01]  /*16a20*/  @!P2 IADD3 R36, P5, P6, R26, UR8, R28 ;  /* 0x000000081a24ac10 */ /* 0x001fe2000febe01c */
[----:B------:R-:W-:Y:S01]  /*16a30*/  FMUL R184, R184, UR39 ;  /* 0x00000027b8b87c20 */ /* 0x000fe20008400000 */
[----:B------:R-:W-:Y:S01]  /*16a40*/  F2FP.SATFINITE.E4M3.F32.PACK_AB_MERGE_C R185, RZ, R185, RZ ;  /* 0x000000b9ffb9723e */ /* 0x000fe200048070ff */
[----:B------:R-:W-:Y:S01]  /*16a50*/  FMUL R21, R21, UR39 ;  /* 0x0000002715157c20 */ /* 0x000fe20008400000 */
[----:B------:R-:W-:Y:S01]  /*16a60*/  @!P2 IADD3.X R37, R45, UR7, R29, P5, P6 ;  /* 0x000000072d25ac10 */ /* 0x000fe2000afec41d */
[----:B------:R-:W-:Y:S01]  /*16a70*/  FMUL R20, R20, UR39 ;  /* 0x0000002714147c20 */ /* 0x000fe20008400000 */
[----:B------:R-:W-:Y:S01]  /*16a80*/  ISETP.LT.OR P2, PT, R44, 0x12, !P3 ;  /* 0x000000122c00780c */ /* 0x000fe20005f41670 */
[----:B------:R-:W-:Y:S01]  /*16a90*/  FMUL R19, R19, UR39 ;  /* 0x0000002713137c20 */ /* 0x000fe20008400000 */
[----:B------:R-:W-:Y:S01]  /*16aa0*/  F2FP.SATFINITE.E4M3.F32.PACK_AB_MERGE_C R21, RZ, R21, RZ ;  /* 0x00000015ff15723e */ /* 0x000fe200048070ff */
[----:B------:R-:W-:Y:S01]  /*16ab0*/  FMUL R18, R18, UR39 ;  /* 0x0000002712127c20 */ /* 0x000fe20008400000 */
[----:B------:R-:W-:Y:S01]  /*16ac0*/  P2R R60, PR, RZ, 0x4 ;  /* 0x00000004ff3c7803 */ /* 0x000fe20000000000 */
[----:B------:R-:W-:Y:S01]  /*16ad0*/  FMUL R17, R17, UR39 ;  /* 0x0000002711117c20 */ /* 0x000fe20008400000 */
[----:B------:R-:W-:Y:S01]  /*16ae0*/  FMUL R16, R16, UR39 ;  /* 0x0000002710107c20 */ /* 0x000fe20008400000 */
[----:B------:R-:W-:Y:S01]  /*16af0*/  FMUL R15, R15, UR39 ;  /* 0x000000270f0f7c20 */ /* 0x000fe20008400000 */
[----:B------:R-:W-:Y:S01]  /*16b00*/  FMUL R14, R14, UR39 ;  /* 0x000000270e0e7c20 */ /* 0x000fe20008400000 */
[----:B------:R-:W-:Y:S01]  /*16b10*/  FMUL R13, R13, UR39 ;  /* 0x000000270d0d7c20 */ /* 0x000fe20008400000 */
[----:B------:R-:W-:Y:S01]  /*16b20*/  FMUL R12, R12, UR39 ;  /* 0x000000270c0c7c20 */ /* 0x000fe20008400000 */
[----:B------:R-:W-:Y:S01]  /*16b30*/  FMUL R11, R11, UR39 ;  /* 0x000000270b0b7c20 */ /* 0x000fe20008400000 */
[----:B------:R-:W-:Y:S01]  /*16b40*/  F2FP.SATFINITE.E4M3.F32.PACK_AB_MERGE_C R15, RZ, R15, RZ ;  /* 0x0000000fff0f723e */ /* 0x000fe200048070ff */
[----:B------:R-:W0:Y:S01]  /*16b50*/  @!P2 LDC.64 R28, c[0x0][0x5c0] ;  /* 0x00017000ff1cab82 */ /* 0x000e220000000a00 */
[----:B------:R-:W-:Y:S01]  /*16b60*/  F2FP.SATFINITE.E4M3.F32.PACK_AB_MERGE_C R13, RZ, R13, RZ ;  /* 0x0000000dff0d723e */ /* 0x000fe200048070ff */
[----:B------:R-:W-:Y:S01]  /*16b70*/  FMUL R10, R10, UR39 ;  /* 0x000000270a0a7c20 */ /* 0x000fe20008400000 */
[----:B------:R-:W-:Y:S01]  /*16b80*/  F2FP.SATFINITE.E4M3.F32.PACK_AB_MERGE_C R11, RZ, R11, RZ ;  /* 0x0000000bff0b723e */ /* 0x000fe200048070ff */
[----:B------:R-:W-:Y:S01]  /*16b90*/  FMUL R9, R9, UR39 ;  /* 0x0000002709097c20 */ /* 0x000fe20008400000 */
[----:B------:R-:W-:Y:S01]  /*16ba0*/  FMUL R8, R8, UR39 ;  /* 0x0000002708087c20 */ /* 0x000fe20008400000 */
[----:B------:R-:W-:Y:S01]  /*16bb0*/  BSSY B1, `(.L_x_44) ;  /* 0x00000e7000017945 */ /* 0x000fe20003800000 */
[----:B0-----:R-:W-:-:S04]  /*16bc0*/  @!P2 IADD3 R32, P5, P6, R26, UR8, R28 ;  /* 0x000000081a20ac10 */ /* 0x001fc8000febe01c */
[----:B------:R-:W-:Y:S02]  /*16bd0*/  @!P2 IADD3.X R33, R45, UR7, R29, P5, P6 ;  /* 0x000000072d21ac10 */ /* 0x000fe4000afec41d */
[C---:B------:R-:W-:Y:S02]  /*16be0*/  ISETP.LT.OR P2, PT, R44.reuse, 0x19, !P3 ;  /* 0x000000192c00780c */ /* 0x040fe40005f41670 */
[----:B------:R-:W-:Y:S02]  /*16bf0*/  ISETP.LT.OR P3, PT, R44, 0x1a, !P3 ;  /* 0x0000001a2c00780c */ /* 0x000fe40005f61670 */
[----:B------:R-:W-:Y:S02]  /*16c00*/  P2R R88, PR, RZ, 0x4 ;  /* 0x00000004ff587803 */ /* 0x000fe40000000000 */
[----:B------:R-:W-:-:S07]  /*16c10*/  P2R R89, PR, RZ, 0x8 ;  /* 0x00000008ff597803 */ /* 0x000fce0000000000 */
[----:B------:R-:W0:Y:S02]  /*16c20*/  @!P2 LDC.64 R28, c[0x0][0x5c0] ;  /* 0x00017000ff1cab82 */ /* 0x000e240000000a00 */
[----:B0-----:R-:W-:-:S04]  /*16c30*/  @!P2 IADD3 R46, P5, P6, R26, UR8, R28 ;  /* 0x000000081a2eac10 */ /* 0x001fc8000febe01c */
[----:B------:R-:W-:Y:S02]  /*16c40*/  @!P2 IADD3.X R47, R45, UR7, R29, P5, P6 ;  /* 0x000000072d2fac10 */ /* 0x000fe4000afec41d */
[----:B------:R-:W0:Y:S01]  /*16c50*/  @!P3 LDC.64 R28, c[0x0][0x5c0] ;  /* 0x00017000ff1cbb82 */ /* 0x000e220000000a00 */
[----:B------:R-:W-:-:S04]  /*16c60*/  ISETP.NE.AND P2, PT, R30, RZ, PT ;  /* 0x000000ff1e00720c */ /* 0x000fc80003f45270 */
[----:B------:R-:W-:Y:S02]  /*16c70*/  P2R R81, PR, RZ, 0x4 ;  /* 0x00000004ff517803 */ /* 0x000fe40000000000 */
[----:B0-----:R-:W-:-:S04]  /*16c80*/  @!P3 IADD3 R40, P5, P6, R26, UR8, R28 ;  /* 0x000000081a28bc10 */ /* 0x001fc8000febe01c */
[----:B------:R-:W-:Y:S02]  /*16c90*/  @!P3 IADD3.X R41, R45, UR7, R29, P5, P6 ;  /* 0x000000072d29bc10 */ /* 0x000fe4000afec41d */
[----:B------:R-:W-:-:S04]  /*16ca0*/  ISETP.LT.OR P3, PT, R44, 0x11, !P0 ;  /* 0x000000112c00780c */ /* 0x000fc80004761670 */
[----:B------:R-:W-:-:S09]  /*16cb0*/  P2R R80, PR, RZ, 0x8 ;  /* 0x00000008ff507803 */ /* 0x000fd20000000000 */
[----:B------:R-:W0:Y:S02]  /*16cc0*/  @!P3 LDC.64 R28, c[0x0][0x5c0] ;  /* 0x00017000ff1cbb82 */ /* 0x000e240000000a00 */
        /* <DEDUP_REMOVED lines=20> */
[----:B------:R-:W-:Y:S02]  /*16e10*/  ISETP.NE.AND P3, PT, R48, RZ, PT ;  /* 0x000000ff3000720c */ /* 0x000fe40003f65270 */
        /* <DEDUP_REMOVED lines=19> */
[----:B------:R-:W-:-:S04]  /*16f50*/  ISETP.LT.OR P0, PT, R44, 0x11, !P1 ;  /* 0x000000112c00780c */ /* 0x000fc80004f01670 */
[----:B------:R-:W-:-:S09]  /*16f60*/  P2R R94, PR, RZ, 0x1 ;  /* 0x00000001ff5e7803 */ /* 0x000fd20000000000 */
[----:B------:R-:W-:-:S04]  /*16f70*/  @!P0 IADD3 R73, P6, P5, R73, UR6, R26 ;  /* 0x0000000649498c10 */ /* 0x000fc8000fdde01a */
        /* <DEDUP_REMOVED lines=13> */
[----:B------:R-:W-:-:S04]  /*17050*/  @!P4 IADD3 R65, P6, P5, R65, UR10, R26 ;  /* 0x0000000a4141cc10 */ /* 0x000fc8000fdde01a */
[----:B------:R-:W-:Y:S02]  /*17060*/  @!P4 IADD3.X R66, R66, UR9, R45, P6, P5 ;  /* 0x000000094242cc10 */ /* 0x000fe4000b7ea42d */
[----:B------:R-:W-:Y:S02]  /*17070*/  ISETP.LT.OR P5, PT, R44, 0x12, !P2 ;  /* 0x000000122c00780c */ /* 0x000fe400057a1670 */
[----:B------:R-:W-:Y:S01]  /*17080*/  ISETP.NE.AND P4, PT, R60, RZ, PT ;  /* 0x000000ff3c00720c */ /* 0x000fe20003f85270 */
[----:B------:R-:W-:Y:S01]  /*17090*/  IMAD.U32 R60, RZ, RZ, UR7 ;  /* 0x00000007ff3c7e24 */ /* 0x000fe2000f8e00ff */
[----:B------:R-:W-:-:S09]  /*170a0*/  P2R R76, PR, RZ, 0x20 ;  /* 0x00000020ff4c7803 */ /* 0x000fd20000000000 */
        /* <DEDUP_REMOVED lines=8> */
[----:B------:R-:W-:-:S04]  /*17130*/  ISETP.LT.OR P0, PT, R44, 0x1a, !P2 ;  /* 0x0000001a2c00780c */ /* 0x000fc80005701670 */
[----:B------:R-:W-:-:S09]  /*17140*/  P2R R84, PR, RZ, 0x1 ;  /* 0x00000001ff547803 */ /* 0x000fd20000000000 */
[----:B------:R-:W-:-:S04]  /*17150*/  @!P0 IADD3 R59, P1, P6, R59, UR10, R26 ;  /* 0x0000000a3b3b8c10 */ /* 0x000fc8000fe3e01a */
[----:B------:R-:W-:Y:S02]  /*17160*/  @!P0 IADD3.X R60, R60, UR9, R45, P1, P6 ;  /* 0x000000093c3c8c10 */ /* 0x000fe40008fec42d */
[C---:B------:R-:W-:Y:S02]  /*17170*/  ISETP.LT.OR P1, PT, R44.reuse, 0x11, !P3 ;  /* 0x000000112c00780c */ /* 0x040fe40005f21670 */
[----:B------:R-:W-:Y:S02]  /*17180*/  ISETP.LT.OR P0, PT, R44, 0x12, !P3 ;  /* 0x000000122c00780c */ /* 0x000fe40005f01670 */
[----:B------:R-:W-:Y:S02]  /*17190*/  ISETP.NE.AND P6, PT, R89, RZ, PT ;  /* 0x000000ff5900720c */ /* 0x000fe40003fc5270 */
[----:B------:R-:W-:-:S07]  /*171a0*/  F2FP.SATFINITE.E4M3.F32.PACK_AB_MERGE_C R89, RZ, R192, RZ ;  /* 0x000000c0ff59723e */ /* 0x000fce00048070ff */
[----:B------:R-:W0:Y:S02]  /*171b0*/  @!P1 LDC.64 R28, c[0x0][0x5c0] ;  /* 0x00017000ff1c9b82 */ /* 0x000e240000000a00 */
[----:B0-----:R-:W-:-:S05]  /*171c0*/  @!P1 IADD3 R28, P2, R26, R28, RZ ;  /* 0x0000001c1a1c9210 */ /* 0x001fca0007f5e0ff */
[----:B------:R-:W-:-:S05]  /*171d0*/  @!P1 IMAD.X R29, R45, 0x1, R29, P2 ;  /* 0x000000012d1d9824 */ /* 0x000fca00010e061d */
[----:B------:R0:W-:Y:S02]  /*171e0*/  @!P1 STG.E.U8 desc[UR46][R28.64+0x10], R195 ;  /* 0x000010c31c009986 */ /* 0x0001e4000c10112e */
[----:B0-----:R-:W0:Y:S02]  /*171f0*/  @!P0 LDC.64 R28, c[0x0][0x5c0] ;  /* 0x00017000ff1c8b82 */ /* 0x001e240000000a00 */
[----:B0-----:R-:W-:-:S05]  /*17200*/  @!P0 IADD3 R28, P1, R26, R28, RZ ;  /* 0x0000001c1a1c8210 */ /* 0x001fca0007f3e0ff */
[----:B------:R-:W-:Y:S01]  /*17210*/  @!P0 IMAD.X R29, R45, 0x1, R29, P1 ;  /* 0x000000012d1d8824 */ /* 0x000fe200008e061d */
[----:B------:R-:W-:-:S04]  /*17220*/  ISETP.NE.AND P1, PT, R88, RZ, PT ;  /* 0x000000ff5800720c */ /* 0x000fc80003f25270 */
[----:B------:R0:W-:Y:S01]  /*17230*/  @!P0 STG.E.U8 desc[UR46][R28.64+0x11], R87 ;  /* 0x000011571c008986 */ /* 0x0001e2000c10112e */
[----:B------:R-:W-:-:S03]  /*17240*/  ISETP.LT.OR P0, PT, R44, 0x19, !P3 ;  /* 0x000000192c00780c */ /* 0x000fc60005f01670 */
[----:B------:R1:W-:Y:S01]  /*17250*/  @!P5 STG.E.U8 desc[UR46][R36.64+0x10], R193 ;  /* 0x000010c12400d986 */ /* 0x0003e2000c10112e */
[----:B------:R-:W-:-:S03]  /*17260*/  ISETP.NE.AND P5, PT, R94, RZ, PT ;  /* 0x000000ff5e00720c */ /* 0x000fc60003fa5270 */
[----:B------:R2:W-:Y:S01]  /*17270*/  @!P4 STG.E.U8 desc[UR46][R32.64+0x11], R89 ;  /* 0x000011592000c986 */ /* 0x0005e2000c10112e */
[----:B------:R-:W-:-:S05]  /*17280*/  ISETP.NE.AND P4, PT, R90, RZ, PT ;  /* 0x000000ff5a00720c */ /* 0x000fca0003f85270 */
[----:B0-----:R-:W0:Y:S01]  /*17290*/  @!P0 LDC.64 R28, c[0x0][0x5c0] ;  /* 0x00017000ff1c8b82 */ /* 0x001e220000000a00 */
[----:B-1----:R-:W-:Y:S02]  /*172a0*/  F2FP.SATFINITE.E4M3.F32.PACK_AB_MERGE_C R37, RZ, R188, RZ ;  /* 0x000000bcff25723e */ /* 0x002fe400048070ff */
[----:B------:R-:W-:Y:S02]  /*172b0*/  P2R R36, PR, RZ, 0x8 ;  /* 0x00000008ff247803 */ /* 0x000fe40000000000 */
[----:B--2---:R-:W-:Y:S02]  /*172c0*/  F2FP.SATFINITE.E4M3.F32.PACK_AB_MERGE_C R33, RZ, R190, RZ ;  /* 0x000000beff21723e */ /* 0x004fe400048070ff */
[----:B0-----:R-:W-:-:S05]  /*172d0*/  @!P0 IADD3 R28, P2, R26, R28, RZ ;  /* 0x0000001c1a1c8210 */ /* 0x001fca0007f5e0ff */
[----:B------:R-:W-:-:S05]  /*172e0*/  @!P0 IMAD.X R29, R45, 0x1, R29, P2 ;  /* 0x000000012d1d8824 */ /* 0x000fca00010e061d */
[----:B------:R0:W-:Y:S01]  /*172f0*/  @!P0 STG.E.U8 desc[UR46][R28.64+0x18], R191 ;  /* 0x000018bf1c008986 */ /* 0x0001e2000c10112e */
[----:B------:R-:W-:Y:S02]  /*17300*/  ISETP.LT.OR P0, PT, R44, 0x1a, !P3 ;  /* 0x0000001a2c00780c */ /* 0x000fe40005f01670 */
[----:B------:R-:W-:-:S11]  /*17310*/  ISETP.NE.AND P3, PT, R93, RZ, PT ;  /* 0x000000ff5d00720c */ /* 0x000fd60003f65270 */
[----:B0-----:R-:W0:Y:S02]  /*17320*/  @!P0 LDC.64 R28, c[0x0][0x5c0] ;  /* 0x00017000ff1c8b82 */ /* 0x001e240000000a00 */
[----:B0-----:R-:W-:-:S05]  /*17330*/  @!P0 IADD3 R28, P2, R26, R28, RZ ;  /* 0x0000001c1a1c8210 */ /* 0x001fca0007f5e0ff */
[----:B------:R-:W-:Y:S01]  /*17340*/  @!P0 IMAD.X R29, R45, 0x1, R29, P2 ;  /* 0x000000012d1d8824 */ /* 0x000fe200010e061d */
[----:B------:R-:W-:-:S04]  /*17350*/  ISETP.NE.AND P2, PT, R86, RZ, PT ;  /* 0x000000ff5600720c */ /* 0x000fc80003f45270 */
[----:B------:R0:W-:Y:S01]  /*17360*/  @!P0 STG.E.U8 desc[UR46][R28.64+0x19], R33 ;  /* 0x000019211c008986 */ /* 0x0001e2000c10112e */
[----:B------:R-:W-:-:S03]  /*17370*/  ISETP.NE.AND P0, PT, R85, RZ, PT ;  /* 0x000000ff5500720c */ /* 0x000fc60003f05270 */
[----:B------:R-:W-:Y:S01]  /*17380*/  @!P1 STG.E.U8 desc[UR46][R46.64+0x18], R189 ;  /* 0x000018bd2e009986 */ /* 0x000fe2000c10112e */
[----:B------:R-:W-:Y:S02]  /*17390*/  P2R R32, PR, RZ, 0x1 ;  /* 0x00000001ff207803 */ /* 0x000fe40000000000 */
[----:B------:R-:W-:Y:S01]  /*173a0*/  ISETP.NE.AND P0, PT, R80, RZ, PT ;  /* 0x000000ff5000720c */ /* 0x000fe20003f05270 */
[----:B------:R-:W-:Y:S01]  /*173b0*/  @!P6 STG.E.U8 desc[UR46][R40.64+0x19], R37 ;  /* 0x000019252800e986 */ /* 0x000fe2000c10112e */
[----:B------:R-:W-:Y:S02]  /*173c0*/  ISETP.NE.AND P1, PT, R92, RZ, PT ;  /* 0x000000ff5c00720c */ /* 0x000fe40003f25270 */
[----:B------:R-:W-:Y:S01]  /*173d0*/  ISETP.NE.AND P6, PT, R91, RZ, PT ;  /* 0x000000ff5b00720c */ /* 0x000fe20003fc5270 */
[----:B0-----:R-:W0:Y:S01]  /*173e0*/  @!P5 LDC.64 R28, c[0x0][0x5c0] ;  /* 0x00017000ff1cdb82 */ /* 0x001e220000000a00 */
[----:B------:R-:W-:-:S07]  /*173f0*/  F2FP.SATFINITE.E4M3.F32.PACK_AB_MERGE_C R33, RZ, R186, RZ ;  /* 0x000000baff21723e */ /* 0x000fce00048070ff */
[----:B------:R1:W-:Y:S04]  /*17400*/  @!P0 STG.E.U8 desc[UR46][R34.64+0x10], R187 ;  /* 0x000010bb22008986 */ /* 0x0003e8000c10112e */
[----:B------:R2:W-:Y:S01]  /*17410*/  @!P4 STG.E.U8 desc[UR46][R30.64+0x11], R33 ;  /* 0x000011211e00c986 */ /* 0x0005e2000c10112e */
[----:B------:R-:W-:Y:S02]  /*17420*/  ISETP.NE.AND P4, PT, R82, RZ, PT ;  /* 0x000000ff5200720c */ /* 0x000fe40003f85270 */
[----:B-1----:R-:W-:Y:S02]  /*17430*/  F2FP.SATFINITE.E4M3.F32.PACK_AB_MERGE_C R35, RZ, R22, RZ ;  /* 0x00000016ff23723e */ /* 0x002fe400048070ff */
[----:B0-----:R-:W-:Y:S02]  /*17440*/  @!P5 IADD3 R28, P0, R73, R28, RZ ;  /* 0x0000001c491cd210 */ /* 0x001fe40007f1e0ff */
[----:B--2---:R-:W-:-:S02]  /*17450*/  F2FP.SATFINITE.E4M3.F32.PACK_AB_MERGE_C R33, RZ, R23, RZ ;  /* 0x00000017ff21723e */ /* 0x004fc400048070ff */
[----:B------:R-:W0:Y:S01]  /*17460*/  @!P1 LDC.64 R22, c[0x0][0x5c0] ;  /* 0x00017000ff169b82 */ /* 0x000e220000000a00 */
[----:B------:R-:W-:Y:S01]  /*17470*/  @!P5 IMAD.X R29, R74, 0x1, R29, P0 ;  /* 0x000000014a1dd824 */ /* 0x000fe200000e061d */
[----:B------:R-:W-:-:S04]  /*17480*/  F2FP.SATFINITE.E4M3.F32.PACK_AB_MERGE_C R31, RZ, R184, RZ ;  /* 0x000000b8ff1f723e */ /* 0x000fc800048070ff */
[----:B------:R1:W-:Y:S01]  /*17490*/  @!P5 STG.E.U8 desc[UR46][R28.64+0x10], R185 ;  /* 0x000010b91c00d986 */ /* 0x0003e2000c10112e */
[----:B------:R-:W-:Y:S01]  /*174a0*/  ISETP.NE.AND P5, PT, R83, RZ, PT ;  /* 0x000000ff5300720c */ /* 0x000fe20003fa5270 */
[----:B-1----:R-:W1:Y:S02]  /*174b0*/  @!P3 LDC.64 R28, c[0x0][0x5c0] ;  /* 0x00017000ff1cbb82 */ /* 0x002e640000000a00 */
[----:B-1----:R-:W-:-:S05]  /*174c0*/  @!P3 IADD3 R28, P0, R71, R28, RZ ;  /* 0x0000001c471cb210 */ /* 0x002fca0007f1e0ff */
[----:B------:R-:W-:Y:S01]  /*174d0*/  @!P3 IMAD.X R29, R72, 0x1, R29, P0 ;  /* 0x00000001481db824 */ /* 0x000fe200000e061d */
[----:B------:R-:W-:-:S04]  /*174e0*/  ISETP.NE.AND P0, PT, R32, RZ, PT ;  /* 0x000000ff2000720c */ /* 0x000fc80003f05270 */
[----:B------:R1:W-:Y:S01]  /*174f0*/  @!P3 STG.E.U8 desc[UR46][R28.64+0x11], R31 ;  /* 0x0000111f1c00b986 */ /* 0x0003e2000c10112e */
[----:B------:R-:W-:-:S08]  /*17500*/  ISETP.NE.AND P3, PT, R36, RZ, PT ;  /* 0x000000ff2400720c */ /* 0x000fd00003f65270 */
[----:B------:R-:W-:Y:S01]  /*17510*/  @!P0 STG.E.U8 desc[UR46][R42.64+0x18], R33 ;  /* 0x000018212a008986 */ /* 0x000fe2000c10112e */
[----:B------:R-:W-:Y:S02]  /*17520*/  ISETP.NE.AND P0, PT, R84, RZ, PT ;  /* 0x000000ff5400720c */ /* 0x000fe40003f05270 */
[----:B-1----:R-:W-:Y:S01]  /*17530*/  F2FP.SATFINITE.E4M3.F32.PACK_AB_MERGE_C R29, RZ, R20, RZ ;  /* 0x00000014ff1d723e */ /* 0x002fe200048070ff */
[----:B------:R-:W-:Y:S01]  /*17540*/  @!P2 STG.E.U8 desc[UR46][R38.64+0x19], R35 ;  /* 0x000019232600a986 */ /* 0x000fe2000c10112e */
[----:B0-----:R-:W-:Y:S02]  /*17550*/  @!P1 IADD3 R22, P2, R69, R22, RZ ;  /* 0x0000001645169210 */ /* 0x001fe40007f5e0ff */
[----:B------:R-:W-:-:S03]  /*17560*/  F2FP.SATFINITE.E4M3.F32.PACK_AB_MERGE_C R31, RZ, R19, RZ ;  /* 0x00000013ff1f723e */ /* 0x000fc600048070ff */
[----:B------:R-:W-:Y:S01]  /*17570*/  @!P1 IMAD.X R23, R70, 0x1, R23, P2 ;  /* 0x0000000146179824 */ /* 0x000fe200010e0617 */
[----:B------:R-:W-:-:S04]  /*17580*/  ISETP.NE.AND P2, PT, R81, RZ, PT ;  /* 0x000000ff5100720c */ /* 0x000fc80003f45270 */
[----:B------:R0:W-:Y:S02]  /*17590*/  @!P1 STG.E.U8 desc[UR46][R22.64+0x18], R21 ;  /* 0x0000181516009986 */ /* 0x0001e4000c10112e */
[----:B0-----:R-:W0:Y:S01]  /*175a0*/  @!P6 LDC.64 R22, c[0x0][0x5c0] ;  /* 0x00017000ff16eb82 */ /* 0x001e220000000a00 */
[----:B------:R-:W-:Y:S02]  /*175b0*/  F2FP.SATFINITE.E4M3.F32.PACK_AB_MERGE_C R21, RZ, R18, RZ ;  /* 0x00000012ff15723e */ /* 0x000fe400048070ff */
[----:B0-----:R-:W-:-:S05]  /*175c0*/  @!P6 IADD3 R22, P1, R67, R22, RZ ;  /* 0x000000164316e210 */ /* 0x001fca0007f3e0ff */
[----:B------:R-:W-:Y:S01]  /*175d0*/  @!P6 IMAD.X R23, R68, 0x1, R23, P1 ;  /* 0x000000014417e824 */ /* 0x000fe200008e0617 */
[----:B------:R-:W-:-:S04]  /*175e0*/  ISETP.NE.AND P1, PT, R77, RZ, PT ;  /* 0x000000ff4d00720c */ /* 0x000fc80003f25270 */
[----:B------:R0:W-:Y:S01]  /*175f0*/  @!P6 STG.E.U8 desc[UR46][R22.64+0x19], R29 ;  /* 0x0000191d1600e986 */ /* 0x0001e2000c10112e */
[----:B------:R-:W-:-:S03]  /*17600*/  ISETP.NE.AND P6, PT, R79, RZ, PT ;  /* 0x000000ff4f00720c */ /* 0x000fc60003fc5270 */
[----:B------:R-:W-:Y:S01]  /*17610*/  @!P4 STG.E.U8 desc[UR46][R50.64+0x10], R31 ;  /* 0x0000101f3200c986 */ /* 0x000fe2000c10112e */
[----:B------:R-:W-:-:S03]  /*17620*/  ISETP.NE.AND P4, PT, R78, RZ, PT ;  /* 0x000000ff4e00720c */ /* 0x000fc60003f85270 */
[----:B------:R-:W-:Y:S01]  /*17630*/  @!P5 STG.E.U8 desc[UR46][R48.64+0x11], R21 ;  /* 0x000011153000d986 */ /* 0x000fe2000c10112e */
[----:B0-----:R-:W-:Y:S02]  /*17640*/  F2FP.SATFINITE.E4M3.F32.PACK_AB_MERGE_C R23, RZ, R17, RZ ;  /* 0x00000011ff17723e */ /* 0x001fe400048070ff */
[----:B------:R-:W-:-:S03]  /*17650*/  F2FP.SATFINITE.E4M3.F32.PACK_AB_MERGE_C R29, RZ, R16, RZ ;  /* 0x00000010ff1d723e */ /* 0x000fc600048070ff */
[----:B------:R-:W0:Y:S08]  /*17660*/  @!P6 LDC.64 R16, c[0x0][0x5c0] ;  /* 0x00017000ff10eb82 */ /* 0x000e300000000a00 */
[----:B------:R-:W1:Y:S02]  /*17670*/  @!P4 LDC.64 R18, c[0x0][0x5c0] ;  /* 0x00017000ff12cb82 */ /* 0x000e640000000a00 */
[----:B-1----:R-:W-:-:S05]  /*17680*/  @!P4 IADD3 R18, P5, R65, R18, RZ ;  /* 0x000000124112c210 */ /* 0x002fca0007fbe0ff */
[----:B------:R-:W-:Y:S01]  /*17690*/  @!P4 IMAD.X R19, R66, 0x1, R19, P5 ;  /* 0x000000014213c824 */ /* 0x000fe200028e0613 */
[----:B------:R-:W-:-:S04]  /*176a0*/  ISETP.NE.AND P5, PT, R76, RZ, PT ;  /* 0x000000ff4c00720c */ /* 0x000fc80003fa5270 */
[----:B------:R1:W-:Y:S09]  /*176b0*/  @!P4 STG.E.U8 desc[UR46][R18.64+0x10], R23 ;  /* 0x000010171200c986 */ /* 0x0003f2000c10112e */
[----:B-1----:R-:W1:Y:S01]  /*176c0*/  @!P5 LDC.64 R18, c[0x0][0x5c0] ;  /* 0x00017000ff12db82 */ /* 0x002e620000000a00 */
[----:B------:R-:W-:-:S02]  /*176d0*/  F2FP.SATFINITE.E4M3.F32.PACK_AB_MERGE_C R23, RZ, R14, RZ ;  /* 0x0000000eff17723e */ /* 0x000fc400048070ff */
[----:B-1----:R-:W-:-:S05]  /*176e0*/  @!P5 IADD3 R18, P4, R63, R18, RZ ;  /* 0x000000123f12d210 */ /* 0x002fca0007f9e0ff */
[----:B------:R-:W-:Y:S01]  /*176f0*/  @!P5 IMAD.X R19, R64, 0x1, R19, P4 ;  /* 0x000000014013d824 */ /* 0x000fe200020e0613 */
[----:B------:R-:W-:-:S04]  /*17700*/  ISETP.NE.AND P4, PT, R57, RZ, PT ;  /* 0x000000ff3900720c */ /* 0x000fc80003f85270 */
[----:B------:R1:W-:Y:S01]  /*17710*/  @!P5 STG.E.U8 desc[UR46][R18.64+0x11], R29 ;  /* 0x0000111d1200d986 */ /* 0x0003e2000c10112e */
[----:B------:R-:W-:Y:S02]  /*17720*/  ISETP.NE.AND P5, PT, R75, RZ, PT ;  /* 0x000000ff4b00720c */ /* 0x000fe40003fa5270 */
[----:B-1----:R-:W-:-:S11]  /*17730*/  F2FP.SATFINITE.E4M3.F32.PACK_AB_MERGE_C R29, RZ, R8, RZ ;  /* 0x00000008ff1d723e */ /* 0x002fd600048070ff */
[----:B------:R-:W-:Y:S01]  /*17740*/  @!P5 STG.E.U8 desc[UR46][R52.64+0x18], R15 ;  /* 0x0000180f3400d986 */ /* 0x000fe2000c10112e */
[----:B0-----:R-:W-:-:S03]  /*17750*/  @!P6 IADD3 R18, P5, R61, R16, RZ ;  /* 0x000000103d12e210 */ /* 0x001fc60007fbe0ff */
[----:B------:R0:W-:Y:S02]  /*17760*/  @!P1 STG.E.U8 desc[UR46][R54.64+0x19], R23 ;  /* 0x0000191736009986 */ /* 0x0001e4000c10112e */
[----:B------:R-:W-:Y:S02]  /*17770*/  @!P6 IMAD.X R19, R62, 0x1, R17, P5 ;  /* 0x000000013e13e824 */ /* 0x000fe400028e0611 */
[----:B------:R-:W1:Y:S03]  /*17780*/  @!P0 LDC.64 R16, c[0x0][0x5c0] ;  /* 0x00017000ff108b82 */ /* 0x000e660000000a00 */
[----:B------:R2:W-:Y:S01]  /*17790*/  @!P6 STG.E.U8 desc[UR46][R18.64+0x18], R13 ;  /* 0x0000180d1200e986 */ /* 0x0005e2000c10112e */
[----:B------:R-:W-:Y:S02]  /*177a0*/  ISETP.LT.OR P6, PT, R44, 0x12, !P4 ;  /* 0x000000122c00780c */ /* 0x000fe400067c1670 */
[----:B0-----:R-:W-:-:S02]  /*177b0*/  F2FP.SATFINITE.E4M3.F32.PACK_AB_MERGE_C R23, RZ, R12, RZ ;  /* 0x0000000cff17723e */ /* 0x001fc400048070ff */
[----:B--2---:R-:W-:-:S09]  /*177c0*/  F2FP.SATFINITE.E4M3.F32.PACK_AB_MERGE_C R13, RZ, R10, RZ ;  /* 0x0000000aff0d723e */ /* 0x004fd200048070ff */
[----:B------:R-:W-:Y:S02]  /*177d0*/  @!P6 IMAD.MOV.U32 R18, RZ, RZ, R26 ;  /* 0x000000ffff12e224 */ /* 0x000fe400078e001a */
[----:B------:R-:W-:Y:S02]  /*177e0*/  @!P6 IMAD.MOV.U32 R19, RZ, RZ, R45 ;  /* 0x000000ffff13e224 */ /* 0x000fe400078e002d */
[----:B------:R-:W-:Y:S01]  /*177f0*/  @!P6 IMAD.WIDE.U32 R18, R24, 0x180, R18 ;  /* 0x000001801812e825 */ /* 0x000fe200078e0012 */
[----:B-1----:R-:W-:-:S05]  /*17800*/  @!P0 IADD3 R20, P5, R59, R16, RZ ;  /* 0x000000103b148210 */ /* 0x002fca0007fbe0ff */
[----:B------:R-:W-:Y:S01]  /*17810*/  @!P0 IMAD.X R21, R60, 0x1, R17, P5 ;  /* 0x000000013c158824 */ /* 0x000fe200028e0611 */
[----:B------:R-:W-:-:S04]  /*17820*/  ISETP.LT.OR P5, PT, R44, 0x11, !P4 ;  /* 0x000000112c00780c */ /* 0x000fc800067a1670 */
[----:B------:R0:W-:Y:S01]  /*17830*/  @!P0 STG.E.U8 desc[UR46][R20.64+0x19], R23 ;  /* 0x0000191714008986 */ /* 0x0001e2000c10112e */
[----:B------:R-:W-:-:S08]  /*17840*/  ISETP.NE.AND P0, PT, R56, RZ, PT ;  /* 0x000000ff3800720c */ /* 0x000fd00003f05270 */
[----:B------:R-:W1:Y:S01]  /*17850*/  @!P5 LDC.64 R14, c[0x0][0x5c0] ;  /* 0x00017000ff0edb82 */ /* 0x000e620000000a00 */
[----:B------:R-:W-:Y:S02]  /*17860*/  @!P5 IMAD.MOV.U32 R16, RZ, RZ, R26 ;  /* 0x000000ffff10d224 */ /* 0x000fe400078e001a */
[----:B------:R-:W-:Y:S02]  /*17870*/  @!P5 IMAD.MOV.U32 R17, RZ, RZ, R45 ;  /* 0x000000ffff11d224 */ /* 0x000fe400078e002d */
[----:B------:R-:W-:Y:S02]  /*17880*/  @!P5 IMAD R22, R25, 0x180, RZ ;  /* 0x000001801916d824 */ /* 0x000fe400078e02ff */
[----:B------:R-:W-:-:S03]  /*17890*/  @!P5 IMAD.WIDE.U32 R16, R24, 0x180, R16 ;  /* 0x000001801810d825 */ /* 0x000fc600078e0010 */
[----:B-1----:R-:W-:-:S04]  /*178a0*/  @!P5 IADD3 R14, P1, R16, R14, RZ ;  /* 0x0000000e100ed210 */ /* 0x002fc80007f3e0ff */
[----:B------:R-:W-:Y:S01]  /*178b0*/  @!P5 IADD3.X R15, R15, R17, R22, P1, !PT ;  /* 0x000000110f0fd210 */ /* 0x000fe20000ffe416 */
[----:B------:R-:W-:Y:S01]  /*178c0*/  @!P6 IMAD R22, R25, 0x180, RZ ;  /* 0x000001801916e824 */ /* 0x000fe200078e02ff */
[----:B------:R-:W1:Y:S03]  /*178d0*/  @!P6 LDC.64 R16, c[0x0][0x5c0] ;  /* 0x00017000ff10eb82 */ /* 0x000e660000000a00 */
[----:B------:R0:W-:Y:S01]  /*178e0*/  @!P5 STG.E.U8 desc[UR46][R14.64+0x10], R11 ;  /* 0x0000100b0e00d986 */ /* 0x0001e2000c10112e */
[----:B------:R-:W-:-:S04]  /*178f0*/  LOP3.LUT P5, RZ, R229, 0x400000, RZ, 0xc0, !PT ;  /* 0x00400000e5ff7812 */ /* 0x000fc800078ac0ff */
[----:B------:R-:W-:Y:S02]  /*17900*/  ISETP.LT.OR P5, PT, R44, 0x11, !P5 ;  /* 0x000000112c00780c */ /* 0x000fe40006fa1670 */
[----:B-1----:R-:W-:-:S04]  /*17910*/  @!P6 IADD3 R16, P1, R18, R16, RZ ;  /* 0x000000101210e210 */ /* 0x002fc80007f3e0ff */
[----:B------:R-:W-:Y:S02]  /*17920*/  @!P6 IADD3.X R17, R17, R19, R22, P1, !PT ;  /* 0x000000131111e210 */ /* 0x000fe40000ffe416 */
[----:B------:R-:W-:Y:S02]  /*17930*/  ISETP.NE.AND P1, PT, R58, RZ, PT ;  /* 0x000000ff3a00720c */ /* 0x000fe40003f25270 */
[----:B------:R-:W-:Y:S01]  /*17940*/  F2FP.SATFINITE.E4M3.F32.PACK_AB_MERGE_C R19, RZ, R9, RZ ;  /* 0x00000009ff13723e */ /* 0x000fe200048070ff */
[----:B------:R0:W-:Y:S02]  /*17950*/  @!P6 STG.E.U8 desc[UR46][R16.64+0x11], R13 ;  /* 0x0000110d1000e986 */ /* 0x0001e4000c10112e */
[----:B------:R-:W-:Y:S08]  /*17960*/  @P5 BRA `(.L_x_45) ;  /* 0x00000000002c5947 */ /* 0x000ff00003800000 */
[----:B------:R-:W-:Y:S01]  /*17970*/  IMAD.MOV.U32 R8, RZ, RZ, R26 ;  /* 0x000000ffff087224 */ /* 0x000fe200078e001a */
[----:B------:R-:W-:Y:S01]  /*17980*/  ULDC.64 UR12, c[0x0][0x5c0] ;  /* 0x00017000000c7ab9 */ /* 0x000fe20000000a00 */
[----:B------:R-:W-:Y:S02]  /*17990*/  IMAD.MOV.U32 R9, RZ, RZ, R45 ;  /* 0x000000ffff097224 */ /* 0x000fe400078e002d */
[----:B0-----:R-:W-:Y:S02]  /*179a0*/  IMAD R11, R25, 0x180, RZ ;  /* 0x00000180190b7824 */ /* 0x001fe400078e02ff */
[----:B------:R-:W-:-:S04]  /*179b0*/  IMAD.WIDE.U32 R8, R24, 0x180, R8 ;  /* 0x0000018018087825 */ /* 0x000fc800078e0008 */
[----:B------:R-:W-:Y:S02]  /*179c0*/  IMAD.U32 R13, RZ, RZ, UR12 ;  /* 0x0000000cff0d7e24 */ /* 0x000fe4000f8e00ff */
[----:B------:R-:W-:Y:S02]  /*179d0*/  IMAD.U32 R10, RZ, RZ, UR13 ;  /* 0x0000000dff0a7e24 */ /* 0x000fe4000f8e00ff */
[----:B------:R-:W-:Y:S01]  /*179e0*/  IMAD.IADD R11, R9, 0x1, R11 ;  /* 0x00000001090b7824 */ /* 0x000fe200078e020b */
[----:B------:R-:W-:-:S04]  /*179f0*/  IADD3 R8, P5, P6, R8, UR8, R13 ;  /* 0x0000000808087c10 */ /* 0x000fc8000febe00d */
[----:B------:R-:W-:-:S05]  /*17a00*/  IADD3.X R9, R11, UR7, R10, P5, P6 ;  /* 0x000000070b097c10 */ /* 0x000fca000afec40a */
[----:B------:R1:W-:Y:S04]  /*17a10*/  STG.E.U8 desc[UR46][R8.64+0x10], R19 ;  /* 0x0000101308007986 */ /* 0x0003e8000c10112e */
.L_x_45:
[----:B------:R-:W-:Y:S05]  /*17a20*/  BSYNC B1 ;  /* 0x0000000000017941 */ /* 0x000fea0003800000 */
.L_x_44:
[----:B------:R-:W-:Y:S01]  /*17a30*/  LOP3.LUT P5, RZ, R229, 0x400000, RZ, 0xc0, !PT ;  /* 0x00400000e5ff7812 */ /* 0x000fe200078ac0ff */
[----:B------:R-:W-:Y:S03]  /*17a40*/  BSSY B1, `(.L_x_46) ;  /* 0x000000e000017945 */ /* 0x000fe60003800000 */
[----:B------:R-:W-:-:S13]  /*17a50*/  ISETP.LT.OR P5, PT, R44, 0x12, !P5 ;  /* 0x000000122c00780c */ /* 0x000fda0006fa1670 */
[----:B------:R-:W-:Y:S05]  /*17a60*/  @P5 BRA `(.L_x_47) ;  /* 0x00000000002c5947 */ /* 0x000fea0003800000 */
[----:B-1----:R-:W-:Y:S01]  /*17a70*/  IMAD.MOV.U32 R8, RZ, RZ, R26 ;  /* 0x000000ffff087224 */ /* 0x002fe200078e001a */
        /* <DEDUP_REMOVED lines=10> */
.L_x_47:
[----:B------:R-:W-:Y:S05]  /*17b20*/  BSYNC B1 ;  /* 0x0000000000017941 */ /* 0x000fea0003800000 */
.L_x_46:
[----:B------:R-:W-:Y:S01]  /*17b30*/  ISETP.LT.OR P6, PT, R44, 0x19, !P4 ;  /* 0x000000192c00780c */ /* 0x000fe200067c1670 */
[----:B------:R-:W-:Y:S01]  /*17b40*/  FMUL R7, R7, UR39 ;  /* 0x0000002707077c20 */ /* 0x000fe20008400000 */
[----:B0-----:R-:W-:Y:S01]  /*17b50*/  P2R R15, PR, RZ, 0x1 ;  /* 0x00000001ff0f7803 */ /* 0x001fe20000000000 */
[----:B------:R-:W-:Y:S01]  /*17b60*/  FMUL R6, R6, UR39 ;  /* 0x0000002706067c20 */ /* 0x000fe20008400000 */
[----:B------:R-:W-:Y:S01]  /*17b70*/  FMUL R5, R5, UR39 ;  /* 0x0000002705057c20 */ /* 0x000fe20008400000 */
[----:B------:R-:W-:Y:S01]  /*17b80*/  FMUL R4, R4, UR39 ;  /* 0x0000002704047c20 */ /* 0x000fe20008400000 */
[----:B------:R-:W-:Y:S01]  /*17b90*/  F2FP.SATFINITE.E4M3.F32.PACK_AB_MERGE_C R7, RZ, R7, RZ ;  /* 0x00000007ff07723e */ /* 0x000fe200048070ff */
[----:B------:R-:W-:Y:S03]  /*17ba0*/  BSSY B1, `(.L_x_48) ;  /* 0x0000024000017945 */ /* 0x000fe60003800000 */
[----:B------:R-:W-:-:S03]  /*17bb0*/  F2FP.SATFINITE.E4M3.F32.PACK_AB_MERGE_C R17, RZ, R4, RZ ;  /* 0x00000004ff11723e */ /* 0x000fc600048070ff */
[----:B-12---:R-:W0:Y:S01]  /*17bc0*/  @!P6 LDC.64 R8, c[0x0][0x5c0] ;  /* 0x00017000ff08eb82 */ /* 0x006e220000000a00 */
        /* <DEDUP_REMOVED lines=33> */
.L_x_49:
[----:B------:R-:W-:Y:S05]  /*17de0*/  BSYNC B1 ;  /* 0x0000000000017941 */ /* 0x000fea0003800000 */
.L_x_48:
        /* <DEDUP_REMOVED lines=15> */
.L_x_51:
[----:B------:R-:W-:Y:S05]  /*17ee0*/  BSYNC B1 ;  /* 0x0000000000017941 */ /* 0x000fea0003800000 */
.L_x_50:
[----:B------:R-:W-:Y:S01]  /*17ef0*/  P2R R18, PR, RZ, 0x8 ;  /* 0x00000008ff127803 */ /* 0x000fe20000000000 */
[----:B------:R-:W2:Y:S01]  /*17f00*/  LDL.LU R186, [R1] ;  /* 0x0000000001ba7983 */ /* 0x000ea20000300800 */
[----:B------:R-:W-:Y:S02]  /*17f10*/  LOP3.LUT P3, RZ, R229, 0x200, RZ, 0xc0, !PT ;  /* 0x00000200e5ff7812 */ /* 0x000fe4000786c0ff */
[----:B------:R-:W-:Y:S01]  /*17f20*/  P2R R8, PR, RZ, 0x4 ;  /* 0x00000004ff087803 */ /* 0x000fe20000000000 */
[----:B------:R-:W3:Y:S01]  /*17f30*/  LDL.LU R185, [R1+0x4] ;  /* 0x0000040001b97983 */ /* 0x000ee20000300800 */
[----:B------:R-:W-:Y:S02]  /*17f40*/  ISETP.LT.OR P2, PT, R44, 0x21, !P3 ;  /* 0x000000212c00780c */ /* 0x000fe40005f41670 */
[----:B------:R-:W-:Y:S01]  /*17f50*/  P2R R52, PR, RZ, 0x10 ;  /* 0x00000010ff347803 */ /* 0x000fe20000000000 */
[----:B------:R-:W4:Y:S10]  /*17f60*/  LDL.LU R184, [R1+0x8] ;  /* 0x0000080001b87983 */ /* 0x000f340000300800 */
[----:B------:R-:W0:Y:S01]  /*17f70*/  @!P2 LDC.64 R32, c[0x0][0x5c0] ;  /* 0x00017000ff20ab82 */ /* 0x000e220000000a00 */
[----:B------:R-:W-:-:S02]  /*17f80*/  P2R R30, PR, RZ, 0x4 ;  /* 0x00000004ff1e7803 */ /* 0x000fc40000000000 */
[----:B------:R-:W-:Y:S01]  /*17f90*/  P2R R50, PR, RZ, 0x1 ;  /* 0x00000001ff327803 */ /* 0x000fe20000000000 */
[----:B------:R-:W-:Y:S01]  /*17fa0*/  IMAD.U32 R57, RZ, RZ, UR8 ;  /* 0x00000008ff397e24 */ /* 0x000fe2000f8e00ff */
[----:B------:R-:W-:Y:S01]  /*17fb0*/  LOP3.LUT P4, RZ, R229, 0x10000, RZ, 0xc0, !PT ;  /* 0x00010000e5ff7812 */ /* 0x000fe2000788c0ff */
[----:B------:R-:W-:Y:S02]  /*17fc0*/  IMAD.U32 R58, RZ, RZ, UR7 ;  /* 0x00000007ff3a7e24 */ /* 0x000fe4000f8e00ff */
[----:B------:R-:W-:Y:S02]  /*17fd0*/  IMAD.U32 R49, RZ, RZ, UR8 ;  /* 0x00000008ff317e24 */ /* 0x000fe4000f8e00ff */
[----:B------:R-:W-:Y:S02]  /*17fe0*/  IMAD.U32 R48, RZ, RZ, UR7 ;  /* 0x00000007ff307e24 */ /* 0x000fe4000f8e00ff */
[----:B------:R-:W-:Y:S02]  /*17ff0*/  IMAD.U32 R47, RZ, RZ, UR8 ;  /* 0x00000008ff2f7e24 */ /* 0x000fe4000f8e00ff */
[----:B------:R-:W-:-:S02]  /*18000*/  IMAD.U32 R46, RZ, RZ, UR7 ;  /* 0x00000007ff2e7e24 */ /* 0x000fc4000f8e00ff */
[----:B------:R-:W-:Y:S02]  /*18010*/  IMAD.U32 R43, RZ, RZ, UR8 ;  /* 0x00000008ff2b7e24 */ /* 0x000fe4000f8e00ff */
[----:B------:R-:W-:Y:S02]  /*18020*/  IMAD.U32 R42, RZ, RZ, UR7 ;  /* 0x00000007ff2a7e24 */ /* 0x000fe4000f8e00ff */
[----:B------:R-:W-:Y:S02]  /*18030*/  IMAD.U32 R41, RZ, RZ, UR8 ;  /* 0x00000008ff297e24 */ /* 0x000fe4000f8e00ff */
[----:B------:R-:W-:Y:S02]  /*18040*/  IMAD.U32 R40, RZ, RZ, UR7 ;  /* 0x00000007ff287e24 */ /* 0x000fe4000f8e00ff */
[----:B------:R-:W-:Y:S01]  /*18050*/  IMAD.U32 R39, RZ, RZ, UR8 ;  /* 0x00000008ff277e24 */ /* 0x000fe2000f8e00ff */
[----:B0-----:R-:W-:Y:S01]  /*18060*/  @!P2 IADD3 R32, P5, P6, R26, UR8, R32 ;  /* 0x000000081a20ac10 */ /* 0x001fe2000febe020 */
[----:B------:R-:W-:-:S02]  /*18070*/  IMAD.U32 R38, RZ, RZ, UR7 ;  /* 0x00000007ff267e24 */ /* 0x000fc4000f8e00ff */
[----:B------:R-:W-:Y:S01]  /*18080*/  IMAD.U32 R37, RZ, RZ, UR8 ;  /* 0x00000008ff257e24 */ /* 0x000fe2000f8e00ff */
[----:B------:R-:W-:Y:S01]  /*18090*/  @!P2 IADD3.X R33, R45, UR7, R33, P5, P6 ;  /* 0x000000072d21ac10 */ /* 0x000fe2000afec421 */
[----:B------:R-:W-:Y:S01]  /*180a0*/  IMAD.U32 R36, RZ, RZ, UR7 ;  /* 0x00000007ff247e24 */ /* 0x000fe2000f8e00ff */
[----:B------:R-:W-:Y:S02]  /*180b0*/  ISETP.LT.OR P2, PT, R44, 0x22, !P3 ;  /* 0x000000222c00780c */ /* 0x000fe40005f41670 */
[----:B------:R-:W-:Y:S01]  /*180c0*/  P2R R54, PR, RZ, 0x2 ;  /* 0x00000002ff367803 */ /* 0x000fe20000000000 */
[----:B------:R-:W-:Y:S02]  /*180d0*/  IMAD.U32 R35, RZ, RZ, UR8 ;  /* 0x00000008ff237e24 */ /* 0x000fe4000f8e00ff */
[----:B------:R-:W-:Y:S02]  /*180e0*/  IMAD.U32 R34, RZ, RZ, UR7 ;  /* 0x00000007ff227e24 */ /* 0x000fe4000f8e00ff */
[----:B-----5:R-:W-:Y:S01]  /*180f0*/  FMUL R3, R3, UR39 ;  /* 0x0000002703037c20 */ /* 0x020fe20008400000 */
[----:B------:R-:W4:Y:S01]  /*18100*/  LDL.LU R188, [R1+0xc] ;  /* 0x00000c0001bc7983 */ /* 0x000f220000300800 */
[----:B------:R-:W-:Y:S01]  /*18110*/  P2R R31, PR, RZ, 0x4 ;  /* 0x00000004ff1f7803 */ /* 0x000fe20000000000 */
[----:B------:R-:W-:-:S02]  /*18120*/  FMUL R2, R2, UR39 ;  /* 0x0000002702027c20 */ /* 0x000fc40008400000 */
[----:B------:R-:W-:Y:S01]  /*18130*/  F2FP.SATFINITE.E4M3.F32.PACK_AB_MERGE_C R3, RZ, R3, RZ ;  /* 0x00000003ff03723e */ /* 0x000fe200048070ff */
[----:B------:R-:W4:Y:S01]  /*18140*/  LDL.LU R187, [R1+0x10] ;  /* 0x0000100001bb7983 */ /* 0x000f220000300800 */
[----:B-1----:R-:W0:Y:S01]  /*18150*/  @!P2 LDC.64 R4, c[0x0][0x5c0] ;  /* 0x00017000ff04ab82 */ /* 0x002e220000000a00 */
[----:B------:R-:W-:Y:S02]  /*18160*/  F2FP.SATFINITE.E4M3.F32.PACK_AB_MERGE_C R51, RZ, R2, RZ ;  /* 0x00000002ff33723e */ /* 0x000fe400048070ff */
        /* <DEDUP_REMOVED lines=9> */
[----:B------:R-:W-:Y:S02]  /*18200*/  ISETP.NE.AND P2, PT, R8, RZ, PT ;  /* 0x000000ff0800720c */ /* 0x000fe40003f45270 */
[----:B------:R-:W0:Y:S02]  /*18210*/  @!P3 LDC.64 R8, c[0x0][0x5c0] ;  /* 0x00017000ff08bb82 */ /* 0x000e240000000a00 */
        /* <DEDUP_REMOVED lines=20> */
[----:B------:R-:W-:Y:S01]  /*18360*/  P2R R66, PR, RZ, 0x8 ;  /* 0x00000008ff427803 */ /* 0x000fe20000000000 */
[----:B--2---:R-:W-:Y:S01]  /*18370*/  FMUL R2, R186, UR39 ;  /* 0x00000027ba027c20 */ /* 0x004fe20008400000 */
[----:B------:R-:W-:Y:S01]  /*18380*/  P2R R64, PR, RZ, 0x1 ;  /* 0x00000001ff407803 */ /* 0x000fe20000000000 */
[----:B------:R-:W2:Y:S04]  /*18390*/  LDL.LU R186, [R1+0x14] ;  /* 0x0000140001ba7983 */ /* 0x000ea80000300800 */
[----:B------:R-:W2:Y:S02]  /*183a0*/  LDL.LU R189, [R1+0x18] ;  /* 0x0000180001bd7983 */ /* 0x000ea40000300800 */
[----:B------:R-:W0:Y:S02]  /*183b0*/  @!P3 LDC.64 R16, c[0x0][0x5c0] ;  /* 0x00017000ff10bb82 */ /* 0x000e240000000a00 */
[----:B0-----:R-:W-:-:S04]  /*183c0*/  @!P3 IADD3 R16, P5, P6, R26, UR6, R16 ;  /* 0x000000061a10bc10 */ /* 0x001fc8000febe010 */
[----:B------:R-:W-:Y:S02]  /*183d0*/  @!P3 IADD3.X R17, R45, UR5, R17, P5, P6 ;  /* 0x000000052d11bc10 */ /* 0x000fe4000afec411 */
[----:B------:R-:W-:Y:S02]  /*183e0*/  ISETP.NE.AND P3, PT, R18, RZ, PT ;  /* 0x000000ff1200720c */ /* 0x000fe40003f65270 */
        /* <DEDUP_REMOVED lines=39> */
[----:B------:R-:W-:Y:S02]  /*18660*/  ISETP.NE.AND P4, PT, R31, RZ, PT ;  /* 0x000000ff1f00720c */ /* 0x000fe40003f85270 */
[----:B------:R-:W-:-:S09]  /*18670*/  P2R R60, PR, RZ, 0x20 ;  /* 0x00000020ff3c7803 */ /* 0x000fd20000000000 */
[----:B------:R-:W-:-:S04]  /*18680*/  @!P5 IADD3 R39, P0, P6, R39, UR10, R26 ;  /* 0x0000000a2727dc10 */ /* 0x000fc8000fe1e01a */
[----:B------:R-:W-:Y:S02]  /*18690*/  @!P5 IADD3.X R38, R38, UR9, R45, P0, P6 ;  /* 0x000000092626dc10 */ /* 0x000fe400087ec42d */
[----:B------:R-:W-:Y:S02]  /*186a0*/  ISETP.LT.OR P6, PT, R44, 0x29, !P2 ;  /* 0x000000292c00780c */ /* 0x000fe400057c1670 */
[----:B------:R-:W-:Y:S02]  /*186b0*/  ISETP.NE.AND P5, PT, R30, RZ, PT ;  /* 0x000000ff1e00720c */ /* 0x000fe40003fa5270 */
        /* <DEDUP_REMOVED lines=16> */
[----:B------:R-:W-:Y:S02]  /*187c0*/  ISETP.NE.AND P1, PT, R53, RZ, PT ;  /* 0x000000ff3500720c */ /* 0x000fe40003f25270 */
[----:B------:R-:W-:Y:S01]  /*187d0*/  F2FP.SATFINITE.E4M3.F32.PACK_AB_MERGE_C R53, RZ, R2, RZ ;  /* 0x00000002ff35723e */ /* 0x000fe200048070ff */
[----:B---3--:R-:W-:Y:S01]  /*187e0*/  FMUL R2, R185, UR39 ;  /* 0x00000027b9027c20 */ /* 0x008fe20008400000 */
[----:B------:R4:W-:Y:S04]  /*187f0*/  @!P0 STG.E.U8 desc[UR46][R30.64+0x21], R51 ;  /* 0x000021331e008986 */ /* 0x0009e8000c10112e */
[----:B------:R-:W3:Y:S01]  /*18800*/  LDL.LU R185, [R1+0x1c] ;  /* 0x00001c0001b97983 */ /* 0x000ee20000300800 */
[----:B----4-:R-:W-:-:S03]  /*18810*/  FMUL R30, R184, UR39 ;  /* 0x00000027b81e7c20 */ /* 0x010fc60008400000 */
[----:B------:R-:W4:Y:S01]  /*18820*/  LDL.LU R184, [R1+0x20] ;  /* 0x0000200001b87983 */ /* 0x000f220000300800 */
[----:B------:R-:W-:Y:S02]  /*18830*/  ISETP.LT.OR P0, PT, R44, 0x29, !P3 ;  /* 0x000000292c00780c */ /* 0x000fe40005f01670 */
[----:B------:R-:W-:Y:S02]  /*18840*/  ISETP.NE.AND P6, PT, R55, RZ, PT ;  /* 0x000000ff3700720c */ /* 0x000fe40003fc5270 */
[----:B------:R-:W-:-:S09]  /*18850*/  F2FP.SATFINITE.E4M3.F32.PACK_AB_MERGE_C R55, RZ, R2, RZ ;  /* 0x00000002ff37723e */ /* 0x000fd200048070ff */
[----:B------:R-:W0:Y:S01]  /*18860*/  @!P0 LDC.64 R2, c[0x0][0x5c0] ;  /* 0x00017000ff028b82 */ /* 0x000e220000000a00 */
[----:B------:R-:W-:Y:S04]  /*18870*/  @!P5 STG.E.U8 desc[UR46][R32.64+0x20], R53 ;  /* 0x000020352000d986 */ /* 0x000fe8000c10112e */
[----:B------:R1:W-:Y:S01]  /*18880*/  @!P4 STG.E.U8 desc[UR46][R4.64+0x21], R55 ;  /* 0x000021370400c986 */ /* 0x0003e2000c10112e */
[----:B------:R-:W-:Y:S01]  /*18890*/  F2FP.SATFINITE.E4M3.F32.PACK_AB_MERGE_C R51, RZ, R30, RZ ;  /* 0x0000001eff33723e */ /* 0x000fe200048070ff */
[----:B-1----:R-:W-:Y:S02]  /*188a0*/  FMUL R4, R188, UR39 ;  /* 0x00000027bc047c20 */ /* 0x002fe40008400000 */
[----:B------:R-:W4:Y:S01]  /*188b0*/  LDL.LU R188, [R1+0x24] ;  /* 0x0000240001bc7983 */ /* 0x000f220000300800 */
[----:B0-----:R-:W-:-:S02]  /*188c0*/  @!P0 IADD3 R2, P2, R26, R2, RZ ;  /* 0x000000021a028210 */ /* 0x001fc40007f5e0ff */
[----:B------:R-:W-:Y:S01]  /*188d0*/  F2FP.SATFINITE.E4M3.F32.PACK_AB_MERGE_C R5, RZ, R4, RZ ;  /* 0x00000004ff05723e */ /* 0x000fe200048070ff */
[----:B------:R-:W-:Y:S02]  /*188e0*/  FMUL R4, R187, UR39 ;  /* 0x00000027bb047c20 */ /* 0x000fe40008400000 */
[----:B------:R-:W-:Y:S01]  /*188f0*/  @!P0 IMAD.X R3, R45, 0x1, R3, P2 ;  /* 0x000000012d038824 */ /* 0x000fe200010e0603 */
[----:B------:R-:W4:Y:S04]  /*18900*/  LDL.LU R187, [R1+0x28] ;  /* 0x0000280001bb7983 */ /* 0x000f280000300800 */
[----:B------:R2:W-:Y:S02]  /*18910*/  @!P0 STG.E.U8 desc[UR46][R2.64+0x28], R51 ;  /* 0x0000283302008986 */ /* 0x0005e4000c10112e */
[----:B--2---:R-:W-:-:S02]  /*18920*/  FMUL R2, R186, UR39 ;  /* 0x00000027ba027c20 */ /* 0x004fc40008400000 */
[----:B------:R-:W2:Y:S03]  /*18930*/  LDL.LU R186, [R1+0x2c] ;  /* 0x00002c0001ba7983 */ /* 0x000ea60000300800 */
[----:B------:R-:W-:Y:S01]  /*18940*/  F2FP.SATFINITE.E4M3.F32.PACK_AB_MERGE_C R51, RZ, R2, RZ ;  /* 0x00000002ff33723e */ /* 0x000fe200048070ff */
[----:B------:R-:W-:-:S05]  /*18950*/  FMUL R2, R189, UR39 ;  /* 0x00000027bd027c20 */ /* 0x000fca0008400000 */
[----:B------:R-:W-:Y:S02]  /*18960*/  F2FP.SATFINITE.E4M3.F32.PACK_AB_MERGE_C R53, RZ, R2, RZ ;  /* 0x00000002ff35723e */ /* 0x000fe400048070ff */
[----:B------:R-:W-:Y:S02]  /*18970*/  F2FP.SATFINITE.E4M3.F32.PACK_AB_MERGE_C R33, RZ, R4, RZ ;  /* 0x00000004ff21723e */ /* 0x000fe400048070ff */
[----:B------:R-:W-:-:S13]  /*18980*/  ISETP.LT.OR P0, PT, R44, 0x2a, !P3 ;  /* 0x0000002a2c00780c */ /* 0x000fda0005f01670 */
[----:B------:R-:W0:Y:S01]  /*18990*/  @!P0 LDC.64 R30, c[0x0][0x5c0] ;  /* 0x00017000ff1e8b82 */ /* 0x000e220000000a00 */
[----:B---3--:R-:W-:Y:S02]  /*189a0*/  FMUL R2, R185, UR39 ;  /* 0x00000027b9027c20 */ /* 0x008fe40008400000 */
[----:B------:R-:W3:Y:S04]  /*189b0*/  LDL.LU R185, [R1+0x30] ;  /* 0x0000300001b97983 */ /* 0x000ee80000300800 */
[----:B------:R-:W3:Y:S01]  /*189c0*/  LDL.LU R189, [R1+0x34] ;  /* 0x0000340001bd7983 */ /* 0x000ee20000300800 */
[----:B----4-:R-:W-:-:S03]  /*189d0*/  FMUL R4, R184, UR39 ;  /* 0x00000027b8047c20 */ /* 0x010fc60008400000 */
[----:B------:R-:W4:Y:S01]  /*189e0*/  LDL.LU R184, [R1+0x38] ;  /* 0x0000380001b87983 */ /* 0x000f220000300800 */
[----:B------:R-:W-:Y:S02]  /*189f0*/  ISETP.NE.AND P5, PT, R71, RZ, PT ;  /* 0x000000ff4700720c */ /* 0x000fe40003fa5270 */
[----:B0-----:R-:W-:Y:S02]  /*18a00*/  @!P0 IADD3 R30, P2, R26, R30, RZ ;  /* 0x0000001e1a1e8210 */ /* 0x001fe40007f5e0ff */
[----:B------:R-:W-:Y:S02]  /*18a10*/  P2R R32, PR, RZ, 0x8 ;  /* 0x00000008ff207803 */ /* 0x000fe40000000000 */
[----:B------:R-:W-:Y:S01]  /*18a20*/  ISETP.NE.AND P3, PT, R72, RZ, PT ;  /* 0x000000ff4800720c */ /* 0x000fe20003f65270 */
[----:B------:R-:W-:-:S05]  /*18a30*/  @!P0 IMAD.X R31, R45, 0x1, R31, P2 ;  /* 0x000000012d1f8824 */ /* 0x000fca00010e061f */
[----:B------:R0:W-:Y:S01]  /*18a40*/  @!P0 STG.E.U8 desc[UR46][R30.64+0x29], R5 ;  /* 0x000029051e008986 */ /* 0x0001e2000c10112e */
[----:B------:R-:W-:-:S03]  /*18a50*/  ISETP.NE.AND P0, PT, R67, RZ, PT ;  /* 0x000000ff4300720c */ /* 0x000fc60003f05270 */
[----:B------:R1:W-:Y:S01]  /*18a60*/  @!P1 STG.E.U8 desc[UR46][R6.64+0x28], R33 ;  /* 0x0000282106009986 */ /* 0x0003e2000c10112e */
[----:B0-----:R-:W-:Y:S02]  /*18a70*/  F2FP.SATFINITE.E4M3.F32.PACK_AB_MERGE_C R31, RZ, R2, RZ ;  /* 0x00000002ff1f723e */ /* 0x001fe400048070ff */
[----:B------:R-:W0:Y:S01]  /*18a80*/  @!P5 LDC.64 R2, c[0x0][0x5c0] ;  /* 0x00017000ff02db82 */ /* 0x000e220000000a00 */
[----:B-1----:R-:W-:Y:S02]  /*18a90*/  F2FP.SATFINITE.E4M3.F32.PACK_AB_MERGE_C R7, RZ, R4, RZ ;  /* 0x00000004ff07723e */ /* 0x002fe400048070ff */
[----:B------:R-:W-:-:S05]  /*18aa0*/  P2R R30, PR, RZ, 0x1 ;  /* 0x00000001ff1e7803 */ /* 0x000fca0000000000 */
[----:B------:R-:W1:Y:S01]  /*18ab0*/  @!P3 LDC.64 R4, c[0x0][0x5c0] ;  /* 0x00017000ff04bb82 */ /* 0x000e620000000a00 */
[----:B------:R-:W-:Y:S01]  /*18ac0*/  ISETP.NE.AND P0, PT, R65, RZ, PT ;  /* 0x000000ff4100720c */ /* 0x000fe20003f05270 */
[----:B------:R-:W-:Y:S02]  /*18ad0*/  FMUL R6, R188, UR39 ;  /* 0x00000027bc067c20 */ /* 0x000fe40008400000 */
[----:B------:R-:W4:Y:S04]  /*18ae0*/  LDL.LU R188, [R1+0x3c] ;  /* 0x00003c0001bc7983 */ /* 0x000f280000300800 */
[----:B------:R0:W-:Y:S01]  /*18af0*/  @!P6 STG.E.U8 desc[UR46][R8.64+0x29], R51 ;  /* 0x000029330800e986 */ /* 0x0001e2000c10112e */
[----:B------:R-:W-:-:S05]  /*18b00*/  ISETP.NE.AND P4, PT, R70, RZ, PT ;  /* 0x000000ff4600720c */ /* 0x000fca0003f85270 */
[----:B------:R0:W-:Y:S02]  /*18b10*/  @!P0 STG.E.U8 desc[UR46][R10.64+0x20], R53 ;  /* 0x000020350a008986 */ /* 0x0001e4000c10112e */
[----:B0-----:R-:W-:Y:S02]  /*18b20*/  @!P5 IADD3 R2, P0, R57, R2, RZ ;  /* 0x000000023902d210 */ /* 0x001fe40007f1e0ff */
[----:B------:R-:W-:Y:S01]  /*18b30*/  F2FP.SATFINITE.E4M3.F32.PACK_AB_MERGE_C R9, RZ, R6, RZ ;  /* 0x00000006ff09723e */ /* 0x000fe200048070ff */
[----:B------:R-:W-:Y:S02]  /*18b40*/  FMUL R6, R187, UR39 ;  /* 0x00000027bb067c20 */ /* 0x000fe40008400000 */
[----:B------:R-:W4:Y:S03]  /*18b50*/  LDL.LU R187, [R1+0x40] ;  /* 0x0000400001bb7983 */ /* 0x000f260000300800 */
[----:B------:R-:W-:Y:S01]  /*18b60*/  F2FP.SATFINITE.E4M3.F32.PACK_AB_MERGE_C R11, RZ, R6, RZ ;  /* 0x00000006ff0b723e */ /* 0x000fe200048070ff */
[----:B--2---:R-:W-:Y:S01]  /*18b70*/  FMUL R6, R186, UR39 ;  /* 0x00000027ba067c20 */ /* 0x004fe20008400000 */
[----:B------:R-:W-:Y:S01]  /*18b80*/  @!P5 IMAD.X R3, R58, 0x1, R3, P0 ;  /* 0x000000013a03d824 */ /* 0x000fe200000e0603 */
[----:B------:R-:W2:Y:S01]  /*18b90*/  LDL.LU R186, [R1+0x44] ;  /* 0x0000440001ba7983 */ /* 0x000ea20000300800 */
[----:B-1----:R-:W-:-:S02]  /*18ba0*/  @!P3 IADD3 R4, P0, R49, R4, RZ ;  /* 0x000000043104b210 */ /* 0x002fc40007f1e0ff */
[----:B------:R-:W-:Y:S01]  /*18bb0*/  ISETP.NE.AND P2, PT, R66, RZ, PT ;  /* 0x000000ff4200720c */ /* 0x000fe20003f45270 */
[----:B------:R-:W-:Y:S02]  /*18bc0*/  @!P4 STG.E.U8 desc[UR46][R12.64+0x21], R31 ;  /* 0x0000211f0c00c986 */ /* 0x000fe4000c10112e */
[----:B------:R-:W-:Y:S01]  /*18bd0*/  @!P3 IMAD.X R5, R48, 0x1, R5, P0 ;  /* 0x000000013005b824 */ /* 0x000fe200000e0605 */
[----:B------:R-:W-:Y:S01]  /*18be0*/  ISETP.NE.AND P0, PT, R30, RZ, PT ;  /* 0x000000ff1e00720c */ /* 0x000fe20003f05270 */
[----:B------:R0:W-:Y:S04]  /*18bf0*/  @!P5 STG.E.U8 desc[UR46][R2.64+0x20], R7 ;  /* 0x000020070200d986 */ /* 0x0001e8000c10112e */
[----:B------:R1:W-:Y:S01]  /*18c00*/  @!P3 STG.E.U8 desc[UR46][R4.64+0x21], R9 ;  /* 0x000021090400b986 */ /* 0x0003e2000c10112e */
[----:B0-----:R-:W-:-:S07]  /*18c10*/  F2FP.SATFINITE.E4M3.F32.PACK_AB_MERGE_C R7, RZ, R6, RZ ;  /* 0x00000006ff07723e */ /* 0x001fce00048070ff */
[----:B------:R-:W-:Y:S04]  /*18c20*/  @!P0 STG.E.U8 desc[UR46][R14.64+0x28], R11 ;  /* 0x0000280b0e008986 */ /* 0x000fe8000c10112e */
[----:B------:R0:W-:Y:S01]  /*18c30*/  @!P2 STG.E.U8 desc[UR46][R16.64+0x29], R7 ;  /* 0x000029071000a986 */ /* 0x0001e2000c10112e */
[----:B---3--:R-:W-:-:S03]  /*18c40*/  FMUL R6, R185, UR39 ;  /* 0x00000027b9067c20 */ /* 0x008fc60008400000 */
[----:B------:R-:W3:Y:S02]  /*18c50*/  LDL.LU R185, [R1+0x48] ;  /* 0x0000480001b97983 */ /* 0x000ee40000300800 */
[----:B-1----:R-:W-:Y:S01]  /*18c60*/  F2FP.SATFINITE.E4M3.F32.PACK_AB_MERGE_C R9, RZ, R6, RZ ;  /* 0x00000006ff09723e */ /* 0x002fe200048070ff */
[----:B------:R-:W-:-:S05]  /*18c70*/  FMUL R6, R189, UR39 ;  /* 0x00000027bd067c20 */ /* 0x000fca0008400000 */
[----:B0-----:R-:W-:Y:S01]  /*18c80*/  F2FP.SATFINITE.E4M3.F32.PACK_AB_MERGE_C R7, RZ, R6, RZ ;  /* 0x00000006ff07723e */ /* 0x001fe200048070ff */
[----:B----4-:R-:W-:Y:S02]  /*18c90*/  FMUL R6, R184, UR39 ;  /* 0x00000027b8067c20 */ /* 0x010fe40008400000 */
[----:B------:R-:W4:Y:S01]  /*18ca0*/  LDL.LU R184, [R1+0x4c] ;  /* 0x00004c0001b87983 */ /* 0x000f220000300800 */
[----:B------:R-:W-:-:S03]  /*18cb0*/  ISETP.NE.AND P1, PT, R73, RZ, PT ;  /* 0x000000ff4900720c */ /* 0x000fc60003f25270 */
[----:B------:R-:W4:Y:S01]  /*18cc0*/  LDL.LU R189, [R1+0x50] ;  /* 0x0000500001bd7983 */ /* 0x000f220000300800 */
[----:B------:R-:W-:-:S09]  /*18cd0*/  ISETP.NE.AND P6, PT, R74, RZ, PT ;  /* 0x000000ff4a00720c */ /* 0x000fd20003fc5270 */
[----:B------:R-:W0:Y:S08]  /*18ce0*/  @!P1 LDC.64 R2, c[0x0][0x5c0] ;  /* 0x00017000ff029b82 */ /* 0x000e300000000a00 */
[----:B------:R-:W1:Y:S01]  /*18cf0*/  @!P6 LDC.64 R4, c[0x0][0x5c0] ;  /* 0x00017000ff04eb82 */ /* 0x000e620000000a00 */
[----:B------:R-:W-:Y:S02]  /*18d00*/  F2FP.SATFINITE.E4M3.F32.PACK_AB_MERGE_C R11, RZ, R6, RZ ;  /* 0x00000006ff0b723e */ /* 0x000fe400048070ff */
[----:B0-----:R-:W-:-:S05]  /*18d10*/  @!P1 IADD3 R2, P2, R47, R2, RZ ;  /* 0x000000022f029210 */ /* 0x001fca0007f5e0ff */
[----:B------:R-:W-:Y:S02]  /*18d20*/  @!P1 IMAD.X R3, R46, 0x1, R3, P2 ;  /* 0x000000012e039824 */ /* 0x000fe400010e0603 */
[----:B------:R-:W-:Y:S02]  /*18d30*/  FMUL R6, R188, UR39 ;  /* 0x00000027bc067c20 */ /* 0x000fe40008400000 */
[----:B------:R-:W4:Y:S04]  /*18d40*/  LDL.LU R188, [R1+0x54] ;  /* 0x0000540001bc7983 */ /* 0x000f280000300800 */
[----:B------:R0:W-:Y:S01]  /*18d50*/  @!P1 STG.E.U8 desc[UR46][R2.64+0x28], R9 ;  /* 0x0000280902009986 */ /* 0x0001e2000c10112e */
[----:B-1----:R-:W-:-:S05]  /*18d60*/  @!P6 IADD3 R4, P1, R43, R4, RZ ;  /* 0x000000042b04e210 */ /* 0x002fca0007f3e0ff */
[----:B------:R-:W-:Y:S01]  /*18d70*/  @!P6 IMAD.X R5, R42, 0x1, R5, P1 ;  /* 0x000000012a05e824 */ /* 0x000fe200008e0605 */
[----:B0-----:R-:W-:Y:S01]  /*18d80*/  F2FP.SATFINITE.E4M3.F32.PACK_AB_MERGE_C R9, RZ, R6, RZ ;  /* 0x00000006ff09723e */ /* 0x001fe200048070ff */
[----:B------:R-:W-:Y:S02]  /*18d90*/  FMUL R6, R187, UR39 ;  /* 0x00000027bb067c20 */ /* 0x000fe40008400000 */
[----:B------:R-:W4:Y:S04]  /*18da0*/  LDL.LU R187, [R1+0x58] ;  /* 0x0000580001bb7983 */ /* 0x000f280000300800 */
[----:B------:R0:W-:Y:S01]  /*18db0*/  @!P6 STG.E.U8 desc[UR46][R4.64+0x29], R7 ;  /* 0x000029070400e986 */ /* 0x0001e2000c10112e */
[----:B------:R-:W-:Y:S02]  /*18dc0*/  ISETP.NE.AND P4, PT, R64, RZ, PT ;  /* 0x000000ff4000720c */ /* 0x000fe40003f85270 */
[----:B0-----:R-:W-:Y:S01]  /*18dd0*/  F2FP.SATFINITE.E4M3.F32.PACK_AB_MERGE_C R7, RZ, R6, RZ ;  /* 0x00000006ff07723e */ /* 0x001fe200048070ff */
[----:B--2---:R-:W-:-:S02]  /*18de0*/  FMUL R6, R186, UR39 ;  /* 0x00000027ba067c20 */ /* 0x004fc40008400000 */
[----:B------:R-:W2:Y:S01]  /*18df0*/  LDL.LU R186, [R1+0x5c] ;  /* 0x00005c0001ba7983 */ /* 0x000ea20000300800 */
[----:B------:R-:W-:-:S07]  /*18e00*/  ISETP.NE.AND P5, PT, R63, RZ, PT ;  /* 0x000000ff3f00720c */ /* 0x000fce0003fa5270 */
[----:B------:R-:W-:Y:S06]  /*18e10*/  @!P4 STG.E.U8 desc[UR46][R18.64+0x20], R11 ;  /* 0x0000200b1200c986 */ /* 0x000fec000c10112e */
[----:B------:R0:W-:Y:S02]  /*18e20*/  @!P5 STG.E.U8 desc[UR46][R20.64+0x21], R9 ;  /* 0x000021091400d986 */ /* 0x0001e4000c10112e */
[----:B0-----:R-:W-:Y:S02]  /*18e30*/  F2FP.SATFINITE.E4M3.F32.PACK_AB_MERGE_C R9, RZ, R6, RZ ;  /* 0x00000006ff09723e */ /* 0x001fe400048070ff */
[----:B------:R-:W-:-:S13]  /*18e40*/  ISETP.NE.AND P4, PT, R61, RZ, PT ;  /* 0x000000ff3d00720c */ /* 0x000fda0003f85270 */
[----:B------:R-:W0:Y:S02]  /*18e50*/  @!P4 LDC.64 R2, c[0x0][0x5c0] ;  /* 0x00017000ff02cb82 */ /* 0x000e240000000a00 */
[----:B0-----:R-:W-:-:S05]  /*18e60*/  @!P4 IADD3 R2, P5, R41, R2, RZ ;  /* 0x000000022902c210 */ /* 0x001fca0007fbe0ff */
[----:B------:R-:W-:Y:S01]  /*18e70*/  @!P4 IMAD.X R3, R40, 0x1, R3, P5 ;  /* 0x000000012803c824 */ /* 0x000fe200028e0603 */
[----:B------:R-:W-:-:S13]  /*18e80*/  ISETP.NE.AND P5, PT, R60, RZ, PT ;  /* 0x000000ff3c00720c */ /* 0x000fda0003fa5270 */
[----:B------:R-:W0:Y:S01]  /*18e90*/  @!P5 LDC.64 R4, c[0x0][0x5c0] ;  /* 0x00017000ff04db82 */ /* 0x000e220000000a00 */
[----:B---3--:R-:W-:Y:S02]  /*18ea0*/  FMUL R6, R185, UR39 ;  /* 0x00000027b9067c20 */ /* 0x008fe40008400000 */
[----:B------:R-:W3:Y:S01]  /*18eb0*/  LDL.LU R185, [R1+0x60] ;  /* 0x0000600001b97983 */ /* 0x000ee20000300800 */
[----:B----4-:R-:W-:-:S03]  /*18ec0*/  FMUL R8, R184, UR39 ;  /* 0x00000027b8087c20 */ /* 0x010fc60008400000 */
[----:B------:R-:W4:Y:S01]  /*18ed0*/  LDL.LU R184, [R1+0x64] ;  /* 0x0000640001b87983 */ /* 0x000f220000300800 */
[----:B------:R-:W-:Y:S02]  /*18ee0*/  ISETP.NE.AND P6, PT, R62, RZ, PT ;  /* 0x000000ff3e00720c */ /* 0x000fe40003fc5270 */
[----:B------:R-:W-:Y:S01]  /*18ef0*/  ISETP.NE.AND P0, PT, R69, RZ, PT ;  /* 0x000000ff4500720c */ /* 0x000fe20003f05270 */
[----:B------:R1:W-:Y:S01]  /*18f00*/  @!P4 STG.E.U8 desc[UR46][R2.64+0x20], R7 ;  /* 0x000020070200c986 */ /* 0x0003e2000c10112e */
[----:B0-----:R-:W-:Y:S02]  /*18f10*/  @!P5 IADD3 R4, P4, R39, R4, RZ ;  /* 0x000000042704d210 */ /* 0x001fe40007f9e0ff */
[----:B------:R-:W-:-:S03]  /*18f20*/  F2FP.SATFINITE.E4M3.F32.PACK_AB_MERGE_C R11, RZ, R6, RZ ;  /* 0x00000006ff0b723e */ /* 0x000fc600048070ff */
[----:B------:R-:W-:-:S04]  /*18f30*/  @!P5 IMAD.X R5, R38, 0x1, R5, P4 ;  /* 0x000000012605d824 */ /* 0x000fc800020e0605 */
[----:B------:R-:W0:Y:S01]  /*18f40*/  @!P6 LDC.64 R12, c[0x0][0x5c0] ;  /* 0x00017000ff0ceb82 */ /* 0x000e220000000a00 */
[----:B------:R-:W-:Y:S01]  /*18f50*/  @!P5 STG.E.U8 desc[UR46][R4.64+0x21], R9 ;  /* 0x000021090400d986 */ /* 0x000fe2000c10112e */
[----:B------:R-:W-:-:S06]  /*18f60*/  ISETP.NE.AND P5, PT, R56, RZ, PT ;  /* 0x000000ff3800720c */ /* 0x000fcc0003fa5270 */
[----:B-1----:R-:W1:Y:S07]  /*18f70*/  @!P0 LDC.64 R6, c[0x0][0x5c0] ;  /* 0x00017000ff068b82 */ /* 0x002e6e0000000a00 */
[----:B------:R1:W-:Y:S01]  /*18f80*/  @!P5 STG.E.U8 desc[UR46][R22.64+0x28], R11 ;  /* 0x0000280b1600d986 */ /* 0x0003e2000c10112e */
[----:B------:R-:W-:Y:S02]  /*18f90*/  ISETP.NE.AND P4, PT, R52, RZ, PT ;  /* 0x000000ff3400720c */ /* 0x000fe40003f85270 */
[----:B0-----:R-:W-:-:S05]  /*18fa0*/  @!P6 IADD3 R2, P5, R37, R12, RZ ;  /* 0x0000000c2502e210 */ /* 0x001fca0007fbe0ff */
[----:B------:R-:W-:Y:S01]  /*18fb0*/  @!P6 IMAD.X R3, R36, 0x1, R13, P5 ;  /* 0x000000012403e824 */ /* 0x000fe200028e060d */
[----:B-1----:R-:W-:-:S05]  /*18fc0*/  @!P0 IADD3 R6, P5, R35, R6, RZ ;  /* 0x0000000623068210 */ /* 0x002fca0007fbe0ff */
[----:B------:R-:W-:Y:S01]  /*18fd0*/  @!P0 IMAD.X R7, R34, 0x1, R7, P5 ;  /* 0x0000000122078824 */ /* 0x000fe200028e0607 */
[----:B------:R-:W-:Y:S02]  /*18fe0*/  ISETP.LT.OR P5, PT, R44, 0x21, !P4 ;  /* 0x000000212c00780c */ /* 0x000fe400067a1670 */
[----:B------:R-:W-:-:S11]  /*18ff0*/  ISETP.NE.AND P1, PT, R59, RZ, PT ;  /* 0x000000ff3b00720c */ /* 0x000fd60003f25270 */
[----:B------:R-:W0:Y:S01]  /*19000*/  @!P5 LDC.64 R10, c[0x0][0x5c0] ;  /* 0x00017000ff0adb82 */ /* 0x000e220000000a00 */
[----:B------:R-:W-:Y:S02]  /*19010*/  @!P5 IMAD.MOV.U32 R4, RZ, RZ, R26 ;  /* 0x000000ffff04d224 */ /* 0x000fe400078e001a */
[----:B------:R-:W-:Y:S01]  /*19020*/  @!P5 IMAD.MOV.U32 R5, RZ, RZ, R45 ;  /* 0x000000ffff05d224 */ /* 0x000fe200078e002d */
[----:B------:R-:W-:Y:S01]  /*19030*/  F2FP.SATFINITE.E4M3.F32.PACK_AB_MERGE_C R9, RZ, R8, RZ ;  /* 0x00000008ff09723e */ /* 0x000fe200048070ff */
[----:B------:R-:W-:-:S04]  /*19040*/  @!P5 IMAD.WIDE.U32 R4, R24, 0x180, R4 ;  /* 0x000001801804d825 */ /* 0x000fc800078e0004 */
[----:B------:R-:W-:Y:S01]  /*19050*/  @!P1 STG.E.U8 desc[UR46][R28.64+0x29], R9 ;  /* 0x000029091c009986 */ /* 0x000fe2000c10112e */
[----:B------:R-:W-:Y:S01]  /*19060*/  @!P5 IMAD R8, R25, 0x180, RZ ;  /* 0x000001801908d824 */ /* 0x000fe200078e02ff */
[----:B0-----:R-:W-:-:S04]  /*19070*/  @!P5 IADD3 R4, P1, R4, R10, RZ ;  /* 0x0000000a0404d210 */ /* 0x001fc80007f3e0ff */
[----:B------:R-:W-:Y:S01]  /*19080*/  @!P5 IADD3.X R5, R11, R5, R8, P1, !PT ;  /* 0x000000050b05d210 */ /* 0x000fe20000ffe408 */
[----:B------:R-:W-:-:S05]  /*19090*/  FMUL R8, R189, UR39 ;  /* 0x00000027bd087c20 */ /* 0x000fca0008400000 */
[----:B------:R-:W-:-:S05]  /*190a0*/  F2FP.SATFINITE.E4M3.F32.PACK_AB_MERGE_C R11, RZ, R8, RZ ;  /* 0x00000008ff0b723e */ /* 0x000fca00048070ff */
[----:B------:R0:W-:Y:S01]  /*190b0*/  @!P6 STG.E.U8 desc[UR46][R2.64+0x28], R11 ;  /* 0x0000280b0200e986 */ /* 0x0001e2000c10112e */
[----:B------:R-:W-:-:S13]  /*190c0*/  ISETP.LT.OR P6, PT, R44, 0x22, !P4 ;  /* 0x000000222c00780c */ /* 0x000fda00067c1670 */
[----:B------:R-:W1:Y:S01]  /*190d0*/  @!P6 LDC.64 R12, c[0x0][0x5c0] ;  /* 0x00017000ff0ceb82 */ /* 0x000e620000000a00 */
[----:B0-----:R-:W-:Y:S02]  /*190e0*/  @!P6 IMAD.MOV.U32 R2, RZ, RZ, R26 ;  /* 0x000000ffff02e224 */ /* 0x001fe400078e001a */
[----:B------:R-:W-:Y:S02]  /*190f0*/  @!P6 IMAD.MOV.U32 R3, RZ, RZ, R45 ;  /* 0x000000ffff03e224 */ /* 0x000fe400078e002d */
[----:B------:R-:W-:-:S04]  /*19100*/  @!P6 IMAD.WIDE.U32 R8, R24, 0x180, R2 ;  /* 0x000001801808e825 */ /* 0x000fc800078e0002 */
[----:B------:R-:W-:Y:S01]  /*19110*/  FMUL R2, R187, UR39 ;  /* 0x00000027bb027c20 */ /* 0x000fe20008400000 */
[----:B------:R-:W-:-:S04]  /*19120*/  @!P6 IMAD R10, R25, 0x180, RZ ;  /* 0x00000180190ae824 */ /* 0x000fc800078e02ff */
[----:B------:R-:W-:Y:S01]  /*19130*/  F2FP.SATFINITE.E4M3.F32.PACK_AB_MERGE_C R11, RZ, R2, RZ ;  /* 0x00000002ff0b723e */ /* 0x000fe200048070ff */
[----:B--2---:R-:W-:Y:S01]  /*19140*/  FMUL R2, R186, UR39 ;  /* 0x00000027ba027c20 */ /* 0x004fe20008400000 */
[----:B-1----:R-:W-:-:S04]  /*19150*/  @!P6 IADD3 R8, P1, R8, R12, RZ ;  /* 0x0000000c0808e210 */ /* 0x002fc80007f3e0ff */
[----:B------:R-:W-:Y:S01]  /*19160*/  @!P6 IADD3.X R9, R13, R9, R10, P1, !PT ;  /* 0x000000090d09e210 */ /* 0x000fe20000ffe40a */
[----:B------:R-:W-:Y:S01]  /*19170*/  FMUL R10, R188, UR39 ;  /* 0x00000027bc0a7c20 */ /* 0x000fe20008400000 */
[----:B------:R-:W-:-:S04]  /*19180*/  F2FP.SATFINITE.E4M3.F32.PACK_AB_MERGE_C R15, RZ, R2, RZ ;  /* 0x00000002ff0f723e */ /* 0x000fc800048070ff */
[----:B------:R-:W-:-:S05]  /*19190*/  F2FP.SATFINITE.E4M3.F32.PACK_AB_MERGE_C R13, RZ, R10, RZ ;  /* 0x0000000aff0d723e */ /* 0x000fca00048070ff */
[----:B------:R0:W-:Y:S04]  /*191a0*/  @!P0 STG.E.U8 desc[UR46][R6.64+0x29], R13 ;  /* 0x0000290d06008986 */ /* 0x0001e8000c10112e */
[----:B------:R0:W-:Y:S01]  /*191b0*/  @!P5 STG.E.U8 desc[UR46][R4.64+0x20], R11 ;  /* 0x0000200b0400d986 */ /* 0x0001e2000c10112e */
[----:B------:R-:W-:-:S03]  /*191c0*/  LOP3.LUT P5, RZ, R229, 0x400000, RZ, 0xc0, !PT ;  /* 0x00400000e5ff7812 */ /* 0x000fc600078ac0ff */
[----:B------:R0:W-:Y:S01]  /*191d0*/  @!P6 STG.E.U8 desc[UR46][R8.64+0x21], R15 ;  /* 0x0000210f0800e986 */ /* 0x0001e2000c10112e */
[----:B------:R-:W-:Y:S01]  /*191e0*/  ISETP.LT.OR P5, PT, R44, 0x21, !P5 ;  /* 0x000000212c00780c */ /* 0x000fe20006fa1670 */
[----:B------:R-:W-:Y:S01]  /*191f0*/  BSSY B1, `(.L_x_52) ;  /* 0x0000015000017945 */ /* 0x000fe20003800000 */
[----:B------:R-:W-:Y:S02]  /*19200*/  ISETP.NE.AND P3, PT, R32, RZ, PT ;  /* 0x000000ff2000720c */ /* 0x000fe40003f65270 */
[----:B------:R-:W-:Y:S02]  /*19210*/  ISETP.NE.AND P2, PT, R68, RZ, PT ;  /* 0x000000ff4400720c */ /* 0x000fe40003f45270 */
[----:B------:R-:W-:Y:S02]  /*19220*/  ISETP.NE.AND P1, PT, R54, RZ, PT ;  /* 0x000000ff3600720c */ /* 0x000fe40003f25270 */
[----:B------:R-:W-:Y:S01]  /*19230*/  ISETP.NE.AND P0, PT, R50, RZ, PT ;  /* 0x000000ff3200720c */ /* 0x000fe20003f05270 */
[----:B---3--:R-:W-:-:S05]  /*19240*/  FMUL R2, R185, UR39 ;  /* 0x00000027b9027c20 */ /* 0x008fca0008400000 */
[----:B------:R-:W-:Y:S01]  /*19250*/  F2FP.SATFINITE.E4M3.F32.PACK_AB_MERGE_C R17, RZ, R2, RZ ;  /* 0x00000002ff11723e */ /* 0x000fe200048070ff */
[----:B----4-:R-:W-:-:S05]  /*19260*/  FMUL R3, R184, UR39 ;  /* 0x00000027b8037c20 */ /* 0x010fca0008400000 */
[----:B------:R-:W-:Y:S01]  /*19270*/  F2FP.SATFINITE.E4M3.F32.PACK_AB_MERGE_C R19, RZ, R3, RZ ;  /* 0x00000003ff13723e */ /* 0x000fe200048070ff */
[----:B0-----:R-:W-:Y:S06]  /*19280*/  @P5 BRA `(.L_x_53) ;  /* 0x00000000002c5947 */ /* 0x001fec0003800000 */
        /* <DEDUP_REMOVED lines=11> */
.L_x_53:
[----:B------:R-:W-:Y:S05]  /*19340*/  BSYNC B1 ;  /* 0x0000000000017941 */ /* 0x000fea0003800000 */
.L_x_52:
        /* <DEDUP_REMOVED lines=15> */
.L_x_55:
[----:B------:R-:W-:Y:S05]  /*19440*/  BSYNC B1 ;  /* 0x0000000000017941 */ /* 0x000fea0003800000 */
.L_x_54:
[----:B------:R-:W2:Y:S04]  /*19450*/  LDL.LU R14, [R1+0x68] ;  /* 0x00006800010e7983 */ /* 0x000ea80000300800 */
[----:B------:R-:W3:Y:S04]  /*19460*/  LDL.LU R11, [R1+0x6c] ;  /* 0x00006c00010b7983 */ /* 0x000ee80000300800 */
[----:B------:R-:W4:Y:S04]  /*19470*/  LDL.LU R13, [R1+0x70] ;  /* 0x00007000010d7983 */ /* 0x000f280000300800 */
[----:B------:R-:W5:Y:S01]  /*19480*/  LDL.LU R12, [R1+0x74] ;  /* 0x00007400010c7983 */ /* 0x000f620000300800 */
[----:B------:R-:W-:Y:S01]  /*19490*/  ISETP.LT.OR P6, PT, R44, 0x29, !P4 ;  /* 0x000000292c00780c */ /* 0x000fe200067c1670 */
[----:B------:R-:W-:Y:S01]  /*194a0*/  BSSY B1, `(.L_x_56) ;  /* 0x000002a000017945 */ /* 0x000fe20003800000 */
[----:B------:R-:W-:-:S11]  /*194b0*/  P2R R10, PR, RZ, 0x1 ;  /* 0x00000001ff0a7803 */ /* 0x000fd60000000000 */
[----:B------:R-:W0:Y:S02]  /*194c0*/  @!P6 LDC.64 R6, c[0x0][0x5c0] ;  /* 0x00017000ff06eb82 */ /* 0x000e240000000a00 */
[----:B01----:R-:W-:Y:S02]  /*194d0*/  @!P6 IMAD.MOV.U32 R2, RZ, RZ, R26 ;  /* 0x000000ffff02e224 */ /* 0x003fe400078e001a */
[----:B------:R-:W-:Y:S02]  /*194e0*/  @!P6 IMAD.MOV.U32 R3, RZ, RZ, R45 ;  /* 0x000000ffff03e224 */ /* 0x000fe400078e002d */
[----:B------:R-:W-:Y:S02]  /*194f0*/  @!P6 IMAD R4, R25, 0x180, RZ ;  /* 0x000001801904e824 */ /* 0x000fe400078e02ff */
[----:B------:R-:W-:-:S03]  /*19500*/  @!P6 IMAD.WIDE.U32 R2, R24, 0x180, R2 ;  /* 0x000001801802e825 */ /* 0x000fc600078e0002 */
[----:B------:R-:W-:-:S04]  /*19510*/  @!P6 IADD3 R2, P5, R2, R6, RZ ;  /* 0x000000060202e210 */ /* 0x000fc80007fbe0ff */
        /* <DEDUP_REMOVED lines=9> */
[----:B------:R-:W-:Y:S01]  /*195b0*/  ISETP.NE.AND P0, PT, R10, RZ, PT ;  /* 0x000000ff0a00720c */ /* 0x000fe20003f05270 */
[----:B--2---:R-:W-:-:S05]  /*195c0*/  FMUL R6, R14, UR39 ;  /* 0x000000270e067c20 */ /* 0x004fca0008400000 */
[----:B------:R-:W-:Y:S01]  /*195d0*/  F2FP.SATFINITE.E4M3.F32.PACK_AB_MERGE_C R9, RZ, R6, RZ ;  /* 0x00000006ff09723e */ /* 0x000fe200048070ff */
[----:B---3--:R-:W-:-:S04]  /*195e0*/  FMUL R6, R11, UR39 ;  /* 0x000000270b067c20 */ /* 0x008fc80008400000 */
[----:B------:R0:W-:Y:S01]  /*195f0*/  @!P6 STG.E.U8 desc[UR46][R2.64+0x28], R9 ;  /* 0x000028090200e986 */ /* 0x0001e2000c10112e */
[----:B------:R-:W-:Y:S01]  /*19600*/  F2FP.SATFINITE.E4M3.F32.PACK_AB_MERGE_C R11, RZ, R6, RZ ;  /* 0x00000006ff0b723e */ /* 0x000fe200048070ff */
[----:B----4-:R-:W-:Y:S01]  /*19610*/  FMUL R6, R13, UR39 ;  /* 0x000000270d067c20 */ /* 0x010fe20008400000 */
[----:B------:R-:W-:Y:S01]  /*19620*/  LOP3.LUT P6, RZ, R229, 0x400000, RZ, 0xc0, !PT ;  /* 0x00400000e5ff7812 */ /* 0x000fe200078cc0ff */
[----:B-----5:R-:W-:Y:S02]  /*19630*/  FMUL R7, R12, UR39 ;  /* 0x000000270c077c20 */ /* 0x020fe40008400000 */
[----:B------:R0:W-:Y:S01]  /*19640*/  @!P5 STG.E.U8 desc[UR46][R4.64+0x29], R11 ;  /* 0x0000290b0400d986 */ /* 0x0001e2000c10112e */
[----:B------:R-:W-:Y:S02]  /*19650*/  ISETP.LT.OR P5, PT, R44, 0x29, !P6 ;  /* 0x000000292c00780c */ /* 0x000fe400077a1670 */
[----:B------:R-:W-:Y:S02]  /*19660*/  F2FP.SATFINITE.E4M3.F32.PACK_AB_MERGE_C R13, RZ, R6, RZ ;  /* 0x00000006ff0d723e */ /* 0x000fe400048070ff */
[----:B------:R-:W-:-:S09]  /*19670*/  F2FP.SATFINITE.E4M3.F32.PACK_AB_MERGE_C R7, RZ, R7, RZ ;  /* 0x00000007ff07723e */ /* 0x000fd200048070ff */
        /* <DEDUP_REMOVED lines=12> */
.L_x_57:
[----:B------:R-:W-:Y:S05]  /*19740*/  BSYNC B1 ;  /* 0x0000000000017941 */ /* 0x000fea0003800000 */
.L_x_56:
        /* <DEDUP_REMOVED lines=15> */
.L_x_59:
[----:B------:R-:W-:Y:S05]  /*19840*/  BSYNC B1 ;  /* 0x0000000000017941 */ /* 0x000fea0003800000 */
.L_x_58:
[----:B01----:R-:W-:Y:S01]  /*19850*/  P2R R3, PR, RZ, 0x8 ;  /* 0x00000008ff037803 */ /* 0x003fe20000000000 */
[----:B------:R-:W2:Y:S01]  /*19860*/  LDL.LU R188, [R1+0x78] ;  /* 0x0000780001bc7983 */ /* 0x000ea20000300800 */
[C---:B------:R-:W-:Y:S02]  /*19870*/  LOP3.LUT P3, RZ, R229.reuse, 0x200, RZ, 0xc0, !PT ;  /* 0x00000200e5ff7812 */ /* 0x040fe4000786c0ff */
[----:B------:R-:W-:Y:S01]  /*19880*/  P2R R2, PR, RZ, 0x4 ;  /* 0x00000004ff027803 */ /* 0x000fe20000000000 */
[----:B------:R-:W3:Y:S01]  /*19890*/  LDL.LU R187, [R1+0x7c] ;  /* 0x00007c0001bb7983 */ /* 0x000ee20000300800 */
[----:B------:R-:W-:Y:S02]  /*198a0*/  ISETP.LT.OR P2, PT, R44, 0x31, !P3 ;  /* 0x000000312c00780c */ /* 0x000fe40005f41670 */
[----:B------:R-:W-:Y:S01]  /*198b0*/  P2R R58, PR, RZ, 0x10 ;  /* 0x00000010ff3a7803 */ /* 0x000fe20000000000 */
[----:B------:R-:W4:Y:S10]  /*198c0*/  LDL.LU R186, [R1+0x80] ;  /* 0x0000800001ba7983 */ /* 0x000f340000300800 */
[----:B------:R-:W0:Y:S01]  /*198d0*/  @!P2 LDC.64 R28, c[0x0][0x5c0] ;  /* 0x00017000ff1cab82 */ /* 0x000e220000000a00 */
[----:B------:R-:W-:Y:S01]  /*198e0*/  P2R R30, PR, RZ, 0x4 ;  /* 0x00000004ff1e7803 */ /* 0x000fe20000000000 */
[----:B------:R-:W5:Y:S01]  /*198f0*/  LDL.LU R185, [R1+0x84] ;  /* 0x0000840001b97983 */ /* 0x000f620000300800 */
[----:B------:R-:W-:-:S02]  /*19900*/  LOP3.LUT P4, RZ, R229, 0x10000, RZ, 0xc0, !PT ;  /* 0x00010000e5ff7812 */ /* 0x000fc4000788c0ff */
[----:B------:R-:W-:Y:S01]  /*19910*/  P2R R52, PR, RZ, 0x1 ;  /* 0x00000001ff347803 */ /* 0x000fe20000000000 */
[----:B------:R-:W5:Y:S01]  /*19920*/  LDL.LU R184, [R1+0x88] ;  /* 0x0000880001b87983 */ /* 0x000f620000300800 */
[----:B------:R-:W-:Y:S01]  /*19930*/  IMAD.U32 R43, RZ, RZ, UR8 ;  /* 0x00000008ff2b7e24 */ /* 0x000fe2000f8e00ff */
[----:B------:R-:W-:Y:S01]  /*19940*/  P2R R56, PR, RZ, 0x2 ;  /* 0x00000002ff387803 */ /* 0x000fe20000000000 */
[----:B------:R-:W-:Y:S02]  /*19950*/  IMAD.U32 R38, RZ, RZ, UR7 ;  /* 0x00000007ff267e24 */ /* 0x000fe4000f8e00ff */
[----:B------:R-:W-:Y:S02]  /*19960*/  IMAD.U32 R47, RZ, RZ, UR8 ;  /* 0x00000008ff2f7e24 */ /* 0x000fe4000f8e00ff */
[----:B------:R-:W-:Y:S02]  /*19970*/  IMAD.U32 R40, RZ, RZ, UR7 ;  /* 0x00000007ff287e24 */ /* 0x000fe4000f8e00ff */
[----:B------:R-:W-:-:S02]  /*19980*/  IMAD.U32 R49, RZ, RZ, UR8 ;  /* 0x00000008ff317e24 */ /* 0x000fc4000f8e00ff */
[----:B------:R-:W-:Y:S02]  /*19990*/  IMAD.U32 R42, RZ, RZ, UR7 ;  /* 0x00000007ff2a7e24 */ /* 0x000fe4000f8e00ff */
[----:B------:R-:W-:Y:S02]  /*199a0*/  IMAD.U32 R51, RZ, RZ, UR8 ;  /* 0x00000008ff337e24 */ /* 0x000fe4000f8e00ff */
[----:B------:R-:W-:Y:S02]  /*199b0*/  IMAD.U32 R46, RZ, RZ, UR7 ;  /* 0x00000007ff2e7e24 */ /* 0x000fe4000f8e00ff */
[----:B------:R-:W-:Y:S01]  /*199c0*/  IMAD.U32 R53, RZ, RZ, UR8 ;  /* 0x00000008ff357e24 */ /* 0x000fe2000f8e00ff */
[----:B0-----:R-:W-:Y:S01]  /*199d0*/  @!P2 IADD3 R28, P5, P6, R26, UR8, R28 ;  /* 0x000000081a1cac10 */ /* 0x001fe2000febe01c */
[----:B------:R-:W-:Y:S02]  /*199e0*/  IMAD.U32 R48, RZ, RZ, UR7 ;  /* 0x00000007ff307e24 */ /* 0x000fe4000f8e00ff */
[----:B------:R-:W-:Y:S01]  /*199f0*/  IMAD.U32 R55, RZ, RZ, UR8 ;  /* 0x00000008ff377e24 */ /* 0x000fe2000f8e00ff */
[----:B------:R-:W-:Y:S01]  /*19a00*/  @!P2 IADD3.X R29, R45, UR7, R29, P5, P6 ;  /* 0x000000072d1dac10 */ /* 0x000fe2000afec41d */
[----:B------:R-:W-:Y:S01]  /*19a10*/  IMAD.U32 R50, RZ, RZ, UR7 ;  /* 0x00000007ff327e24 */ /* 0x000fe2000f8e00ff */
[----:B------:R-:W-:Y:S01]  /*19a20*/  ISETP.LT.OR P2, PT, R44, 0x32, !P3 ;  /* 0x000000322c00780c */ /* 0x000fe20005f41670 */
[----:B------:R-:W-:-:S02]  /*19a30*/  IMAD.U32 R57, RZ, RZ, UR8 ;  /* 0x00000008ff397e24 */ /* 0x000fc4000f8e00ff */
[----:B------:R-:W-:Y:S01]  /*19a40*/  IMAD.U32 R54, RZ, RZ, UR7 ;  /* 0x00000007ff367e24 */ /* 0x000fe2000f8e00ff */
[----:B------:R-:W-:Y:S01]  /*19a50*/  P2R R31, PR, RZ, 0x4 ;  /* 0x00000004ff1f7803 */ /* 0x000fe20000000000 */
[----:B------:R-:W-:Y:S02]  /*19a60*/  IMAD.U32 R35, RZ, RZ, UR8 ;  /* 0x00000008ff237e24 */ /* 0x000fe4000f8e00ff */
[----:B------:R-:W-:-:S06]  /*19a70*/  IMAD.U32 R34, RZ, RZ, UR7 ;  /* 0x00000007ff227e24 */ /* 0x000fcc000f8e00ff */
[----:B------:R-:W0:Y:S02]  /*19a80*/  @!P2 LDC.64 R22, c[0x0][0x5c0] ;  /* 0x00017000ff16ab82 */ /* 0x000e240000000a00 */
[----:B0-----:R-:W-:-:S04]  /*19a90*/  @!P2 IADD3 R22, P5, P6, R26, UR8, R22 ;  /* 0x000000081a16ac10 */ /* 0x001fc8000febe016 */
[----:B------:R-:W-:Y:S02]  /*19aa0*/  @!P2 IADD3.X R23, R45, UR7, R23, P5, P6 ;  /* 0x000000072d17ac10 */ /* 0x000fe4000afec417 */
[C---:B------:R-:W-:Y:S02]  /*19ab0*/  ISETP.LT.OR P2, PT, R44.reuse, 0x39, !P3 ;  /* 0x000000392c00780c */ /* 0x040fe40005f41670 */
[----:B------:R-:W-:Y:S02]  /*19ac0*/  ISETP.LT.OR P3, PT, R44, 0x3a, !P3 ;  /* 0x0000003a2c00780c */ /* 0x000fe40005f61670 */
[----:B------:R-:W-:Y:S02]  /*19ad0*/  P2R R41, PR, RZ, 0x4 ;  /* 0x00000004ff297803 */ /* 0x000fe40000000000 */
[----:B------:R-:W-:-:S07]  /*19ae0*/  P2R R65, PR, RZ, 0x8 ;  /* 0x00000008ff417803 */ /* 0x000fce0000000000 */
[----:B------:R-:W0:Y:S08]  /*19af0*/  @!P2 LDC.64 R20, c[0x0][0x5c0] ;  /* 0x00017000ff14ab82 */ /* 0x000e300000000a00 */
[----:B------:R-:W1:Y:S01]  /*19b00*/  @!P3 LDC.64 R18, c[0x0][0x5c0] ;  /* 0x00017000ff12bb82 */ /* 0x000e620000000a00 */
[----:B0-----:R-:W-:-:S04]  /*19b10*/  @!P2 IADD3 R20, P5, P6, R26, UR8, R20 ;  /* 0x000000081a14ac10 */ /* 0x001fc8000febe014 */
[C---:B------:R-:W-:Y:S02]  /*19b20*/  @!P2 IADD3.X R21, R45.reuse, UR7, R21, P5, P6 ;  /* 0x000000072d15ac10 */ /* 0x040fe4000afec415 */
[----:B------:R-:W-:Y:S02]  /*19b30*/  ISETP.NE.AND P2, PT, R2, RZ, PT ;  /* 0x000000ff0200720c */ /* 0x000fe40003f45270 */
[----:B-1----:R-:W-:Y:S02]  /*19b40*/  @!P3 IADD3 R18, P5, P6, R26, UR8, R18 ;  /* 0x000000081a12bc10 */ /* 0x002fe4000febe012 */
[----:B------:R-:W-:Y:S02]  /*19b50*/  P2R R61, PR, RZ, 0x4 ;  /* 0x00000004ff3d7803 */ /* 0x000fe40000000000 */
        /* <DEDUP_REMOVED lines=22> */
[----:B--2---:R-:W-:Y:S02]  /*19cc0*/  FMUL R32, R188, UR39 ;  /* 0x00000027bc207c20 */ /* 0x004fe40008400000 */
[----:B------:R-:W2:Y:S01]  /*19cd0*/  LDL.LU R188, [R1+0x8c] ;  /* 0x00008c0001bc7983 */ /* 0x000ea20000300800 */
[----:B---3--:R-:W-:-:S02]  /*19ce0*/  FMUL R36, R187, UR39 ;  /* 0x00000027bb247c20 */ /* 0x008fc40008400000 */
[----:B------:R-:W-:Y:S01]  /*19cf0*/  F2FP.SATFINITE.E4M3.F32.PACK_AB_MERGE_C R37, RZ, R32, RZ ;  /* 0x00000020ff25723e */ /* 0x000fe200048070ff */
[----:B------:R-:W3:Y:S01]  /*19d00*/  LDL.LU R187, [R1+0x90] ;  /* 0x0000900001bb7983 */ /* 0x000ee20000300800 */
[----:B0-----:R-:W-:-:S04]  /*19d10*/  @!P3 IADD3 R10, P5, P6, R26, UR6, R10 ;  /* 0x000000061a0abc10 */ /* 0x001fc8000febe00a */
[----:B------:R-:W-:Y:S02]  /*19d20*/  @!P3 IADD3.X R11, R45, UR5, R11, P5, P6 ;  /* 0x000000052d0bbc10 */ /* 0x000fe4000afec40b */
[----:B------:R-:W-:Y:S02]  /*19d30*/  ISETP.NE.AND P3, PT, R3, RZ, PT ;  /* 0x000000ff0300720c */ /* 0x000fe40003f65270 */
[----:B-1----:R-:W-:-:S04]  /*19d40*/  @!P0 IADD3 R8, P5, P6, R26, UR10, R8 ;  /* 0x0000000a1a088c10 */ /* 0x002fc8000febe008 */
        /* <DEDUP_REMOVED lines=52> */
[----:B------:R-:W0:Y:S08]  /*1a090*/  @!P1 LDC.64 R30, c[0x0][0x5c0] ;  /* 0x00017000ff1e9b82 */ /* 0x000e300000000a00 */
[----:B------:R-:W1:Y:S01]  /*1a0a0*/  @!P0 LDC.64 R32, c[0x0][0x5c0] ;  /* 0x00017000ff208b82 */ /* 0x000e620000000a00 */
[----:B------:R-:W-:Y:S01]  /*1a0b0*/  F2FP.SATFINITE.E4M3.F32.PACK_AB_MERGE_C R39, RZ, R36, RZ ;  /* 0x00000024ff27723e */ /* 0x000fe200048070ff */
[----:B----4-:R-:W-:-:S02]  /*1a0c0*/  FMUL R36, R186, UR39 ;  /* 0x00000027ba247c20 */ /* 0x010fc40008400000 */
[----:B------:R-:W4:Y:S04]  /*1a0d0*/  LDL.LU R186, [R1+0x94] ;  /* 0x0000940001ba7983 */ /* 0x000f280000300800 */
[----:B------:R-:W4:Y:S01]  /*1a0e0*/  LDL.LU R189, [R1+0x98] ;  /* 0x0000980001bd7983 */ /* 0x000f220000300800 */
[----:B0-----:R-:W-:-:S05]  /*1a0f0*/  @!P1 IADD3 R30, P2, R26, R30, RZ ;  /* 0x0000001e1a1e9210 */ /* 0x001fca0007f5e0ff */
[----:B------:R-:W-:-:S05]  /*1a100*/  @!P1 IMAD.X R31, R45, 0x1, R31, P2 ;  /* 0x000000012d1f9824 */ /* 0x000fca00010e061f */
[----:B------:R5:W-:Y:S01]  /*1a110*/  @!P1 STG.E.U8 desc[UR46][R30.64+0x30], R37 ;  /* 0x000030251e009986 */ /* 0x000be2000c10112e */
[----:B-1----:R-:W-:-:S05]  /*1a120*/  @!P0 IADD3 R32, P1, R26, R32, RZ ;  /* 0x000000201a208210 */ /* 0x002fca0007f3e0ff */
[----:B------:R-:W-:Y:S02]  /*1a130*/  @!P0 IMAD.X R33, R45, 0x1, R33, P1 ;  /* 0x000000012d218824 */ /* 0x000fe400008e0621 */
[----:B-----5:R-:W-:Y:S02]  /*1a140*/  FMUL R30, R185, UR39 ;  /* 0x00000027b91e7c20 */ /* 0x020fe40008400000 */
[----:B------:R-:W5:Y:S04]  /*1a150*/  LDL.LU R185, [R1+0x9c] ;  /* 0x00009c0001b97983 */ /* 0x000f680000300800 */
[----:B------:R0:W-:Y:S02]  /*1a160*/  @!P0 STG.E.U8 desc[UR46][R32.64+0x31], R39 ;  /* 0x0000312720008986 */ /* 0x0001e4000c10112e */
[----:B0-----:R-:W-:-:S02]  /*1a170*/  FMUL R32, R184, UR39 ;  /* 0x00000027b8207c20 */ /* 0x001fc40008400000 */
[----:B------:R-:W5:Y:S01]  /*1a180*/  LDL.LU R184, [R1+0xa0] ;  /* 0x0000a00001b87983 */ /* 0x000f620000300800 */
[----:B------:R-:W-:Y:S02]  /*1a190*/  ISETP.LT.OR P0, PT, R44, 0x39, !P3 ;  /* 0x000000392c00780c */ /* 0x000fe40005f01670 */
[----:B------:R-:W-:-:S11]  /*1a1a0*/  F2FP.SATFINITE.E4M3.F32.PACK_AB_MERGE_C R37, RZ, R30, RZ ;  /* 0x0000001eff25723e */ /* 0x000fd600048070ff */
[----:B------:R-:W0:Y:S01]  /*1a1b0*/  @!P0 LDC.64 R30, c[0x0][0x5c0] ;  /* 0x00017000ff1e8b82 */ /* 0x000e220000000a00 */
[----:B------:R-:W-:Y:S02]  /*1a1c0*/  ISETP.NE.AND P1, PT, R41, RZ, PT ;  /* 0x000000ff2900720c */ /* 0x000fe40003f25270 */
[----:B------:R-:W-:Y:S02]  /*1a1d0*/  F2FP.SATFINITE.E4M3.F32.PACK_AB_MERGE_C R41, RZ, R36, RZ ;  /* 0x00000024ff29723e */ /* 0x000fe400048070ff */
[----:B------:R-:W-:-:S03]  /*1a1e0*/  F2FP.SATFINITE.E4M3.F32.PACK_AB_MERGE_C R33, RZ, R32, RZ ;  /* 0x00000020ff21723e */ /* 0x000fc600048070ff */
[----:B------:R-:W-:Y:S04]  /*1a1f0*/  @!P5 STG.E.U8 desc[UR46][R28.64+0x30], R41 ;  /* 0x000030291c00d986 */ /* 0x000fe8000c10112e */
[----:B------:R2:W-:Y:S01]  /*1a200*/  @!P4 STG.E.U8 desc[UR46][R22.64+0x31], R37 ;  /* 0x000031251600c986 */ /* 0x0005e2000c10112e */
[----:B0-----:R-:W-:-:S05]  /*1a210*/  @!P0 IADD3 R30, P2, R26, R30, RZ ;  /* 0x0000001e1a1e8210 */ /* 0x001fca0007f5e0ff */
[----:B------:R-:W-:-:S05]  /*1a220*/  @!P0 IMAD.X R31, R45, 0x1, R31, P2 ;  /* 0x000000012d1f8824 */ /* 0x000fca00010e061f */
[----:B------:R0:W-:Y:S01]  /*1a230*/  @!P0 STG.E.U8 desc[UR46][R30.64+0x38], R33 ;  /* 0x000038211e008986 */ /* 0x0001e2000c10112e */
[----:B------:R-:W-:Y:S01]  /*1a240*/  ISETP.LT.OR P0, PT, R44, 0x3a, !P3 ;  /* 0x0000003a2c00780c */ /* 0x000fe20005f01670 */
[----:B--2---:R-:W-:Y:S02]  /*1a250*/  FMUL R22, R188, UR39 ;  /* 0x00000027bc167c20 */ /* 0x004fe40008400000 */
[----:B------:R-:W2:Y:S03]  /*1a260*/  LDL.LU R188, [R1+0xa4] ;  /* 0x0000a40001bc7983 */ /* 0x000ea60000300800 */
[----:B------:R-:W-:Y:S01]  /*1a270*/  F2FP.SATFINITE.E4M3.F32.PACK_AB_MERGE_C R23, RZ, R22, RZ ;  /* 0x00000016ff17723e */ /* 0x000fe200048070ff */
[----:B---3--:R-:W-:Y:S02]  /*1a280*/  FMUL R22, R187, UR39 ;  /* 0x00000027bb167c20 */ /* 0x008fe40008400000 */
[----:B------:R-:W3:Y:S04]  /*1a290*/  LDL.LU R187, [R1+0xa8] ;  /* 0x0000a80001bb7983 */ /* 0x000ee80000300800 */
[----:B------:R-:W1:Y:S01]  /*1a2a0*/  @!P0 LDC.64 R28, c[0x0][0x5c0] ;  /* 0x00017000ff1c8b82 */ /* 0x000e620000000a00 */
[----:B------:R-:W-:-:S02]  /*1a2b0*/  F2FP.SATFINITE.E4M3.F32.PACK_AB_MERGE_C R37, RZ, R22, RZ ;  /* 0x00000016ff25723e */ /* 0x000fc400048070ff */
[----:B-1----:R-:W-:-:S05]  /*1a2c0*/  @!P0 IADD3 R28, P2, R26, R28, RZ ;  /* 0x0000001c1a1c8210 */ /* 0x002fca0007f5e0ff */
[----:B------:R-:W-:-:S05]  /*1a2d0*/  @!P0 IMAD.X R29, R45, 0x1, R29, P2 ;  /* 0x000000012d1d8824 */ /* 0x000fca00010e061d */
[----:B------:R1:W-:Y:S01]  /*1a2e0*/  @!P0 STG.E.U8 desc[UR46][R28.64+0x39], R23 ;  /* 0x000039171c008986 */ /* 0x0003e2000c10112e */
[----:B----4-:R-:W-:-:S03]  /*1a2f0*/  FMUL R22, R186, UR39 ;  /* 0x00000027ba167c20 */ /* 0x010fc60008400000 */
[----:B------:R-:W4:Y:S02]  /*1a300*/  LDL.LU R186, [R1+0xac] ;  /* 0x0000ac0001ba7983 */ /* 0x000f240000300800 */
[----:B0-----:R-:W-:Y:S01]  /*1a310*/  F2FP.SATFINITE.E4M3.F32.PACK_AB_MERGE_C R31, RZ, R22, RZ ;  /* 0x00000016ff1f723e */ /* 0x001fe200048070ff */
[----:B------:R-:W-:-:S05]  /*1a320*/  FMUL R22, R189, UR39 ;  /* 0x00000027bd167c20 */ /* 0x000fca0008400000 */
[----:B------:R-:W-:Y:S01]  /*1a330*/  F2FP.SATFINITE.E4M3.F32.PACK_AB_MERGE_C R33, RZ, R22, RZ ;  /* 0x00000016ff21723e */ /* 0x000fe200048070ff */
[----:B-----5:R-:W-:Y:S02]  /*1a340*/  FMUL R22, R185, UR39 ;  /* 0x00000027b9167c20 */ /* 0x020fe40008400000 */
[----:B------:R-:W5:Y:S03]  /*1a350*/  LDL.LU R185, [R1+0xb0] ;  /* 0x0000b00001b97983 */ /* 0x000f660000300800 */
[----:B-1----:R-:W-:Y:S01]  /*1a360*/  F2FP.SATFINITE.E4M3.F32.PACK_AB_MERGE_C R23, RZ, R22, RZ ;  /* 0x00000016ff17723e */ /* 0x002fe200048070ff */
[----:B------:R-:W5:Y:S01]  /*1a370*/  LDL.LU R189, [R1+0xb4] ;  /* 0x0000b40001bd7983 */ /* 0x000f620000300800 */
[----:B------:R-:W-:-:S03]  /*1a380*/  FMUL R22, R184, UR39 ;  /* 0x00000027b8167c20 */ /* 0x000fc60008400000 */
[----:B------:R-:W5:Y:S01]  /*1a390*/  LDL.LU R184, [R1+0xb8] ;  /* 0x0000b80001b87983 */ /* 0x000f620000300800 */
[----:B------:R-:W-:Y:S02]  /*1a3a0*/  ISETP.NE.AND P5, PT, R68, RZ, PT ;  /* 0x000000ff4400720c */ /* 0x000fe40003fa5270 */
[----:B------:R-:W-:Y:S02]  /*1a3b0*/  ISETP.NE.AND P0, PT, R70, RZ, PT ;  /* 0x000000ff4600720c */ /* 0x000fe40003f05270 */
[----:B------:R-:W-:-:S09]  /*1a3c0*/  ISETP.NE.AND P6, PT, R65, RZ, PT ;  /* 0x000000ff4100720c */ /* 0x000fd20003fc5270 */
[----:B------:R-:W0:Y:S01]  /*1a3d0*/  @!P5 LDC.64 R28, c[0x0][0x5c0] ;  /* 0x00017000ff1cdb82 */ /* 0x000e220000000a00 */
[----:B------:R-:W-:Y:S02]  /*1a3e0*/  P2R R30, PR, RZ, 0x1 ;  /* 0x00000001ff1e7803 */ /* 0x000fe40000000000 */
[----:B------:R-:W-:Y:S02]  /*1a3f0*/  ISETP.NE.AND P0, PT, R66, RZ, PT ;  /* 0x000000ff4200720c */ /* 0x000fe40003f05270 */
[----:B------:R-:W-:Y:S02]  /*1a400*/  P2R R32, PR, RZ, 0x8 ;  /* 0x00000008ff207803 */ /* 0x000fe40000000000 */
[----:B------:R-:W-:Y:S01]  /*1a410*/  ISETP.NE.AND P3, PT, R69, RZ, PT ;  /* 0x000000ff4500720c */ /* 0x000fe20003f65270 */
[----:B------:R0:W-:Y:S04]  /*1a420*/  @!P1 STG.E.U8 desc[UR46][R20.64+0x38], R37 ;  /* 0x0000382514009986 */ /* 0x0001e8000c10112e */
[----:B------:R2:W-:Y:S04]  /*1a430*/  @!P6 STG.E.U8 desc[UR46][R18.64+0x39], R31 ;  /* 0x0000391f1200e986 */ /* 0x0005e8000c10112e */
[----:B------:R1:W-:Y:S01]  /*1a440*/  @!P0 STG.E.U8 desc[UR46][R16.64+0x30], R33 ;  /* 0x0000302110008986 */ /* 0x0003e2000c10112e */
[----:B0-----:R-:W-:-:S05]  /*1a450*/  @!P5 IADD3 R20, P0, R43, R28, RZ ;  /* 0x0000001c2b14d210 */ /* 0x001fca0007f1e0ff */
[----:B------:R-:W-:Y:S02]  /*1a460*/  @!P5 IMAD.X R21, R38, 0x1, R29, P0 ;  /* 0x000000012615d824 */ /* 0x000fe400000e061d */
[----:B------:R-:W1:Y:S01]  /*1a470*/  @!P3 LDC.64 R28, c[0x0][0x5c0] ;  /* 0x00017000ff1cbb82 */ /* 0x000e620000000a00 */
[----:B------:R-:W-:Y:S01]  /*1a480*/  ISETP.NE.AND P4, PT, R67, RZ, PT ;  /* 0x000000ff4300720c */ /* 0x000fe20003f85270 */
[----:B--2---:R-:W-:Y:S02]  /*1a490*/  FMUL R18, R188, UR39 ;  /* 0x00000027bc127c20 */ /* 0x004fe40008400000 */
[----:B------:R-:W2:Y:S10]  /*1a4a0*/  LDL.LU R188, [R1+0xbc] ;  /* 0x0000bc0001bc7983 */ /* 0x000eb40000300800 */
[----:B------:R3:W-:Y:S01]  /*1a4b0*/  @!P4 STG.E.U8 desc[UR46][R14.64+0x31], R23 ;  /* 0x000031170e00c986 */ /* 0x0007e2000c10112e */
[----:B-1----:R-:W-:Y:S01]  /*1a4c0*/  @!P3 IADD3 R16, P0, R47, R28, RZ ;  /* 0x0000001c2f10b210 */ /* 0x002fe20007f1e0ff */
[----:B---3--:R-:W-:-:S02]  /*1a4d0*/  FMUL R14, R187, UR39 ;  /* 0x00000027bb0e7c20 */ /* 0x008fc40008400000 */
[----:B------:R-:W3:Y:S02]  /*1a4e0*/  LDL.LU R187, [R1+0xc0] ;  /* 0x0000c00001bb7983 */ /* 0x000ee40000300800 */
[----:B------:R-:W-:Y:S01]  /*1a4f0*/  @!P3 IMAD.X R17, R40, 0x1, R29, P0 ;  /* 0x000000012811b824 */ /* 0x000fe200000e061d */
[----:B------:R-:W-:Y:S02]  /*1a500*/  F2FP.SATFINITE.E4M3.F32.PACK_AB_MERGE_C R29, RZ, R14, RZ ;  /* 0x0000000eff1d723e */ /* 0x000fe400048070ff */
[----:B------:R-:W-:Y:S02]  /*1a510*/  ISETP.NE.AND P0, PT, R30, RZ, PT ;  /* 0x000000ff1e00720c */ /* 0x000fe40003f05270 */
[----:B------:R-:W-:Y:S02]  /*1a520*/  ISETP.NE.AND P2, PT, R71, RZ, PT ;  /* 0x000000ff4700720c */ /* 0x000fe40003f45270 */
[----:B------:R-:W-:Y:S02]  /*1a530*/  F2FP.SATFINITE.E4M3.F32.PACK_AB_MERGE_C R19, RZ, R22, RZ ;  /* 0x00000016ff13723e */ /* 0x000fe400048070ff */
[----:B------:R-:W-:-:S03]  /*1a540*/  F2FP.SATFINITE.E4M3.F32.PACK_AB_MERGE_C R23, RZ, R18, RZ ;  /* 0x00000012ff17723e */ /* 0x000fc600048070ff */
[----:B------:R0:W-:Y:S04]  /*1a550*/  @!P5 STG.E.U8 desc[UR46][R20.64+0x30], R19 ;  /* 0x000030131400d986 */ /* 0x0001e8000c10112e */
[----:B------:R-:W-:Y:S04]  /*1a560*/  @!P3 STG.E.U8 desc[UR46][R16.64+0x31], R23 ;  /* 0x000031171000b986 */ /* 0x000fe8000c10112e */
[----:B------:R-:W-:Y:S01]  /*1a570*/  @!P0 STG.E.U8 desc[UR46][R12.64+0x38], R29 ;  /* 0x0000381d0c008986 */ /* 0x000fe2000c10112e */
[----:B----4-:R-:W-:-:S03]  /*1a580*/  FMUL R14, R186, UR39 ;  /* 0x00000027ba0e7c20 */ /* 0x010fc60008400000 */
[----:B------:R-:W4:Y:S02]  /*1a590*/  LDL.LU R186, [R1+0xc4] ;  /* 0x0000c40001ba7983 */ /* 0x000f240000300800 */
[----:B0-----:R-:W-:-:S05]  /*1a5a0*/  F2FP.SATFINITE.E4M3.F32.PACK_AB_MERGE_C R19, RZ, R14, RZ ;  /* 0x0000000eff13723e */ /* 0x001fca00048070ff */
[----:B------:R0:W-:Y:S01]  /*1a5b0*/  @!P2 STG.E.U8 desc[UR46][R10.64+0x39], R19 ;  /* 0x000039130a00a986 */ /* 0x0001e2000c10112e */
[----:B-----5:R-:W-:-:S03]  /*1a5c0*/  FMUL R18, R185, UR39 ;  /* 0x00000027b9127c20 */ /* 0x020fc60008400000 */
[----:B------:R-:W5:Y:S01]  /*1a5d0*/  LDL.LU R185, [R1+0xc8] ;  /* 0x0000c80001b97983 */ /* 0x000f620000300800 */
[----:B0-----:R-:W-:-:S03]  /*1a5e0*/  FMUL R10, R184, UR39 ;  /* 0x00000027b80a7c20 */ /* 0x001fc60008400000 */
[----:B------:R-:W5:Y:S01]  /*1a5f0*/  LDL.LU R184, [R1+0xcc] ;  /* 0x0000cc0001b87983 */ /* 0x000f620000300800 */
[----:B------:R-:W-:Y:S01]  /*1a600*/  ISETP.NE.AND P1, PT, R72, RZ, PT ;  /* 0x000000ff4800720c */ /* 0x000fe20003f25270 */
[----:B------:R-:W-:Y:S02]  /*1a610*/  FMUL R16, R189, UR39 ;  /* 0x00000027bd107c20 */ /* 0x000fe40008400000 */
[----:B------:R-:W5:Y:S01]  /*1a620*/  LDL.LU R189, [R1+0xd0] ;  /* 0x0000d00001bd7983 */ /* 0x000f620000300800 */
[----:B------:R-:W-:-:S09]  /*1a630*/  ISETP.NE.AND P6, PT, R73, RZ, PT ;  /* 0x000000ff4900720c */ /* 0x000fd20003fc5270 */
[----:B------:R-:W0:Y:S08]  /*1a640*/  @!P1 LDC.64 R14, c[0x0][0x5c0] ;  /* 0x00017000ff0e9b82 */ /* 0x000e300000000a00 */
[----:B------:R-:W1:Y:S01]  /*1a650*/  @!P6 LDC.64 R20, c[0x0][0x5c0] ;  /* 0x00017000ff14eb82 */ /* 0x000e620000000a00 */
[----:B------:R-:W-:Y:S02]  /*1a660*/  F2FP.SATFINITE.E4M3.F32.PACK_AB_MERGE_C R17, RZ, R18, RZ ;  /* 0x00000012ff11723e */ /* 0x000fe400048070ff */
[----:B0-----:R-:W-:-:S05]  /*1a670*/  @!P1 IADD3 R14, P2, R49, R14, RZ ;  /* 0x0000000e310e9210 */ /* 0x001fca0007f5e0ff */
[----:B------:R-:W-:-:S05]  /*1a680*/  @!P1 IMAD.X R15, R42, 0x1, R15, P2 ;  /* 0x000000012a0f9824 */ /* 0x000fca00010e060f */
[----:B------:R3:W-:Y:S01]  /*1a690*/  @!P1 STG.E.U8 desc[UR46][R14.64+0x38], R17 ;  /* 0x000038110e009986 */ /* 0x0007e2000c10112e */
[----:B-1----:R-:W-:Y:S02]  /*1a6a0*/  @!P6 IADD3 R12, P1, R51, R20, RZ ;  /* 0x00000014330ce210 */ /* 0x002fe40007f3e0ff */
[----:B------:R-:W-:-:S03]  /*1a6b0*/  F2FP.SATFINITE.E4M3.F32.PACK_AB_MERGE_C R19, RZ, R16, RZ ;  /* 0x00000010ff13723e */ /* 0x000fc600048070ff */
[----:B------:R-:W-:Y:S01]  /*1a6c0*/  @!P6 IMAD.X R13, R46, 0x1, R21, P1 ;  /* 0x000000012e0de824 */ /* 0x000fe200008e0615 */
[----:B------:R-:W-:Y:S01]  /*1a6d0*/  F2FP.SATFINITE.E4M3.F32.PACK_AB_MERGE_C R21, RZ, R10, RZ ;  /* 0x0000000aff15723e */ /* 0x000fe200048070ff */
[----:B--2---:R-:W-:Y:S02]  /*1a6e0*/  FMUL R10, R188, UR39 ;  /* 0x00000027bc0a7c20 */ /* 0x004fe40008400000 */
[----:B------:R-:W2:Y:S04]  /*1a6f0*/  LDL.LU R188, [R1+0xd4] ;  /* 0x0000d40001bc7983 */ /* 0x000ea80000300800 */
[----:B------:R4:W-:Y:S01]  /*1a700*/  @!P6 STG.E.U8 desc[UR46][R12.64+0x39], R19 ;  /* 0x000039130c00e986 */ /* 0x0009e2000c10112e */
[----:B---3--:R-:W-:-:S03]  /*1a710*/  FMUL R14, R187, UR39 ;  /* 0x00000027bb0e7c20 */ /* 0x008fc60008400000 */
[----:B------:R-:W3:Y:S01]  /*1a720*/  LDL.LU R187, [R1+0xd8] ;  /* 0x0000d80001bb7983 */ /* 0x000ee20000300800 */
[----:B------:R-:W-:Y:S02]  /*1a730*/  ISETP.NE.AND P4, PT, R74, RZ, PT ;  /* 0x000000ff4a00720c */ /* 0x000fe40003f85270 */
[----:B------:R-:W-:Y:S02]  /*1a740*/  ISETP.NE.AND P5, PT, R75, RZ, PT ;  /* 0x000000ff4b00720c */ /* 0x000fe40003fa5270 */
[----:B------:R-:W-:-:S09]  /*1a750*/  F2FP.SATFINITE.E4M3.F32.PACK_AB_MERGE_C R15, RZ, R10, RZ ;  /* 0x0000000aff0f723e */ /* 0x000fd200048070ff */
[----:B------:R-:W-:Y:S04]  /*1a760*/  @!P4 STG.E.U8 desc[UR46][R8.64+0x30], R21 ;  /* 0x000030150800c986 */ /* 0x000fe8000c10112e */
[----:B------:R0:W-:Y:S01]  /*1a770*/  @!P5 STG.E.U8 desc[UR46][R6.64+0x31], R15 ;  /* 0x0000310f0600d986 */ /* 0x0001e2000c10112e */
[----:B------:R-:W-:-:S13]  /*1a780*/  ISETP.NE.AND P4, PT, R63, RZ, PT ;  /* 0x000000ff3f00720c */ /* 0x000fda0003f85270 */
[----:B------:R-:W1:Y:S01]  /*1a790*/  @!P4 LDC.64 R10, c[0x0][0x5c0] ;  /* 0x00017000ff0acb82 */ /* 0x000e620000000a00 */
[----:B----4-:R-:W-:Y:S02]  /*1a7a0*/  FMUL R12, R186, UR39 ;  /* 0x00000027ba0c7c20 */ /* 0x010fe40008400000 */
[----:B------:R-:W4:Y:S03]  /*1a7b0*/  LDL.LU R186, [R1+0xdc] ;  /* 0x0000dc0001ba7983 */ /* 0x000f260000300800 */
[----:B0-----:R-:W-:Y:S01]  /*1a7c0*/  F2FP.SATFINITE.E4M3.F32.PACK_AB_MERGE_C R15, RZ, R12, RZ ;  /* 0x0000000cff0f723e */ /* 0x001fe200048070ff */
[----:B-----5:R-:W-:Y:S02]  /*1a7d0*/  FMUL R6, R185, UR39 ;  /* 0x00000027b9067c20 */ /* 0x020fe40008400000 */
[----:B------:R-:W5:Y:S01]  /*1a7e0*/  LDL.LU R185, [R1+0xe0] ;  /* 0x0000e00001b97983 */ /* 0x000f620000300800 */
[----:B------:R-:W-:-:S03]  /*1a7f0*/  FMUL R12, R184, UR39 ;  /* 0x00000027b80c7c20 */ /* 0x000fc60008400000 */
[----:B------:R-:W5:Y:S01]  /*1a800*/  LDL.LU R184, [R1+0xe4] ;  /* 0x0000e40001b87983 */ /* 0x000f620000300800 */
[----:B-1----:R-:W-:-:S05]  /*1a810*/  @!P4 IADD3 R10, P5, R53, R10, RZ ;  /* 0x0000000a350ac210 */ /* 0x002fca0007fbe0ff */
[----:B------:R-:W-:Y:S01]  /*1a820*/  @!P4 IMAD.X R11, R48, 0x1, R11, P5 ;  /* 0x00000001300bc824 */ /* 0x000fe200028e060b */
[----:B------:R-:W-:-:S13]  /*1a830*/  ISETP.NE.AND P5, PT, R64, RZ, PT ;  /* 0x000000ff4000720c */ /* 0x000fda0003fa5270 */
[----:B------:R-:W0:Y:S01]  /*1a840*/  @!P5 LDC.64 R16, c[0x0][0x5c0] ;  /* 0x00017000ff10db82 */ /* 0x000e220000000a00 */
[----:B------:R-:W-:Y:S02]  /*1a850*/  ISETP.NE.AND P6, PT, R62, RZ, PT ;  /* 0x000000ff3e00720c */ /* 0x000fe40003fc5270 */
[----:B------:R-:W-:Y:S02]  /*1a860*/  F2FP.SATFINITE.E4M3.F32.PACK_AB_MERGE_C R13, RZ, R14, RZ ;  /* 0x0000000eff0d723e */ /* 0x000fe400048070ff */
[----:B------:R-:W-:-:S03]  /*1a870*/  ISETP.NE.AND P0, PT, R60, RZ, PT ;  /* 0x000000ff3c00720c */ /* 0x000fc60003f05270 */
[----:B------:R1:W-:Y:S10]  /*1a880*/  @!P4 STG.E.U8 desc[UR46][R10.64+0x30], R13 ;  /* 0x0000300d0a00c986 */ /* 0x0003f4000c10112e */
[----:B-1----:R-:W1:Y:S01]  /*1a890*/  @!P0 LDC.64 R10, c[0x0][0x5c0] ;  /* 0x00017000ff0a8b82 */ /* 0x002e620000000a00 */
[----:B0-----:R-:W-:-:S05]  /*1a8a0*/  @!P5 IADD3 R8, P4, R55, R16, RZ ;  /* 0x000000103708d210 */ /* 0x001fca0007f9e0ff */
[----:B------:R-:W-:Y:S01]  /*1a8b0*/  @!P5 IMAD.X R9, R50, 0x1, R17, P4 ;  /* 0x000000013209d824 */ /* 0x000fe200020e0611 */
[----:B------:R-:W-:Y:S02]  /*1a8c0*/  F2FP.SATFINITE.E4M3.F32.PACK_AB_MERGE_C R17, RZ, R6, RZ ;  /* 0x00000006ff11723e */ /* 0x000fe400048070ff */
[----:B------:R-:W0:Y:S02]  /*1a8d0*/  @!P6 LDC.64 R6, c[0x0][0x5c0] ;  /* 0x00017000ff06eb82 */ /* 0x000e240000000a00 */
[----:B------:R2:W-:Y:S01]  /*1a8e0*/  @!P5 STG.E.U8 desc[UR46][R8.64+0x31], R15 ;  /* 0x0000310f0800d986 */ /* 0x0005e2000c10112e */
[----:B------:R-:W-:Y:S02]  /*1a8f0*/  ISETP.NE.AND P5, PT, R59, RZ, PT ;  /* 0x000000ff3b00720c */ /* 0x000fe40003fa5270 */
[----:B------:R-:W-:-:S11]  /*1a900*/  ISETP.NE.AND P4, PT, R58, RZ, PT ;  /* 0x000000ff3a00720c */ /* 0x000fd60003f85270 */
[----:B------:R-:W-:Y:S01]  /*1a910*/  @!P5 STG.E.U8 desc[UR46][R4.64+0x38], R17 ;  /* 0x000038110400d986 */ /* 0x000fe2000c10112e */
[----:B0-----:R-:W-:-:S05]  /*1a920*/  @!P6 IADD3 R6, P5, R57, R6, RZ ;  /* 0x000000063906e210 */ /* 0x001fca0007fbe0ff */
[----:B------:R-:W-:Y:S01]  /*1a930*/  @!P6 IMAD.X R7, R54, 0x1, R7, P5 ;  /* 0x000000013607e824 */ /* 0x000fe200028e0607 */
[----:B-1----:R-:W-:-:S05]  /*1a940*/  @!P0 IADD3 R10, P5, R35, R10, RZ ;  /* 0x0000000a230a8210 */ /* 0x002fca0007fbe0ff */
[----:B------:R-:W-:Y:S01]  /*1a950*/  @!P0 IMAD.X R11, R34, 0x1, R11, P5 ;  /* 0x00000001220b8824 */ /* 0x000fe200028e060b */
[----:B------:R-:W-:Y:S02]  /*1a960*/  ISETP.LT.OR P5, PT, R44, 0x31, !P4 ;  /* 0x000000312c00780c */ /* 0x000fe400067a1670 */
[----:B--2---:R-:W-:Y:S02]  /*1a970*/  F2FP.SATFINITE.E4M3.F32.PACK_AB_MERGE_C R9, RZ, R12, RZ ;  /* 0x0000000cff09723e */ /* 0x004fe400048070ff */
[----:B------:R-:W-:-:S09]  /*1a980*/  ISETP.NE.AND P1, PT, R76, RZ, PT ;  /* 0x000000ff4c00720c */ /* 0x000fd20003f25270 */
[----:B------:R-:W0:Y:S04]  /*1a990*/  @!P5 LDC.64 R12, c[0x0][0x5c0] ;  /* 0x00017000ff0cdb82 */ /* 0x000e280000000a00 */
[----:B------:R1:W-:Y:S01]  /*1a9a0*/  @!P1 STG.E.U8 desc[UR46][R2.64+0x39], R9 ;  /* 0x0000390902009986 */ /* 0x0003e2000c10112e */
[----:B------:R-:W-:Y:S02]  /*1a9b0*/  @!P5 IMAD R8, R25, 0x180, RZ ;  /* 0x000001801908d824 */ /* 0x000fe400078e02ff */
[----:B-1----:R-:W-:Y:S02]  /*1a9c0*/  @!P5 IMAD.MOV.U32 R2, RZ, RZ, R26 ;  /* 0x000000ffff02d224 */ /* 0x002fe400078e001a */
[----:B------:R-:W-:Y:S02]  /*1a9d0*/  @!P5 IMAD.MOV.U32 R3, RZ, RZ, R45 ;  /* 0x000000ffff03d224 */ /* 0x000fe400078e002d */
[----:B------:R-:W-:-:S03]  /*1a9e0*/  @!P5 IMAD.WIDE.U32 R4, R24, 0x180, R2 ;  /* 0x000001801804d825 */ /* 0x000fc600078e0002 */
[----:B0-----:R-:W-:-:S04]  /*1a9f0*/  @!P5 IADD3 R4, P1, R4, R12, RZ ;  /* 0x0000000c0404d210 */ /* 0x001fc80007f3e0ff */
[----:B------:R-:W-:Y:S01]  /*1aa00*/  @!P5 IADD3.X R5, R13, R5, R8, P1, !PT ;  /* 0x000000050d05d210 */ /* 0x000fe20000ffe408 */
[----:B------:R-:W-:-:S05]  /*1aa10*/  FMUL R8, R189, UR39 ;  /* 0x00000027bd087c20 */ /* 0x000fca0008400000 */
[----:B------:R-:W-:-:S05]  /*1aa20*/  F2FP.SATFINITE.E4M3.F32.PACK_AB_MERGE_C R13, RZ, R8, RZ ;  /* 0x00000008ff0d723e */ /* 0x000fca00048070ff */
[----:B------:R3:W-:Y:S01]  /*1aa30*/  @!P6 STG.E.U8 desc[UR46][R6.64+0x38], R13 ;  /* 0x0000380d0600e986 */ /* 0x0007e2000c10112e */
[----:B------:R-:W-:-:S13]  /*1aa40*/  ISETP.LT.OR P6, PT, R44, 0x32, !P4 ;  /* 0x000000322c00780c */ /* 0x000fda00067c1670 */
[----:B------:R-:W0:Y:S01]  /*1aa50*/  @!P6 LDC.64 R14, c[0x0][0x5c0] ;  /* 0x00017000ff0eeb82 */ /* 0x000e220000000a00 */
[----:B------:R-:W-:Y:S02]  /*1aa60*/  @!P6 IMAD.MOV.U32 R2, RZ, RZ, R26 ;  /* 0x000000ffff02e224 */ /* 0x000fe400078e001a */
[----:B------:R-:W-:Y:S02]  /*1aa70*/  @!P6 IMAD.MOV.U32 R3, RZ, RZ, R45 ;  /* 0x000000ffff03e224 */ /* 0x000fe400078e002d */
[----:B------:R-:W-:-:S04]  /*1aa80*/  @!P6 IMAD.WIDE.U32 R2, R24, 0x180, R2 ;  /* 0x000001801802e825 */ /* 0x000fc800078e0002 */
[----:B---3--:R-:W-:Y:S01]  /*1aa90*/  FMUL R6, R187, UR39 ;  /* 0x00000027bb067c20 */ /* 0x008fe20008400000 */
[----:B------:R-:W-:-:S04]  /*1aaa0*/  @!P6 IMAD R8, R25, 0x180, RZ ;  /* 0x000001801908e824 */ /* 0x000fc800078e02ff */
[----:B------:R-:W-:Y:S02]  /*1aab0*/  F2FP.SATFINITE.E4M3.F32.PACK_AB_MERGE_C R13, RZ, R6, RZ ;  /* 0x00000006ff0d723e */ /* 0x000fe400048070ff */
[----:B0-----:R-:W-:-:S04]  /*1aac0*/  @!P6 IADD3 R2, P1, R2, R14, RZ ;  /* 0x0000000e0202e210 */ /* 0x001fc80007f3e0ff */
[----:B------:R-:W-:Y:S01]  /*1aad0*/  @!P6 IADD3.X R3, R15, R3, R8, P1, !PT ;  /* 0x000000030f03e210 */ /* 0x000fe20000ffe408 */
[----:B------:R-:W-:-:S05]  /*1aae0*/  FMUL R8, R188, UR39 ;  /* 0x00000027bc087c20 */ /* 0x000fca0008400000 */
[----:B------:R-:W-:-:S05]  /*1aaf0*/  F2FP.SATFINITE.E4M3.F32.PACK_AB_MERGE_C R9, RZ, R8, RZ ;  /* 0x00000008ff09723e */ /* 0x000fca00048070ff */
[----:B------:R0:W-:Y:S04]  /*1ab00*/  @!P0 STG.E.U8 desc[UR46][R10.64+0x39], R9 ;  /* 0x000039090a008986 */ /* 0x0001e8000c10112e */
[----:B------:R0:W-:Y:S01]  /*1ab10*/  @!P5 STG.E.U8 desc[UR46][R4.64+0x30], R13 ;  /* 0x0000300d0400d986 */ /* 0x0001e2000c10112e */
[----:B------:R-:W-:-:S04]  /*1ab20*/  LOP3.LUT P5, RZ, R229, 0x400000, RZ, 0xc0, !PT ;  /* 0x00400000e5ff7812 */ /* 0x000fc800078ac0ff */
[----:B------:R-:W-:Y:S01]  /*1ab30*/  ISETP.LT.OR P5, PT, R44, 0x31, !P5 ;  /* 0x000000312c00780c */ /* 0x000fe20006fa1670 */
[----:B------:R-:W-:Y:S01]  /*1ab40*/  BSSY B1, `(.L_x_60) ;  /* 0x0000018000017945 */ /* 0x000fe20003800000 */
[----:B------:R-:W-:Y:S02]  /*1ab50*/  ISETP.NE.AND P3, PT, R32, RZ, PT ;  /* 0x000000ff2000720c */ /* 0x000fe40003f65270 */
[----:B------:R-:W-:Y:S02]  /*1ab60*/  ISETP.NE.AND P2, PT, R61, RZ, PT ;  /* 0x000000ff3d00720c */ /* 0x000fe40003f45270 */
[----:B------:R-:W-:Y:S02]  /*1ab70*/  ISETP.NE.AND P1, PT, R56, RZ, PT ;  /* 0x000000ff3800720c */ /* 0x000fe40003f25270 */
[----:B------:R-:W-:Y:S01]  /*1ab80*/  ISETP.NE.AND P0, PT, R52, RZ, PT ;  /* 0x000000ff3400720c */ /* 0x000fe20003f05270 */
[----:B----4-:R-:W-:-:S05]  /*1ab90*/  FMUL R6, R186, UR39 ;  /* 0x00000027ba067c20 */ /* 0x010fca0008400000 */
[----:B------:R-:W-:-:S05]  /*1aba0*/  F2FP.SATFINITE.E4M3.F32.PACK_AB_MERGE_C R15, RZ, R6, RZ ;  /* 0x00000006ff0f723e */ /* 0x000fca00048070ff */
[----:B------:R0:W-:Y:S01]  /*1abb0*/  @!P6 STG.E.U8 desc[UR46][R2.64+0x31], R15 ;  /* 0x0000310f0200e986 */ /* 0x0001e2000c10112e */
[----:B-----5:R-:W-:-:S05]  /*1abc0*/  FMUL R6, R185, UR39 ;  /* 0x00000027b9067c20 */ /* 0x020fca0008400000 */
[----:B------:R-:W-:Y:S01]  /*1abd0*/  F2FP.SATFINITE.E4M3.F32.PACK_AB_MERGE_C R17, RZ, R6, RZ ;  /* 0x00000006ff11723e */ /* 0x000fe200048070ff */
[----:B------:R-:W-:-:S05]  /*1abe0*/  FMUL R7, R184, UR39 ;  /* 0x00000027b8077c20 */ /* 0x000fca0008400000 */
        /* <DEDUP_REMOVED lines=13> */
.L_x_61:
[----:B------:R-:W-:Y:S05]  /*1acc0*/  BSYNC B1 ;  /* 0x0000000000017941 */ /* 0x000fea0003800000 */
.L_x_60:
        /* <DEDUP_REMOVED lines=15> */
.L_x_63:
[----:B------:R-:W-:Y:S05]  /*1adc0*/  BSYNC B1 ;  /* 0x0000000000017941 */ /* 0x000fea0003800000 */
.L_x_62:
[----:B------:R-:W2:Y:S04]  /*1add0*/  LDL.LU R14, [R1+0xe8] ;  /* 0x0000e800010e7983 */ /* 0x000ea80000300800 */
[----:B------:R-:W3:Y:S04]  /*1ade0*/  LDL.LU R11, [R1+0xec] ;  /* 0x0000ec00010b7983 */ /* 0x000ee80000300800 */
[----:B------:R-:W4:Y:S04]  /*1adf0*/  LDL.LU R13, [R1+0xf0] ;  /* 0x0000f000010d7983 */ /* 0x000f280000300800 */
[----:B------:R-:W5:Y:S01]  /*1ae00*/  LDL.LU R12, [R1+0xf4] ;  /* 0x0000f400010c7983 */ /* 0x000f620000300800 */
[----:B------:R-:W-:Y:S01]  /*1ae10*/  ISETP.LT.OR P6, PT, R44, 0x39, !P4 ;  /* 0x000000392c00780c */ /* 0x000fe200067c1670 */
[----:B------:R-:W-:Y:S01]  /*1ae20*/  BSSY B1, `(.L_x_64) ;  /* 0x000002a000017945 */ /* 0x000fe20003800000 */
[----:B------:R-:W-:-:S11]  /*1ae30*/  P2R R10, PR, RZ, 0x1 ;  /* 0x00000001ff0a7803 */ /* 0x000fd60000000000 */
[----:B-1----:R-:W1:Y:S01]  /*1ae40*/  @!P6 LDC.64 R6, c[0x0][0x5c0] ;  /* 0x00017000ff06eb82 */ /* 0x002e620000000a00 */
[----:B0-----:R-:W-:Y:S02]  /*1ae50*/  @!P6 IMAD.MOV.U32 R2, RZ, RZ, R26 ;  /* 0x000000ffff02e224 */ /* 0x001fe400078e001a */
[----:B------:R-:W-:Y:S02]  /*1ae60*/  @!P6 IMAD.MOV.U32 R3, RZ, RZ, R45 ;  /* 0x000000ffff03e224 */ /* 0x000fe400078e002d */
[----:B------:R-:W-:Y:S02]  /*1ae70*/  @!P6 IMAD R4, R25, 0x180, RZ ;  /* 0x000001801904e824 */ /* 0x000fe400078e02ff */
[----:B------:R-:W-:-:S03]  /*1ae80*/  @!P6 IMAD.WIDE.U32 R2, R24, 0x180, R2 ;  /* 0x000001801802e825 */ /* 0x000fc600078e0002 */
[----:B-1----:R-:W-:-:S04]  /*1ae90*/  @!P6 IADD3 R2, P5, R2, R6, RZ ;  /* 0x000000060202e210 */ /* 0x002fc80007fbe0ff */
        /* <DEDUP_REMOVED lines=34> */
.L_x_65:
[----:B------:R-:W-:Y:S05]  /*1b0c0*/  BSYNC B1 ;  /* 0x0000000000017941 */ /* 0x000fea0003800000 */
.L_x_64:
        /* <DEDUP_REMOVED lines=15> */
.L_x_67:
[----:B------:R-:W-:Y:S05]  /*1b1c0*/  BSYNC B1 ;  /* 0x0000000000017941 */ /* 0x000fea0003800000 */
.L_x_66:
[----:B------:R-:W-:Y:S01]  /*1b1d0*/  P2R R63, PR, RZ, 0x10 ;  /* 0x00000010ff3f7803 */ /* 0x000fe20000000000 */
[----:B------:R-:W2:Y:S01]  /*1b1e0*/  LDL.LU R184, [R1+0xf8] ;  /* 0x0000f80001b87983 */ /* 0x000ea20000300800 */
[----:B------:R-:W-:Y:S02]  /*1b1f0*/  LOP3.LUT P4, RZ, R229, 0x200, RZ, 0xc0, !PT ;  /* 0x00000200e5ff7812 */ /* 0x000fe4000788c0ff */
[----:B01----:R-:W-:Y:S01]  /*1b200*/  P2R R2, PR, RZ, 0x8 ;  /* 0x00000008ff027803 */ /* 0x003fe20000000000 */
[----:B------:R-:W3:Y:S01]  /*1b210*/  LDL.LU R187, [R1+0xfc] ;  /* 0x0000fc0001bb7983 */ /* 0x000ee20000300800 */
[----:B------:R-:W-:-:S03]  /*1b220*/  ISETP.LT.OR P3, PT, R44, 0x41, !P4 ;  /* 0x000000412c00780c */ /* 0x000fc60006761670 */
[----:B------:R-:W4:Y:S10]  /*1b230*/  LDL.LU R186, [R1+0x100] ;  /* 0x0001000001ba7983 */ /* 0x000f340000300800 */
[----:B------:R-:W0:Y:S01]  /*1b240*/  @!P3 LDC.64 R28, c[0x0][0x5c0] ;  /* 0x00017000ff1cbb82 */ /* 0x000e220000000a00 */
[----:B------:R-:W-:Y:S01]  /*1b250*/  P2R R30, PR, RZ, 0x8 ;  /* 0x00000008ff1e7803 */ /* 0x000fe20000000000 */
[----:B------:R-:W5:Y:S01]  /*1b260*/  LDL.LU R185, [R1+0x104] ;  /* 0x0001040001b97983 */ /* 0x000f620000300800 */
[----:B------:R-:W-:-:S02]  /*1b270*/  IMAD.U32 R41, RZ, RZ, UR8 ;  /* 0x00000008ff297e24 */ /* 0x000fc4000f8e00ff */
[----:B------:R-:W-:Y:S01]  /*1b280*/  IMAD.U32 R36, RZ, RZ, UR7 ;  /* 0x00000007ff247e24 */ /* 0x000fe2000f8e00ff */
[----:B------:R-:W5:Y:S01]  /*1b290*/  LDL.LU R188, [R1+0x108] ;  /* 0x0001080001bc7983 */ /* 0x000f620000300800 */
        /* <DEDUP_REMOVED lines=47> */
[----:B------:R-:W-:Y:S02]  /*1b590*/  ISETP.LT.OR P4, PT, R44, 0x4a, !P0 ;  /* 0x0000004a2c00780c */ /* 0x000fe40004781670 */
[----:B------:R-:W-:Y:S02]  /*1b5a0*/  LOP3.LUT P6, RZ, R229, 0x10000, RZ, 0xc0, !PT ;  /* 0x00010000e5ff7812 */ /* 0x000fe400078cc0ff */
[----:B------:R-:W-:-:S09]  /*1b5b0*/  P2R R69, PR, RZ, 0x10 ;  /* 0x00000010ff457803 */ /* 0x000fd20000000000 */
[----:B------:R-:W0:Y:S01]  /*1b5c0*/  @!P4 LDC.64 R10, c[0x0][0x5c0] ;  /* 0x00017000ff0acb82 */ /* 0x000e220000000a00 */
[----:B--2---:R-:W-:Y:S02]  /*1b5d0*/  FMUL R32, R184, UR39 ;  /* 0x00000027b8207c20 */ /* 0x004fe40008400000 */
[----:B------:R-:W2:Y:S01]  /*1b5e0*/  LDL.LU R184, [R1+0x10c] ;  /* 0x00010c0001b87983 */ /* 0x000ea20000300800 */
        /* <DEDUP_REMOVED lines=36> */
[----:B------:R-:W-:Y:S02]  /*1b830*/  P2R R61, PR, RZ, 0x10 ;  /* 0x00000010ff3d7803 */ /* 0x000fe40000000000 */
[----:B------:R-:W-:-:S07]  /*1b840*/  P2R R60, PR, RZ, 0x20 ;  /* 0x00000020ff3c7803 */ /* 0x000fce0000000000 */
        /* <DEDUP_REMOVED lines=14> */
[--C-:B------:R-:W-:Y:S02]  /*1b930*/  @!P0 IADD3.X R50, R50, UR9, R45.reuse, P4, P6 ;  /* 0x0000000932328c10 */ /* 0x100fe4000a7ec42d */
[----:B------:R-:W-:Y:S02]  /*1b940*/  @!P2 IADD3 R57, P1, P6, R57, UR10, R26 ;  /* 0x0000000a3939ac10 */ /* 0x000fe4000fe3e01a */
[----:B------:R-:W-:Y:S02]  /*1b950*/  ISETP.NE.AND P4, PT, R31, RZ, PT ;  /* 0x000000ff1f00720c */ /* 0x000fe40003f85270 */
[----:B------:R-:W-:Y:S02]  /*1b960*/  @!P2 IADD3.X R52, R52, UR9, R45, P1, P6 ;  /* 0x000000093434ac10 */ /* 0x000fe40008fec42d */
[----:B------:R-:W-:-:S13]  /*1b970*/  ISETP.LT.OR P6, PT, R44, 0x41, !P3 ;  /* 0x000000412c00780c */ /* 0x000fda0005fc1670 */
[----:B------:R-:W0:Y:S01]  /*1b980*/  @!P6 LDC.64 R30, c[0x0][0x5c0] ;  /* 0x00017000ff1eeb82 */ /* 0x000e220000000a00 */
[----:B------:R-:W-:Y:S02]  /*1b990*/  ISETP.NE.AND P2, PT, R37, RZ, PT ;  /* 0x000000ff2500720c */ /* 0x000fe40003f45270 */
[----:B------:R-:W-:Y:S02]  /*1b9a0*/  F2FP.SATFINITE.E4M3.F32.PACK_AB_MERGE_C R35, RZ, R32, RZ ;  /* 0x00000020ff23723e */ /* 0x000fe400048070ff */
[----:B------:R-:W-:Y:S02]  /*1b9b0*/  P2R R54, PR, RZ, 0x4 ;  /* 0x00000004ff367803 */ /* 0x000fe40000000000 */
[----:B------:R-:W-:Y:S01]  /*1b9c0*/  ISETP.NE.AND P2, PT, R34, RZ, PT ;  /* 0x000000ff2200720c */ /* 0x000fe20003f45270 */
[----:B---3--:R-:W-:Y:S02]  /*1b9d0*/  FMUL R34, R187, UR39 ;  /* 0x00000027bb227c20 */ /* 0x008fe40008400000 */
[----:B------:R-:W3:Y:S01]  /*1b9e0*/  LDL.LU R187, [R1+0x110] ;  /* 0x0001100001bb7983 */ /* 0x000ee20000300800 */
[----:B0-----:R-:W-:-:S05]  /*1b9f0*/  @!P6 IADD3 R30, P0, R26, R30, RZ ;  /* 0x0000001e1a1ee210 */ /* 0x001fca0007f1e0ff */
[----:B------:R-:W-:-:S05]  /*1ba00*/  @!P6 IMAD.X R31, R45, 0x1, R31, P0 ;  /* 0x000000012d1fe824 */ /* 0x000fca00000e061f */
[----:B------:R5:W-:Y:S01]  /*1ba10*/  @!P6 STG.E.U8 desc[UR46][R30.64+0x40], R35 ;  /* 0x000040231e00e986 */ /* 0x000be2000c10112e */
[----:B------:R-:W-:Y:S02]  /*1ba20*/  ISETP.LT.OR P6, PT, R44, 0x42, !P3 ;  /* 0x000000422c00780c */ /* 0x000fe40005fc1670 */
[----:B------:R-:W-:Y:S01]  /*1ba30*/  F2FP.SATFINITE.E4M3.F32.PACK_AB_MERGE_C R37, RZ, R34, RZ ;  /* 0x00000022ff25723e */ /* 0x000fe200048070ff */
[----:B----4-:R-:W-:Y:S02]  /*1ba40*/  FMUL R34, R186, UR39 ;  /* 0x00000027ba227c20 */ /* 0x010fe40008400000 */
[----:B------:R-:W4:Y:S04]  /*1ba50*/  LDL.LU R186, [R1+0x114] ;  /* 0x0001140001ba7983 */ /* 0x000f280000300800 */
[----:B------:R-:W4:Y:S04]  /*1ba60*/  LDL.LU R189, [R1+0x118] ;  /* 0x0001180001bd7983 */ /* 0x000f280000300800 */
[----:B------:R-:W0:Y:S01]  /*1ba70*/  @!P6 LDC.64 R32, c[0x0][0x5c0] ;  /* 0x00017000ff20eb82 */ /* 0x000e220000000a00 */
[----:B-----5:R-:W-:-:S02]  /*1ba80*/  FMUL R30, R185, UR39 ;  /* 0x00000027b91e7c20 */ /* 0x020fc40008400000 */
[----:B------:R-:W5:Y:S01]  /*1ba90*/  LDL.LU R185, [R1+0x11c] ;  /* 0x00011c0001b97983 */ /* 0x000f620000300800 */
[----:B------:R-:W-:Y:S02]  /*1baa0*/  F2FP.SATFINITE.E4M3.F32.PACK_AB_MERGE_C R39, RZ, R34, RZ ;  /* 0x00000022ff27723e */ /* 0x000fe400048070ff */
[----:B------:R-:W-:Y:S02]  /*1bab0*/  F2FP.SATFINITE.E4M3.F32.PACK_AB_MERGE_C R35, RZ, R30, RZ ;  /* 0x0000001eff23723e */ /* 0x000fe400048070ff */
[----:B0-----:R-:W-:-:S05]  /*1bac0*/  @!P6 IADD3 R32, P0, R26, R32, RZ ;  /* 0x000000201a20e210 */ /* 0x001fca0007f1e0ff */
[----:B------:R-:W-:-:S05]  /*1bad0*/  @!P6 IMAD.X R33, R45, 0x1, R33, P0 ;  /* 0x000000012d21e824 */ /* 0x000fca00000e0621 */
[----:B------:R0:W-:Y:S04]  /*1bae0*/  @!P6 STG.E.U8 desc[UR46][R32.64+0x41], R37 ;  /* 0x000041252000e986 */ /* 0x0001e8000c10112e */
[----:B------:R-:W-:Y:S04]  /*1baf0*/  @!P5 STG.E.U8 desc[UR46][R28.64+0x40], R39 ;  /* 0x000040271c00d986 */ /* 0x000fe8000c10112e */
[----:B------:R2:W-:Y:S01]  /*1bb00*/  @!P4 STG.E.U8 desc[UR46][R22.64+0x41], R35 ;  /* 0x000041231600c986 */ /* 0x0005e2000c10112e */
[----:B0-----:R-:W-:-:S03]  /*1bb10*/  FMUL R32, R188, UR39 ;  /* 0x00000027bc207c20 */ /* 0x001fc60008400000 */
[----:B------:R-:W5:Y:S01]  /*1bb20*/  LDL.LU R188, [R1+0x120] ;  /* 0x0001200001bc7983 */ /* 0x000f620000300800 */
[----:B--2---:R-:W-:-:S03]  /*1bb30*/  FMUL R22, R184, UR39 ;  /* 0x00000027b8167c20 */ /* 0x004fc60008400000 */
[----:B------:R-:W2:Y:S01]  /*1bb40*/  LDL.LU R184, [R1+0x124] ;  /* 0x0001240001b87983 */ /* 0x000ea20000300800 */
[C---:B------:R-:W-:Y:S02]  /*1bb50*/  ISETP.LT.OR P6, PT, R44.reuse, 0x49, !P3 ;  /* 0x000000492c00780c */ /* 0x040fe40005fc1670 */
[----:B------:R-:W-:-:S11]  /*1bb60*/  ISETP.LT.OR P3, PT, R44, 0x4a, !P3 ;  /* 0x0000004a2c00780c */ /* 0x000fd60005f61670 */
[----:B------:R-:W0:Y:S01]  /*1bb70*/  @!P6 LDC.64 R30, c[0x0][0x5c0] ;  /* 0x00017000ff1eeb82 */ /* 0x000e220000000a00 */
[----:B------:R-:W-:-:S07]  /*1bb80*/  F2FP.SATFINITE.E4M3.F32.PACK_AB_MERGE_C R23, RZ, R22, RZ ;  /* 0x00000016ff17723e */ /* 0x000fce00048070ff */
[----:B------:R-:W1:Y:S01]  /*1bb90*/  @!P3 LDC.64 R28, c[0x0][0x5c0] ;  /* 0x00017000ff1cbb82 */ /* 0x000e620000000a00 */
[----:B------:R-:W-:Y:S02]  /*1bba0*/  F2FP.SATFINITE.E4M3.F32.PACK_AB_MERGE_C R33, RZ, R32, RZ ;  /* 0x00000020ff21723e */ /* 0x000fe400048070ff */
[----:B0-----:R-:W-:-:S05]  /*1bbb0*/  @!P6 IADD3 R30, P4, R26, R30, RZ ;  /* 0x0000001e1a1ee210 */ /* 0x001fca0007f9e0ff */
[----:B------:R-:W-:-:S05]  /*1bbc0*/  @!P6 IMAD.X R31, R45, 0x1, R31, P4 ;  /* 0x000000012d1fe824 */ /* 0x000fca00020e061f */
[----:B------:R0:W-:Y:S01]  /*1bbd0*/  @!P6 STG.E.U8 desc[UR46][R30.64+0x48], R33 ;  /* 0x000048211e00e986 */ /* 0x0001e2000c10112e */
[----:B-1----:R-:W-:-:S05]  /*1bbe0*/  @!P3 IADD3 R28, P6, R26, R28, RZ ;  /* 0x0000001c1a1cb210 */ /* 0x002fca0007fde0ff */
[----:B------:R-:W-:-:S05]  /*1bbf0*/  @!P3 IMAD.X R29, R45, 0x1, R29, P6 ;  /* 0x000000012d1db824 */ /* 0x000fca00030e061d */
[----:B------:R-:W-:Y:S01]  /*1bc00*/  @!P3 STG.E.U8 desc[UR46][R28.64+0x49], R23 ;  /* 0x000049171c00b986 */ /* 0x000fe2000c10112e */
[----:B---3--:R-:W-:-:S03]  /*1bc10*/  FMUL R22, R187, UR39 ;  /* 0x00000027bb167c20 */ /* 0x008fc60008400000 */
[----:B------:R-:W3:Y:S02]  /*1bc20*/  LDL.LU R187, [R1+0x128] ;  /* 0x0001280001bb7983 */ /* 0x000ee40000300800 */
[----:B------:R-:W-:Y:S01]  /*1bc30*/  F2FP.SATFINITE.E4M3.F32.PACK_AB_MERGE_C R35, RZ, R22, RZ ;  /* 0x00000016ff23723e */ /* 0x000fe200048070ff */
[----:B----4-:R-:W-:Y:S02]  /*1bc40*/  FMUL R22, R186, UR39 ;  /* 0x00000027ba167c20 */ /* 0x010fe40008400000 */
[----:B------:R-:W4:Y:S03]  /*1bc50*/  LDL.LU R186, [R1+0x12c] ;  /* 0x00012c0001ba7983 */ /* 0x000f260000300800 */
[----:B0-----:R-:W-:Y:S01]  /*1bc60*/  F2FP.SATFINITE.E4M3.F32.PACK_AB_MERGE_C R31, RZ, R22, RZ ;  /* 0x00000016ff1f723e */ /* 0x001fe200048070ff */
[----:B------:R-:W-:-:S05]  /*1bc70*/  FMUL R22, R189, UR39 ;  /* 0x00000027bd167c20 */ /* 0x000fca0008400000 */
[----:B------:R-:W-:Y:S01]  /*1bc80*/  F2FP.SATFINITE.E4M3.F32.PACK_AB_MERGE_C R33, RZ, R22, RZ ;  /* 0x00000016ff21723e */ /* 0x000fe200048070ff */
[----:B-----5:R-:W-:Y:S02]  /*1bc90*/  FMUL R22, R185, UR39 ;  /* 0x00000027b9167c20 */ /* 0x020fe40008400000 */
[----:B------:R-:W5:Y:S04]  /*1bca0*/  LDL.LU R185, [R1+0x130] ;  /* 0x0001300001b97983 */ /* 0x000f680000300800 */
[----:B------:R-:W-:Y:S01]  /*1bcb0*/  @!P2 STG.E.U8 desc[UR46][R20.64+0x48], R35 ;  /* 0x000048231400a986 */ /* 0x000fe2000c10112e */
[----:B------:R-:W-:-:S03]  /*1bcc0*/  ISETP.NE.AND P2, PT, R54, RZ, PT ;  /* 0x000000ff3600720c */ /* 0x000fc60003f45270 */
[----:B------:R-:W5:Y:S04]  /*1bcd0*/  LDL.LU R190, [R1+0x134] ;  /* 0x0001340001be7983 */ /* 0x000f680000300800 */
[----:B------:R-:W5:Y:S06]  /*1bce0*/  LDL.LU R189, [R1+0x138] ;  /* 0x0001380001bd7983 */ /* 0x000f6c0000300800 */
[----:B------:R2:W-:Y:S02]  /*1bcf0*/  @!P2 STG.E.U8 desc[UR46][R18.64+0x49], R31 ;  /* 0x0000491f1200a986 */ /* 0x0005e4000c10112e */
[----:B--2---:R-:W-:-:S02]  /*1bd00*/  FMUL R18, R184, UR39 ;  /* 0x00000027b8127c20 */ /* 0x004fc40008400000 */
[----:B------:R-:W2:Y:S01]  /*1bd10*/  LDL.LU R184, [R1+0x13c] ;  /* 0x00013c0001b87983 */ /* 0x000ea20000300800 */
[----:B------:R-:W-:Y:S02]  /*1bd20*/  ISETP.NE.AND P1, PT, R66, RZ, PT ;  /* 0x000000ff4200720c */ /* 0x000fe40003f25270 */
[----:B------:R-:W-:-:S11]  /*1bd30*/  ISETP.NE.AND P0, PT, R64, RZ, PT ;  /* 0x000000ff4000720c */ /* 0x000fd60003f05270 */
[----:B------:R-:W0:Y:S01]  /*1bd40*/  @!P1 LDC.64 R28, c[0x0][0x5c0] ;  /* 0x00017000ff1c9b82 */ /* 0x000e220000000a00 */
[----:B------:R-:W-:Y:S02]  /*1bd50*/  ISETP.NE.AND P3, PT, R65, RZ, PT ;  /* 0x000000ff4100720c */ /* 0x000fe40003f65270 */
[----:B------:R-:W-:Y:S02]  /*1bd60*/  ISETP.NE.AND P5, PT, R67, RZ, PT ;  /* 0x000000ff4300720c */ /* 0x000fe40003fa5270 */
[----:B------:R-:W-:Y:S01]  /*1bd70*/  F2FP.SATFINITE.E4M3.F32.PACK_AB_MERGE_C R23, RZ, R22, RZ ;  /* 0x00000016ff17723e */ /* 0x000fe200048070ff */
[----:B------:R-:W-:Y:S08]  /*1bd80*/  @!P0 STG.E.U8 desc[UR46][R16.64+0x40], R33 ;  /* 0x0000402110008986 */ /* 0x000ff0000c10112e */
[----:B------:R1:W-:Y:S01]  /*1bd90*/  @!P3 STG.E.U8 desc[UR46][R14.64+0x41], R23 ;  /* 0x000041170e00b986 */ /* 0x0003e2000c10112e */
[----:B0-----:R-:W-:-:S05]  /*1bda0*/  @!P1 IADD3 R20, P3, R41, R28, RZ ;  /* 0x0000001c29149210 */ /* 0x001fca0007f7e0ff */
[----:B------:R-:W-:Y:S02]  /*1bdb0*/  @!P1 IMAD.X R21, R36, 0x1, R29, P3 ;  /* 0x0000000124159824 */ /* 0x000fe400018e061d */
[----:B------:R-:W0:Y:S01]  /*1bdc0*/  @!P5 LDC.64 R28, c[0x0][0x5c0] ;  /* 0x00017000ff1cdb82 */ /* 0x000e220000000a00 */
[----:B------:R-:W-:Y:S01]  /*1bdd0*/  ISETP.NE.AND P4, PT, R68, RZ, PT ;  /* 0x000000ff4400720c */ /* 0x000fe20003f85270 */
[----:B------:R-:W-:Y:S01]  /*1bde0*/  FMUL R22, R188, UR39 ;  /* 0x00000027bc167c20 */ /* 0x000fe20008400000 */
[----:B-1----:R-:W-:Y:S02]  /*1bdf0*/  F2FP.SATFINITE.E4M3.F32.PACK_AB_MERGE_C R23, RZ, R18, RZ ;  /* 0x00000012ff17723e */ /* 0x002fe400048070ff */
[----:B------:R-:W-:Y:S02]  /*1be00*/  ISETP.NE.AND P6, PT, R70, RZ, PT ;  /* 0x000000ff4600720c */ /* 0x000fe40003fc5270 */
[----:B------:R-:W-:-:S05]  /*1be10*/  F2FP.SATFINITE.E4M3.F32.PACK_AB_MERGE_C R19, RZ, R22, RZ ;  /* 0x00000016ff13723e */ /* 0x000fca00048070ff */
[----:B------:R1:W-:Y:S01]  /*1be20*/  @!P1 STG.E.U8 desc[UR46][R20.64+0x40], R19 ;  /* 0x0000401314009986 */ /* 0x0003e2000c10112e */
[----:B0-----:R-:W-:-:S05]  /*1be30*/  @!P5 IADD3 R16, P3, R43, R28, RZ ;  /* 0x0000001c2b10d210 */ /* 0x001fca0007f7e0ff */
[----:B------:R-:W-:-:S05]  /*1be40*/  @!P5 IMAD.X R17, R38, 0x1, R29, P3 ;  /* 0x000000012611d824 */ /* 0x000fca00018e061d */
[----:B------:R-:W-:Y:S01]  /*1be50*/  @!P5 STG.E.U8 desc[UR46][R16.64+0x41], R23 ;  /* 0x000041171000d986 */ /* 0x000fe2000c10112e */
[----:B------:R-:W-:Y:S01]  /*1be60*/  ISETP.NE.AND P3, PT, R69, RZ, PT ;  /* 0x000000ff4500720c */ /* 0x000fe20003f65270 */
[----:B---3--:R-:W-:Y:S02]  /*1be70*/  FMUL R14, R187, UR39 ;  /* 0x00000027bb0e7c20 */ /* 0x008fe40008400000 */
[----:B------:R-:W3:Y:S03]  /*1be80*/  LDL.LU R187, [R1+0x140] ;  /* 0x0001400001bb7983 */ /* 0x000ee60000300800 */
[----:B------:R-:W-:-:S05]  /*1be90*/  F2FP.SATFINITE.E4M3.F32.PACK_AB_MERGE_C R29, RZ, R14, RZ ;  /* 0x0000000eff1d723e */ /* 0x000fca00048070ff */
[----:B------:R-:W-:Y:S01]  /*1bea0*/  @!P4 STG.E.U8 desc[UR46][R12.64+0x48], R29 ;  /* 0x0000481d0c00c986 */ /* 0x000fe2000c10112e */
[----:B------:R-:W-:-:S13]  /*1beb0*/  ISETP.NE.AND P4, PT, R61, RZ, PT ;  /* 0x000000ff3d00720c */ /* 0x000fda0003f85270 */
[----:B-1----:R-:W0:Y:S01]  /*1bec0*/  @!P4 LDC.64 R20, c[0x0][0x5c0] ;  /* 0x00017000ff14cb82 */ /* 0x002e220000000a00 */
[----:B----4-:R-:W-:Y:S02]  /*1bed0*/  FMUL R14, R186, UR39 ;  /* 0x00000027ba0e7c20 */ /* 0x010fe40008400000 */
[----:B------:R-:W4:Y:S03]  /*1bee0*/  LDL.LU R186, [R1+0x144] ;  /* 0x0001440001ba7983 */ /* 0x000f260000300800 */
[----:B------:R-:W-:Y:S01]  /*1bef0*/  F2FP.SATFINITE.E4M3.F32.PACK_AB_MERGE_C R19, RZ, R14, RZ ;  /* 0x0000000eff13723e */ /* 0x000fe200048070ff */
[----:B------:R-:W4:Y:S01]  /*1bf00*/  LDL.LU R188, [R1+0x148] ;  /* 0x0001480001bc7983 */ /* 0x000f220000300800 */
[----:B------:R-:W1:Y:S01]  /*1bf10*/  @!P6 LDC.64 R14, c[0x0][0x5c0] ;  /* 0x00017000ff0eeb82 */ /* 0x000e620000000a00 */
[----:B-----5:R-:W-:Y:S02]  /*1bf20*/  FMUL R18, R185, UR39 ;  /* 0x00000027b9127c20 */ /* 0x020fe40008400000 */
[----:B------:R-:W5:Y:S04]  /*1bf30*/  LDL.LU R185, [R1+0x14c] ;  /* 0x00014c0001b97983 */ /* 0x000f680000300800 */
[----:B------:R0:W-:Y:S01]  /*1bf40*/  @!P3 STG.E.U8 desc[UR46][R10.64+0x49], R19 ;  /* 0x000049130a00b986 */ /* 0x0001e2000c10112e */
[----:B-1----:R-:W-:Y:S01]  /*1bf50*/  @!P6 IADD3 R14, P3, R47, R14, RZ ;  /* 0x0000000e2f0ee210 */ /* 0x002fe20007f7e0ff */
[----:B0-----:R-:W-:-:S04]  /*1bf60*/  FMUL R10, R189, UR39 ;  /* 0x00000027bd0a7c20 */ /* 0x001fc80008400000 */
[----:B------:R-:W-:Y:S01]  /*1bf70*/  @!P6 IMAD.X R15, R40, 0x1, R15, P3 ;  /* 0x00000001280fe824 */ /* 0x000fe200018e060f */
[----:B------:R-:W-:-:S05]  /*1bf80*/  @!P4 IADD3 R12, P3, R49, R20, RZ ;  /* 0x00000014310cc210 */ /* 0x000fca0007f7e0ff */
[----:B------:R-:W-:Y:S01]  /*1bf90*/  @!P4 IMAD.X R13, R42, 0x1, R21, P3 ;  /* 0x000000012a0dc824 */ /* 0x000fe200018e0615 */
[----:B------:R-:W-:Y:S01]  /*1bfa0*/  F2FP.SATFINITE.E4M3.F32.PACK_AB_MERGE_C R21, RZ, R10, RZ ;  /* 0x0000000aff15723e */ /* 0x000fe200048070ff */
[----:B--2---:R-:W-:Y:S02]  /*1bfb0*/  FMUL R10, R184, UR39 ;  /* 0x00000027b80a7c20 */ /* 0x004fe40008400000 */
[----:B------:R-:W2:Y:S01]  /*1bfc0*/  LDL.LU R184, [R1+0x150] ;  /* 0x0001500001b87983 */ /* 0x000ea20000300800 */
[----:B------:R-:W-:Y:S02]  /*1bfd0*/  ISETP.NE.AND P5, PT, R60, RZ, PT ;  /* 0x000000ff3c00720c */ /* 0x000fe40003fa5270 */
[----:B------:R-:W-:Y:S01]  /*1bfe0*/  F2FP.SATFINITE.E4M3.F32.PACK_AB_MERGE_C R17, RZ, R18, RZ ;  /* 0x00000012ff11723e */ /* 0x000fe200048070ff */
[----:B------:R-:W-:Y:S01]  /*1bff0*/  FMUL R16, R190, UR39 ;  /* 0x00000027be107c20 */ /* 0x000fe20008400000 */
[----:B------:R-:W-:-:S03]  /*1c000*/  ISETP.NE.AND P1, PT, R59, RZ, PT ;  /* 0x000000ff3b00720c */ /* 0x000fc60003f25270 */
[----:B------:R0:W-:Y:S01]  /*1c010*/  @!P6 STG.E.U8 desc[UR46][R14.64+0x48], R17 ;  /* 0x000048110e00e986 */ /* 0x0001e2000c10112e */
[----:B------:R-:W-:Y:S02]  /*1c020*/  F2FP.SATFINITE.E4M3.F32.PACK_AB_MERGE_C R19, RZ, R16, RZ ;  /* 0x00000010ff13723e */ /* 0x000fe400048070ff */
[----:B------:R-:W-:-:S03]  /*1c030*/  ISETP.NE.AND P3, PT, R71, RZ, PT ;  /* 0x000000ff4700720c */ /* 0x000fc60003f65270 */
[----:B------:R-:W-:Y:S01]  /*1c040*/  @!P4 STG.E.U8 desc[UR46][R12.64+0x49], R19 ;  /* 0x000049130c00c986 */ /* 0x000fe2000c10112e */
[----:B------:R-:W-:Y:S02]  /*1c050*/  ISETP.NE.AND P4, PT, R62, RZ, PT ;  /* 0x000000ff3e00720c */ /* 0x000fe40003f85270 */
[----:B0-----:R-:W-:Y:S01]  /*1c060*/  F2FP.SATFINITE.E4M3.F32.PACK_AB_MERGE_C R15, RZ, R10, RZ ;  /* 0x0000000aff0f723e */ /* 0x001fe200048070ff */
[----:B------:R-:W0:Y:S08]  /*1c070*/  @!P1 LDC.64 R16, c[0x0][0x5c0] ;  /* 0x00017000ff109b82 */ /* 0x000e300000000a00 */
[----:B------:R-:W1:Y:S01]  /*1c080*/  @!P5 LDC.64 R10, c[0x0][0x5c0] ;  /* 0x00017000ff0adb82 */ /* 0x000e620000000a00 */
[----:B------:R0:W-:Y:S04]  /*1c090*/  @!P3 STG.E.U8 desc[UR46][R8.64+0x40], R21 ;  /* 0x000040150800b986 */ /* 0x0001e8000c10112e */
[----:B------:R5:W-:Y:S01]  /*1c0a0*/  @!P4 STG.E.U8 desc[UR46][R6.64+0x41], R15 ;  /* 0x0000410f0600c986 */ /* 0x000be2000c10112e */
[----:B-1----:R-:W-:-:S05]  /*1c0b0*/  @!P5 IADD3 R10, P3, R51, R10, RZ ;  /* 0x0000000a330ad210 */ /* 0x002fca0007f7e0ff */
[----:B------:R-:W-:Y:S01]  /*1c0c0*/  @!P5 IMAD.X R11, R46, 0x1, R11, P3 ;  /* 0x000000012e0bd824 */ /* 0x000fe200018e060b */
[----:B0-----:R-:W-:-:S05]  /*1c0d0*/  @!P1 IADD3 R8, P3, R53, R16, RZ ;  /* 0x0000001035089210 */ /* 0x001fca0007f7e0ff */
[----:B------:R-:W-:Y:S02]  /*1c0e0*/  @!P1 IMAD.X R9, R48, 0x1, R17, P3 ;  /* 0x0000000130099824 */ /* 0x000fe400018e0611 */
[----:B---3--:R-:W-:Y:S02]  /*1c0f0*/  FMUL R14, R187, UR39 ;  /* 0x00000027bb0e7c20 */ /* 0x008fe40008400000 */
[----:B------:R-:W3:Y:S03]  /*1c100*/  LDL.LU R187, [R1+0x154] ;  /* 0x0001540001bb7983 */ /* 0x000ee60000300800 */
[----:B------:R-:W-:Y:S01]  /*1c110*/  F2FP.SATFINITE.E4M3.F32.PACK_AB_MERGE_C R13, RZ, R14, RZ ;  /* 0x0000000eff0d723e */ /* 0x000fe200048070ff */
[----:B----4-:R-:W-:Y:S02]  /*1c120*/  FMUL R12, R186, UR39 ;  /* 0x00000027ba0c7c20 */ /* 0x010fe40008400000 */
[----:B------:R-:W4:Y:S01]  /*1c130*/  LDL.LU R186, [R1+0x158] ;  /* 0x0001580001ba7983 */ /* 0x000f220000300800 */
[----:B-----5:R-:W-:-:S03]  /*1c140*/  FMUL R7, R185, UR39 ;  /* 0x00000027b9077c20 */ /* 0x020fc60008400000 */
[----:B------:R-:W5:Y:S01]  /*1c150*/  LDL.LU R185, [R1+0x15c] ;  /* 0x00015c0001b97983 */ /* 0x000f620000300800 */
[----:B------:R-:W-:-:S03]  /*1c160*/  F2FP.SATFINITE.E4M3.F32.PACK_AB_MERGE_C R15, RZ, R12, RZ ;  /* 0x0000000cff0f723e */ /* 0x000fc600048070ff */
[----:B------:R-:W-:Y:S04]  /*1c170*/  @!P5 STG.E.U8 desc[UR46][R10.64+0x40], R13 ;  /* 0x0000400d0a00d986 */ /* 0x000fe8000c10112e */
[----:B------:R2:W-:Y:S02]  /*1c180*/  @!P1 STG.E.U8 desc[UR46][R8.64+0x41], R15 ;  /* 0x0000410f08009986 */ /* 0x0005e4000c10112e */
[----:B--2---:R-:W-:Y:S02]  /*1c190*/  FMUL R8, R184, UR39 ;  /* 0x00000027b8087c20 */ /* 0x004fe40008400000 */
[----:B------:R-:W2:Y:S01]  /*1c1a0*/  LDL.LU R184, [R1+0x160] ;  /* 0x0001600001b87983 */ /* 0x000ea20000300800 */
[----:B------:R-:W-:Y:S02]  /*1c1b0*/  ISETP.NE.AND P0, PT, R58, RZ, PT ;  /* 0x000000ff3a00720c */ /* 0x000fe40003f05270 */
[----:B------:R-:W-:-:S11]  /*1c1c0*/  ISETP.NE.AND P2, PT, R56, RZ, PT ;  /* 0x000000ff3800720c */ /* 0x000fd60003f45270 */
[----:B------:R-:W0:Y:S01]  /*1c1d0*/  @!P0 LDC.64 R16, c[0x0][0x5c0] ;  /* 0x00017000ff108b82 */ /* 0x000e220000000a00 */
[----:B------:R-:W-:Y:S01]  /*1c1e0*/  FMUL R6, R188, UR39 ;  /* 0x00000027bc067c20 */ /* 0x000fe20008400000 */
[----:B------:R-:W-:-:S06]  /*1c1f0*/  ISETP.NE.AND P4, PT, R63, RZ, PT ;  /* 0x000000ff3f00720c */ /* 0x000fcc0003f85270 */
[----:B------:R-:W1:Y:S01]  /*1c200*/  @!P2 LDC.64 R18, c[0x0][0x5c0] ;  /* 0x00017000ff12ab82 */ /* 0x000e620000000a00 */
[----:B------:R-:W-:Y:S02]  /*1c210*/  ISETP.NE.AND P5, PT, R72, RZ, PT ;  /* 0x000000ff4800720c */ /* 0x000fe40003fa5270 */
[----:B------:R-:W-:Y:S02]  /*1c220*/  ISETP.NE.AND P6, PT, R73, RZ, PT ;  /* 0x000000ff4900720c */ /* 0x000fe40003fc5270 */
[----:B------:R-:W-:Y:S02]  /*1c230*/  F2FP.SATFINITE.E4M3.F32.PACK_AB_MERGE_C R11, RZ, R6, RZ ;  /* 0x00000006ff0b723e */ /* 0x000fe400048070ff */
[----:B------:R-:W-:Y:S02]  /*1c240*/  ISETP.LT.OR P1, PT, R44, 0x41, !P4 ;  /* 0x000000412c00780c */ /* 0x000fe40006721670 */
[----:B------:R-:W-:Y:S02]  /*1c250*/  F2FP.SATFINITE.E4M3.F32.PACK_AB_MERGE_C R13, RZ, R7, RZ ;  /* 0x00000007ff0d723e */ /* 0x000fe400048070ff */
[----:B0-----:R-:W-:-:S02]  /*1c260*/  @!P0 IADD3 R6, P3, R55, R16, RZ ;  /* 0x0000001037068210 */ /* 0x001fc40007f7e0ff */
[----:B------:R-:W-:-:S03]  /*1c270*/  F2FP.SATFINITE.E4M3.F32.PACK_AB_MERGE_C R15, RZ, R8, RZ ;  /* 0x00000008ff0f723e */ /* 0x000fc600048070ff */
[----:B------:R-:W-:Y:S01]  /*1c280*/  @!P0 IMAD.X R7, R50, 0x1, R17, P3 ;  /* 0x0000000132078824 */ /* 0x000fe200018e0611 */
[----:B------:R-:W-:Y:S01]  /*1c290*/  ISETP.LT.OR P3, PT, R44, 0x42, !P4 ;  /* 0x000000422c00780c */ /* 0x000fe20006761670 */
[----:B------:R-:W-:Y:S02]  /*1c2a0*/  @!P5 STG.E.U8 desc[UR46][R4.64+0x48], R11 ;  /* 0x0000480b0400d986 */ /* 0x000fe4000c10112e */
[----:B------:R-:W0:Y:S02]  /*1c2b0*/  @!P1 LDC.64 R16, c[0x0][0x5c0] ;  /* 0x00017000ff109b82 */ /* 0x000e240000000a00 */
[----:B------:R1:W-:Y:S04]  /*1c2c0*/  @!P6 STG.E.U8 desc[UR46][R2.64+0x49], R13 ;  /* 0x0000490d0200e986 */ /* 0x0003e8000c10112e */
[----:B------:R1:W-:Y:S02]  /*1c2d0*/  @!P0 STG.E.U8 desc[UR46][R6.64+0x48], R15 ;  /* 0x0000480f06008986 */ /* 0x0003e4000c10112e */
[----:B-1----:R-:W-:-:S05]  /*1c2e0*/  @!P2 IADD3 R8, P0, R57, R18, RZ ;  /* 0x000000123908a210 */ /* 0x002fca0007f1e0ff */
[----:B------:R-:W-:Y:S02]  /*1c2f0*/  @!P2 IMAD.X R9, R52, 0x1, R19, P0 ;  /* 0x000000013409a824 */ /* 0x000fe400000e0613 */
[----:B------:R-:W1:Y:S01]  /*1c300*/  @!P3 LDC.64 R18, c[0x0][0x5c0] ;  /* 0x00017000ff12bb82 */ /* 0x000e620000000a00 */
[--C-:B------:R-:W-:Y:S02]  /*1c310*/  @!P1 IMAD.MOV.U32 R3, RZ, RZ, R45.reuse ;  /* 0x000000ffff039224 */ /* 0x100fe400078e002d */
[----:B------:R-:W-:Y:S02]  /*1c320*/  @!P3 IMAD.MOV.U32 R4, RZ, RZ, R26 ;  /* 0x000000ffff04b224 */ /* 0x000fe400078e001a */
[----:B------:R-:W-:Y:S02]  /*1c330*/  @!P3 IMAD.MOV.U32 R5, RZ, RZ, R45 ;  /* 0x000000ffff05b224 */ /* 0x000fe400078e002d */
[----:B------:R-:W-:Y:S01]  /*1c340*/  @!P1 IMAD R7, R25, 0x180, RZ ;  /* 0x0000018019079824 */ /* 0x000fe200078e02ff */
[----:B------:R-:W-:Y:S01]  /*1c350*/  ISETP.LT.OR P0, PT, R44, 0x49, !P4 ;  /* 0x000000492c00780c */ /* 0x000fe20006701670 */
[----:B------:R-:W-:Y:S01]  /*1c360*/  @!P3 IMAD.WIDE.U32 R4, R24, 0x180, R4 ;  /* 0x000001801804b825 */ /* 0x000fe200078e0004 */
[----:B------:R-:W-:-:S02]  /*1c370*/  ISETP.LT.OR P4, PT, R44, 0x4a, !P4 ;  /* 0x0000004a2c00780c */ /* 0x000fc40006781670 */
[----:B------:R-:W-:-:S09]  /*1c380*/  LOP3.LUT P6, RZ, R229, 0x400000, RZ, 0xc0, !PT ;  /* 0x00400000e5ff7812 */ /* 0x000fd200078cc0ff */
[----:B------:R-:W0:Y:S08]  /*1c390*/  @!P0 LDC.64 R12, c[0x0][0x5c0] ;  /* 0x00017000ff0c8b82 */ /* 0x000e300000000a00 */
[----:B------:R-:W0:Y:S01]  /*1c3a0*/  @!P4 LDC.64 R14, c[0x0][0x5c0] ;  /* 0x00017000ff0ecb82 */ /* 0x000e220000000a00 */
[----:B------:R-:W-:Y:S01]  /*1c3b0*/  BSSY B1, `(.L_x_68) ;  /* 0x0000020000017945 */ /* 0x000fe20003800000 */
[----:B---3--:R-:W-:-:S05]  /*1c3c0*/  FMUL R2, R187, UR39 ;  /* 0x00000027bb027c20 */ /* 0x008fca0008400000 */
[----:B------:R-:W-:Y:S01]  /*1c3d0*/  F2FP.SATFINITE.E4M3.F32.PACK_AB_MERGE_C R11, RZ, R2, RZ ;  /* 0x00000002ff0b723e */ /* 0x000fe200048070ff */
[----:B------:R-:W-:-:S04]  /*1c3e0*/  @!P1 IMAD.MOV.U32 R2, RZ, RZ, R26 ;  /* 0x000000ffff029224 */ /* 0x000fc800078e001a */
[----:B------:R-:W-:Y:S01]  /*1c3f0*/  @!P1 IMAD.WIDE.U32 R2, R24, 0x180, R2 ;  /* 0x0000018018029825 */ /* 0x000fe200078e0002 */
[----:B------:R3:W-:Y:S02]  /*1c400*/  @!P2 STG.E.U8 desc[UR46][R8.64+0x49], R11 ;  /* 0x0000490b0800a986 */ /* 0x0007e4000c10112e */
[----:B0-----:R-:W-:-:S04]  /*1c410*/  @!P1 IADD3 R2, P2, R2, R16, RZ ;  /* 0x0000001002029210 */ /* 0x001fc80007f5e0ff */
[----:B------:R-:W-:Y:S02]  /*1c420*/  @!P1 IADD3.X R3, R17, R3, R7, P2, !PT ;  /* 0x0000000311039210 */ /* 0x000fe400017fe407 */
[----:B-1----:R-:W-:Y:S01]  /*1c430*/  @!P3 IADD3 R4, P2, R4, R18, RZ ;  /* 0x000000120404b210 */ /* 0x002fe20007f5e0ff */
[----:B---3--:R-:W-:Y:S02]  /*1c440*/  @!P3 IMAD R8, R25, 0x180, RZ ;  /* 0x000001801908b824 */ /* 0x008fe400078e02ff */
[----:B----4-:R-:W-:-:S05]  /*1c450*/  FMUL R6, R186, UR39 ;  /* 0x00000027ba067c20 */ /* 0x010fca0008400000 */
[----:B------:R-:W-:Y:S02]  /*1c460*/  F2FP.SATFINITE.E4M3.F32.PACK_AB_MERGE_C R7, RZ, R6, RZ ;  /* 0x00000006ff07723e */ /* 0x000fe400048070ff */
[----:B------:R-:W-:Y:S01]  /*1c470*/  @!P3 IADD3.X R5, R19, R5, R8, P2, !PT ;  /* 0x000000051305b210 */ /* 0x000fe200017fe408 */
[----:B-----5:R-:W-:Y:S02]  /*1c480*/  FMUL R6, R185, UR39 ;  /* 0x00000027b9067c20 */ /* 0x020fe40008400000 */
[----:B------:R0:W-:Y:S03]  /*1c490*/  @!P1 STG.E.U8 desc[UR46][R2.64+0x40], R7 ;  /* 0x0000400702009986 */ /* 0x0001e6000c10112e */
[----:B------:R-:W-:-:S05]  /*1c4a0*/  F2FP.SATFINITE.E4M3.F32.PACK_AB_MERGE_C R9, RZ, R6, RZ ;  /* 0x00000006ff09723e */ /* 0x000fca00048070ff */
[----:B------:R0:W-:Y:S01]  /*1c4b0*/  @!P3 STG.E.U8 desc[UR46][R4.64+0x41], R9 ;  /* 0x000041090400b986 */ /* 0x0001e2000c10112e */
[----:B------:R-:W-:Y:S01]  /*1c4c0*/  ISETP.LT.OR P1, PT, R44, 0x41, !P6 ;  /* 0x000000412c00780c */ /* 0x000fe20007721670 */
[----:B--2---:R-:W-:-:S05]  /*1c4d0*/  FMUL R6, R184, UR39 ;  /* 0x00000027b8067c20 */ /* 0x004fca0008400000 */
[----:B------:R-:W-:-:S07]  /*1c4e0*/  F2FP.SATFINITE.E4M3.F32.PACK_AB_MERGE_C R11, RZ, R6, RZ ;  /* 0x00000006ff0b723e */ /* 0x000fce00048070ff */
        /* <DEDUP_REMOVED lines=12> */
.L_x_69:
[----:B------:R-:W-:Y:S05]  /*1c5b0*/  BSYNC B1 ;  /* 0x0000000000017941 */ /* 0x000fea0003800000 */
.L_x_68:
[----:B0-----:R-:W2:Y:S04]  /*1c5c0*/  LDL.LU R2, [R1+0x168] ;  /* 0x0001680001027983 */ /* 0x001ea80000300800 */
[----:B------:R-:W3:Y:S04]  /*1c5d0*/  LDL.LU R9, [R1+0x16c] ;  /* 0x00016c0001097983 */ /* 0x000ee80000300800 */
[----:B------:R-:W4:Y:S01]  /*1c5e0*/  LDL.LU R11, [R1+0x164] ;  /* 0x00016400010b7983 */ /* 0x000f220000300800 */
[--C-:B------:R-:W-:Y:S01]  /*1c5f0*/  @!P0 IMAD.MOV.U32 R3, RZ, RZ, R45.reuse ;  /* 0x000000ffff038224 */ /* 0x100fe200078e002d */
[----:B------:R-:W-:Y:S01]  /*1c600*/  ISETP.LT.OR P1, PT, R44, 0x42, !P6 ;  /* 0x000000422c00780c */ /* 0x000fe20007721670 */
[----:B------:R-:W-:Y:S01]  /*1c610*/  @!P4 IMAD.MOV.U32 R4, RZ, RZ, R26 ;  /* 0x000000ffff04c224 */ /* 0x000fe200078e001a */
[----:B------:R-:W-:Y:S01]  /*1c620*/  BSSY B1, `(.L_x_70) ;  /* 0x000001d000017945 */ /* 0x000fe20003800000 */
[----:B------:R-:W-:-:S02]  /*1c630*/  @!P4 IMAD.MOV.U32 R5, RZ, RZ, R45 ;  /* 0x000000ffff05c224 */ /* 0x000fc400078e002d */
[----:B------:R-:W-:Y:S02]  /*1c640*/  @!P4 IMAD R10, R25, 0x180, RZ ;  /* 0x00000180190ac824 */ /* 0x000fe400078e02ff */
[----:B------:R-:W-:-:S04]  /*1c650*/  @!P4 IMAD.WIDE.U32 R6, R24, 0x180, R4 ;  /* 0x000001801806c825 */ /* 0x000fc800078e0004 */
[----:B------:R-:W-:Y:S01]  /*1c660*/  @!P0 IMAD R5, R25, 0x180, RZ ;  /* 0x0000018019058824 */ /* 0x000fe200078e02ff */
[----:B------:R-:W-:-:S04]  /*1c670*/  @!P4 IADD3 R6, P3, R6, R14, RZ ;  /* 0x0000000e0606c210 */ /* 0x000fc80007f7e0ff */
[----:B------:R-:W-:Y:S01]  /*1c680*/  @!P4 IADD3.X R7, R15, R7, R10, P3, !PT ;  /* 0x000000070f07c210 */ /* 0x000fe20001ffe40a */
[----:B--2---:R-:W-:Y:S01]  /*1c690*/  FMUL R8, R2, UR39 ;  /* 0x0000002702087c20 */ /* 0x004fe20008400000 */
[----:B------:R-:W-:Y:S02]  /*1c6a0*/  @!P0 IMAD.MOV.U32 R2, RZ, RZ, R26 ;  /* 0x000000ffff028224 */ /* 0x000fe400078e001a */
[----:B---3--:R-:W-:Y:S02]  /*1c6b0*/  FMUL R9, R9, UR39 ;  /* 0x0000002709097c20 */ /* 0x008fe40008400000 */
[----:B------:R-:W-:-:S03]  /*1c6c0*/  @!P0 IMAD.WIDE.U32 R2, R24, 0x180, R2 ;  /* 0x0000018018028825 */ /* 0x000fc600078e0002 */
[----:B------:R-:W-:Y:S01]  /*1c6d0*/  @!P0 IADD3 R4, P2, R2, R12, RZ ;  /* 0x0000000c02048210 */ /* 0x000fe20007f5e0ff */
[----:B----4-:R-:W-:Y:S01]  /*1c6e0*/  FMUL R2, R11, UR39 ;  /* 0x000000270b027c20 */ /* 0x010fe20008400000 */
[----:B------:R-:W-:Y:S02]  /*1c6f0*/  F2FP.SATFINITE.E4M3.F32.PACK_AB_MERGE_C R11, RZ, R8, RZ ;  /* 0x00000008ff0b723e */ /* 0x000fe400048070ff */
[----:B------:R-:W-:Y:S02]  /*1c700*/  @!P0 IADD3.X R5, R13, R3, R5, P2, !PT ;  /* 0x000000030d058210 */ /* 0x000fe400017fe405 */
[----:B------:R-:W-:Y:S02]  /*1c710*/  F2FP.SATFINITE.E4M3.F32.PACK_AB_MERGE_C R13, RZ, R9, RZ ;  /* 0x00000009ff0d723e */ /* 0x000fe400048070ff */
[----:B------:R-:W-:Y:S01]  /*1c720*/  F2FP.SATFINITE.E4M3.F32.PACK_AB_MERGE_C R9, RZ, R2, RZ ;  /* 0x00000002ff09723e */ /* 0x000fe200048070ff */
[----:B------:R-:W-:Y:S06]  /*1c730*/  @P1 BRA `(.L_x_71) ;  /* 0x00000000002c1947 */ /* 0x000fec0003800000 */
        /* <DEDUP_REMOVED lines=11> */
.L_x_71:
[----:B------:R-:W-:Y:S05]  /*1c7f0*/  BSYNC B1 ;  /* 0x0000000000017941 */ /* 0x000fea0003800000 */
.L_x_70:
[----:B0-----:R-:W2:Y:S04]  /*1c800*/  LDL.LU R2, [R1+0x170] ;  /* 0x0001700001027983 */ /* 0x001ea80000300800 */
[----:B------:R-:W3:Y:S01]  /*1c810*/  LDL.LU R3, [R1+0x174] ;  /* 0x0001740001037983 */ /* 0x000ee20000300800 */
[C---:B------:R-:W-:Y:S01]  /*1c820*/  ISETP.LT.OR P1, PT, R44.reuse, 0x49, !P6 ;  /* 0x000000492c00780c */ /* 0x040fe20007721670 */
[----:B------:R-:W-:Y:S02]  /*1c830*/  BSSY B1, `(.L_x_72) ;  /* 0x0000012000017945 */ /* 0x000fe40003800000 */
[----:B------:R0:W-:Y:S01]  /*1c840*/  @!P0 STG.E.U8 desc[UR46][R4.64+0x48], R11 ;  /* 0x0000480b04008986 */ /* 0x0001e2000c10112e */
[----:B------:R-:W-:-:S03]  /*1c850*/  ISETP.LT.OR P0, PT, R44, 0x4a, !P6 ;  /* 0x0000004a2c00780c */ /* 0x000fc60007701670 */
[----:B------:R0:W-:Y:S01]  /*1c860*/  @!P4 STG.E.U8 desc[UR46][R6.64+0x49], R13 ;  /* 0x0000490d0600c986 */ /* 0x0001e2000c10112e */
[----:B--2---:R-:W-:Y:S01]  /*1c870*/  FMUL R2, R2, UR39 ;  /* 0x0000002702027c20 */ /* 0x004fe20008400000 */
[----:B---3--:R-:W-:-:S04]  /*1c880*/  FMUL R8, R3, UR39 ;  /* 0x0000002703087c20 */ /* 0x008fc80008400000 */
[----:B------:R-:W-:Y:S01]  /*1c890*/  F2FP.SATFINITE.E4M3.F32.PACK_AB_MERGE_C R9, RZ, R2, RZ ;  /* 0x00000002ff09723e */ /* 0x000fe200048070ff */
[----:B0-----:R-:W-:Y:S06]  /*1c8a0*/  @P1 BRA `(.L_x_73) ;  /* 0x0000000000281947 */ /* 0x001fec0003800000 */
[----:B------:R-:W-:Y:S01]  /*1c8b0*/  IMAD.MOV.U32 R44, RZ, RZ, R26 ;  /* 0x000000ffff2c7224 */ /* 0x000fe200078e001a */
[----:B------:R-:W-:Y:S01]  /*1c8c0*/  ULDC.64 UR12, c[0x0][0x5c0] ;  /* 0x00017000000c7ab9 */ /* 0x000fe20000000a00 */
        /* <DEDUP_REMOVED lines=8> */
.L_x_73:
[----:B------:R-:W-:Y:S05]  /*1c950*/  BSYNC B1 ;  /* 0x0000000000017941 */ /* 0x000fea0003800000 */
.L_x_72:
[----:B0-----:R-:W-:Y:S01]  /*1c960*/  F2FP.SATFINITE.E4M3.F32.PACK_AB_MERGE_C R3, RZ, R8, RZ ;  /* 0x00000008ff03723e */ /* 0x001fe200048070ff */
[----:B------:R-:W-:Y:S06]  /*1c970*/  @P0 BRA `(.L_x_35) ;  /* 0x0000000000280947 */ /* 0x000fec0003800000 */
        /* <DEDUP_REMOVED lines=10> */
.L_x_35:
[----:B------:R-:W-:Y:S05]  /*1ca20*/  BSYNC B0 ;  /* 0x0000000000007941 */ /* 0x000fea0003800000 */
.L_x_31:
[----:B01---5:R-:W2:Y:S04]  /*1ca30*/  LDL.LU R3, [R1+0x178] ;  /* 0x0001780001037983 */ /* 0x023ea80000300800 */
[----:B------:R-:W2:Y:S01]  /*1ca40*/  LDL.LU R2, [R1+0x184] ;  /* 0x0001840001027983 */ /* 0x000ea20000300800 */
[----:B------:R-:W-:Y:S01]  /*1ca50*/  ULDC UR12, c[0x0][0xc] ;  /* 0x00000300000c7ab9 */ /* 0x000fe20000000800 */
[----:B------:R-:W-:Y:S01]  /*1ca60*/  ULDC UR13, c[0x0][0x10] ;  /* 0x00000400000d7ab9 */ /* 0x000fe20000000800 */
[----:B------:R-:W2:Y:S01]  /*1ca70*/  LDC R5, c[0x0][0x14] ;  /* 0x00000500ff057b82 */ /* 0x000ea20000000800 */
[----:B------:R-:W-:Y:S01]  /*1ca80*/  UIMAD.WIDE.U32 UR12, UR12, UR13, URZ ;  /* 0x0000000d0c0c72a5 */ /* 0x000fe2000f8e003f */
[----:B------:R-:W-:-:S05]  /*1ca90*/  UMOV UR40, 0xffffffff ;  /* 0xffffffff00287882 */ /* 0x000fca0000000000 */
[----:B--2---:R-:W-:-:S04]  /*1caa0*/  IMAD.WIDE.U32 R2, R5, UR12, R2 ;  /* 0x0000000c05027c25 */ /* 0x004fc8000f8e0002 */
[----:B------:R-:W-:Y:S01]  /*1cab0*/  IMAD R5, R5, UR13, RZ ;  /* 0x0000000d05057c24 */ /* 0x000fe2000f8e02ff */
[----:B------:R-:W-:Y:S01]  /*1cac0*/  ULDC.64 UR12, c[0x0][0x650] ;  /* 0x00019400000c7ab9 */ /* 0x000fe20000000a00 */
[----:B------:R-:W-:Y:S01]  /*1cad0*/  IMAD.MOV.U32 R19, RZ, RZ, R2 ;  /* 0x000000ffff137224 */ /* 0x000fe200078e0002 */
[----:B------:R-:W-:Y:S01]  /*1cae0*/  ISETP.GE.U32.AND P0, PT, R2, UR12, PT ;  /* 0x0000000c02007c0c */ /* 0x000fe2000bf06070 */
[----:B------:R-:W-:Y:S01]  /*1caf0*/  IMAD.IADD R21, R3, 0x1, R5 ;  /* 0x0000000103157824 */ /* 0x000fe200078e0205 */
[----:B------:R-:W-:Y:S01]  /*1cb00*/  PRMT R3, RZ, 0x7610, R3 ;  /* 0x00007610ff037816 */ /* 0x000fe20000000003 */
[----:B------:R-:W-:-:S03]  /*1cb10*/  IMAD.MOV.U32 R2, RZ, RZ, -0x1 ;  /* 0xffffffffff027424 */ /* 0x000fc600078e00ff */
[----:B------:R0:W-:Y:S01]  /*1cb20*/  STL [R1+0x178], R21 ;  /* 0x0001781501007387 */ /* 0x0001e20000100800 */
[----:B------:R-:W-:-:S03]  /*1cb30*/  ISETP.GE.U32.AND.EX P0, PT, R21, UR13, PT, P0 ;  /* 0x0000000d15007c0c */ /* 0x000fc6000bf06100 */
[----:B------:R0:W-:Y:S04]  /*1cb40*/  STL [R1+0x184], R19 ;  /* 0x0001841301007387 */ /* 0x0001e80000100800 */
[----:B------:R0:W-:Y:S06]  /*1cb50*/  STL [R1+0x17c], R2 ;  /* 0x00017c0201007387 */ /* 0x0001ec0000100800 */
[----:B------:R-:W-:Y:S05]  /*1cb60*/  @P0 BRA `(.L_x_74) ;  /* 0x0000000400780947 */ /* 0x000fea0003800000 */
[----:B------:R-:W0:Y:S01]  /*1cb70*/  S2R R14, SR_CTAID.X ;  /* 0x00000000000e7919 */ /* 0x000e220000002500 */
[----:B------:R-:W1:Y:S01]  /*1cb80*/  LDC.64 R8, c[0x0][0x628] ;  /* 0x00018a00ff087b82 */ /* 0x000e620000000a00 */
[----:B------:R-:W-:Y:S01]  /*1cb90*/  ULDC UR11, c[0x0][0x150] ;  /* 0x00005400000b7ab9 */ /* 0x000fe20000000800 */
[----:B------:R-:W-:Y:S01]  /*1cba0*/  IMAD.MOV.U32 R6, RZ, RZ, R19 ;  /* 0x000000ffff067224 */ /* 0x000fe200078e0013 */
[----:B------:R-:W2:Y:S01]  /*1cbb0*/  S2R R16, SR_CTAID.Y ;  /* 0x0000000000107919 */ /* 0x000ea20000002600 */
[----:B------:R-:W-:-:S04]  /*1cbc0*/  IMAD.MOV.U32 R7, RZ, RZ, R21 ;  /* 0x000000ffff077224 */ /* 0x000fc800078e0015 */
[----:B------:R-:W3:Y:S08]  /*1cbd0*/  LDC R17, c[0x0][0x144] ;  /* 0x00005100ff117b82 */ /* 0x000ef00000000800 */
[----:B------:R-:W2:Y:S08]  /*1cbe0*/  LDC R10, c[0x0][0x630] ;  /* 0x00018c00ff0a7b82 */ /* 0x000eb00000000800 */
[----:B------:R-:W2:Y:S01]  /*1cbf0*/  LDC.64 R12, c[0x0][0x620] ;  /* 0x00018800ff0c7b82 */ /* 0x000ea20000000a00 */
[----:B-1----:R-:W-:-:S04]  /*1cc00*/  ISETP.NE.U32.AND P0, PT, R8, RZ, PT ;  /* 0x000000ff0800720c */ /* 0x002fc80003f05070 */
[----:B------:R-:W-:Y:S02]  /*1cc10*/  ISETP.NE.AND.EX P0, PT, R9, RZ, PT, P0 ;  /* 0x000000ff0900720c */ /* 0x000fe40003f05300 */
[----:B0-----:R-:W-:-:S05]  /*1cc20*/  I2FP.F32.U32 R2, R14 ;  /* 0x0000000e00027245 */ /* 0x001fca0000201000 */
[----:B------:R-:W-:-:S04]  /*1cc30*/  FMUL R2, R2, UR11 ;  /* 0x0000000b02027c20 */ /* 0x000fc80008400000 */
[----:B------:R0:W1:Y:S02]  /*1cc40*/  F2I.U32.TRUNC.NTZ R15, R2 ;  /* 0x00000002000f7305 */ /* 0x000064000020f000 */
[----:B---3--:R-:W-:Y:S05]  /*1cc50*/  @!P0 BRA `(.L_x_75) ;  /* 0x0000000000288947 */ /* 0x008fea0003800000 */
[----:B0-----:R-:W0:Y:S02]  /*1cc60*/  LDC R2, c[0x0][0x634] ;  /* 0x00018d00ff027b82 */ /* 0x001e240000000800 */
        /* <DEDUP_REMOVED lines=9> */
.L_x_75:
[-CC-:B--2---:R-:W-:Y:S01]  /*1cd00*/  SHF.R.U64 R25, R6, R10.reuse, R7.reuse ;  /* 0x0000000a06197219 */ /* 0x184fe20000001207 */
[----:B------:R-:W2:Y:S01]  /*1cd10*/  LDC.64 R22, c[0x0][0x640] ;  /* 0x00019000ff167b82 */ /* 0x000ea20000000a00 */
[----:B0-----:R-:W-:Y:S01]  /*1cd20*/  SHF.R.U32.HI R2, RZ, R10, R7 ;  /* 0x0000000aff027219 */ /* 0x001fe20000011607 */
[----:B-1----:R-:W-:Y:S01]  /*1cd30*/  IMAD.MOV R15, RZ, RZ, -R15 ;  /* 0x000000ffff0f7224 */ /* 0x002fe200078e0a0f */
[----:B------:R-:W-:Y:S01]  /*1cd40*/  IADD3 R5, P0, RZ, -R25, RZ ;  /* 0x80000019ff057210 */ /* 0x000fe20007f1e0ff */
[----:B------:R-:W-:Y:S01]  /*1cd50*/  ULDC UR11, c[0x0][0x154] ;  /* 0x00005500000b7ab9 */ /* 0x000fe20000000800 */
[----:B------:R-:W-:Y:S02]  /*1cd60*/  IMAD.MOV.U32 R7, RZ, RZ, 0x1 ;  /* 0x00000001ff077424 */ /* 0x000fe400078e00ff */
[----:B------:R-:W-:Y:S01]  /*1cd70*/  IMAD R15, R17, R15, R14 ;  /* 0x0000000f110f7224 */ /* 0x000fe200078e020e */
[----:B------:R-:W0:Y:S01]  /*1cd80*/  LDC R6, c[0x0][0x618] ;  /* 0x00018600ff067b82 */ /* 0x000e220000000800 */
[----:B------:R-:W-:-:S02]  /*1cd90*/  IMAD.X R3, RZ, RZ, ~R2, P0 ;  /* 0x000000ffff037224 */ /* 0x000fc400000e0e02 */
[----:B------:R-:W-:Y:S02]  /*1cda0*/  IMAD.MOV.U32 R2, RZ, RZ, R19 ;  /* 0x000000ffff027224 */ /* 0x000fe400078e0013 */
[-C--:B------:R-:W-:Y:S02]  /*1cdb0*/  IMAD R4, R3, R12.reuse, RZ ;  /* 0x0000000c03047224 */ /* 0x080fe400078e02ff */
[----:B------:R-:W-:Y:S01]  /*1cdc0*/  IMAD.MOV.U32 R3, RZ, RZ, R21 ;  /* 0x000000ffff037224 */ /* 0x000fe200078e0015 */
[----:B------:R-:W1:Y:S01]  /*1cdd0*/  LDC R18, c[0x0][0x608] ;  /* 0x00018200ff127b82 */ /* 0x000e620000000800 */
[----:B------:R-:W-:-:S04]  /*1cde0*/  IMAD.WIDE.U32 R2, R5, R12, R2 ;  /* 0x0000000c05027225 */ /* 0x000fc800078e0002 */
[----:B------:R-:W-:-:S03]  /*1cdf0*/  IMAD R5, R5, R13, R4 ;  /* 0x0000000d05057224 */ /* 0x000fc600078e0204 */
[----:B------:R-:W3:Y:S01]  /*1ce00*/  LDC R20, c[0x0][0x658] ;  /* 0x00019600ff147b82 */ /* 0x000ee20000000800 */
[----:B------:R-:W-:Y:S01]  /*1ce10*/  I2FP.F32.U32 R4, R16 ;  /* 0x0000001000047245 */ /* 0x000fe20000201000 */
[----:B------:R-:W-:Y:S01]  /*1ce20*/  IMAD.IADD R3, R3, 0x1, R5 ;  /* 0x0000000103037824 */ /* 0x000fe200078e0205 */
[----:B--2---:R-:W-:Y:S01]  /*1ce30*/  ISETP.NE.U32.AND P0, PT, R22, RZ, PT ;  /* 0x000000ff1600720c */ /* 0x004fe20003f05070 */
[----:B------:R-:W-:Y:S02]  /*1ce40*/  IMAD.MOV.U32 R5, RZ, RZ, -0x1 ;  /* 0xffffffffff057424 */ /* 0x000fe400078e00ff */
[----:B------:R-:W-:Y:S02]  /*1ce50*/  FMUL R4, R4, UR11 ;  /* 0x0000000b04047c20 */ /* 0x000fe40008400000 */
[----:B------:R-:W2:Y:S01]  /*1ce60*/  LDC R13, c[0x0][0x148] ;  /* 0x00005200ff0d7b82 */ /* 0x000ea20000000800 */
[----:B0-----:R-:W-:Y:S01]  /*1ce70*/  SHF.R.U64 R10, R2, R6, R3 ;  /* 0x00000006020a7219 */ /* 0x001fe20000001203 */
[----:B------:R0:W0:Y:S01]  /*1ce80*/  F2I.U32.TRUNC.NTZ R11, R4 ;  /* 0x00000004000b7305 */ /* 0x000022000020f000 */
[----:B------:R-:W-:-:S02]  /*1ce90*/  ISETP.NE.AND.EX P0, PT, R23, RZ, PT, P0 ;  /* 0x000000ff1700720c */ /* 0x000fc40003f05300 */
[----:B------:R-:W-:-:S03]  /*1cea0*/  SHF.R.U32.HI R3, RZ, R6, R3 ;  /* 0x00000006ff037219 */ /* 0x000fc60000011603 */
[----:B------:R-:W0:Y:S01]  /*1ceb0*/  LDC R14, c[0x0][0x600] ;  /* 0x00018000ff0e7b82 */ /* 0x000e220000000800 */
[-CC-:B-1----:R-:W-:Y:S02]  /*1cec0*/  SHF.R.U64 R8, R10, R18.reuse, R3.reuse ;  /* 0x000000120a087219 */ /* 0x182fe40000001203 */
[----:B------:R-:W-:-:S05]  /*1ced0*/  SHF.R.U32.HI R3, RZ, R18, R3 ;  /* 0x00000012ff037219 */ /* 0x000fca0000011603 */
[----:B------:R-:W1:Y:S01]  /*1cee0*/  LDC R19, c[0x0][0x648] ;  /* 0x00019200ff137b82 */ /* 0x000e620000000800 */
[-CC-:B---3--:R-:W-:Y:S02]  /*1cef0*/  SHF.R.U64 R12, R8, R20.reuse, R3.reuse ;  /* 0x00000014080c7219 */ /* 0x188fe40000001203 */
[-C--:B------:R-:W-:Y:S02]  /*1cf00*/  SHF.L.U32 R5, R5, R20.reuse, RZ ;  /* 0x0000001405057219 */ /* 0x080fe400000006ff */
[-C--:B------:R-:W-:Y:S01]  /*1cf10*/  SHF.R.U32.HI R3, RZ, R20.reuse, R3 ;  /* 0x00000014ff037219 */ /* 0x080fe20000011603 */
[----:B------:R-:W-:Y:S01]  /*1cf20*/  IMAD.MOV.U32 R2, RZ, RZ, R12 ;  /* 0x000000ffff027224 */ /* 0x000fe200078e000c */
[----:B------:R-:W-:Y:S01]  /*1cf30*/  SHF.L.U32 R148, R7, R20, RZ ;  /* 0x0000001407947219 */ /* 0x000fe200000006ff */
[----:B------:R-:W3:Y:S01]  /*1cf40*/  LDC R21, c[0x0][0x638] ;  /* 0x00018e00ff157b82 */ /* 0x000ee20000000800 */
[----:B------:R-:W-:-:S07]  /*1cf50*/  LOP3.LUT R17, RZ, R5, RZ, 0x33, !PT ;  /* 0x00000005ff117212 */ /* 0x000fce00078e33ff */
[----:B------:R-:W0:Y:S01]  /*1cf60*/  LDC R24, c[0x0][0x610] ;  /* 0x00018400ff187b82 */ /* 0x000e220000000800 */
[----:B------:R-:W-:Y:S05]  /*1cf70*/  @!P0 BRA `(.L_x_76) ;  /* 0x0000000000288947 */ /* 0x000fea0003800000 */
[----:B------:R-:W5:Y:S02]  /*1cf80*/  LDC R7, c[0x0][0x64c] ;  /* 0x00019300ff077b82 */ /* 0x000f640000000800 */
[----:B-----5:R-:W-:-:S05]  /*1cf90*/  IADD3 R7, P0, R12, R7, RZ ;  /* 0x000000070c077210 */ /* 0x020fca0007f1e0ff */
[----:B------:R-:W-:-:S04]  /*1cfa0*/  IMAD.X R9, RZ, RZ, R3, P0 ;  /* 0x000000ffff097224 */ /* 0x000fc800000e0603 */
[----:B------:R-:W-:-:S04]  /*1cfb0*/  IMAD.WIDE.U32 R2, R9, R22, RZ ;  /* 0x0000001609027225 */ /* 0x000fc800078e00ff */
[----:B0-----:R-:W-:-:S04]  /*1cfc0*/  IMAD.WIDE.U32 R4, P0, R7, R23, R2 ;  /* 0x0000001707047225 */ /* 0x001fc80007800002 */
[----:B------:R-:W-:-:S04]  /*1cfd0*/  IMAD.WIDE.U32 R2, R7, R22, RZ ;  /* 0x0000001607027225 */ /* 0x000fc800078e00ff */
[----:B------:R-:W-:Y:S01]  /*1cfe0*/  IMAD.X R7, RZ, RZ, RZ, P0 ;  /* 0x000000ffff077224 */ /* 0x000fe200000e06ff */
[----:B------:R-:W-:Y:S01]  /*1cff0*/  IADD3 RZ, P0, R3, R4, RZ ;  /* 0x0000000403ff7210 */ /* 0x000fe20007f1e0ff */
[----:B------:R-:W-:-:S04]  /*1d000*/  IMAD.MOV.U32 R6, RZ, RZ, R5 ;  /* 0x000000ffff067224 */ /* 0x000fc800078e0005 */
[----:B------:R-:W-:-:S08]  /*1d010*/  IMAD.WIDE.U32.X R2, R9, R23, R6, P0 ;  /* 0x0000001709027225 */ /* 0x000fd000000e0406 */
.L_x_76:
[----:B0-----:R-:W0:Y:S01]  /*1d020*/  LDC R4, c[0x0][0x65c] ;  /* 0x00019700ff047b82 */ /* 0x001e220000000800 */
[----:B-1----:R-:W-:Y:S01]  /*1d030*/  SHF.R.U64 R2, R2, R19, R3 ;  /* 0x0000001302027219 */ /* 0x002fe20000001203 */
[----:B------:R-:W-:Y:S01]  /*1d040*/  VIADD R5, R14, 0xffffffff ;  /* 0xffffffff0e057836 */ /* 0x000fe20000000000 */
[----:B------:R-:W-:Y:S01]  /*1d050*/  LOP3.LUT R7, R8, R17, RZ, 0xc0, !PT ;  /* 0x0000001108077212 */ /* 0x000fe200078ec0ff */
[----:B------:R-:W-:Y:S01]  /*1d060*/  IMAD.MOV R11, RZ, RZ, -R11 ;  /* 0x000000ffff0b7224 */ /* 0x000fe200078e0a0b */
[----:B------:R-:W-:Y:S01]  /*1d070*/  R2UR UR40, R25 ;  /* 0x00000000192872ca */ /* 0x000fe200000e0000 */
[----:B------:R-:W-:Y:S01]  /*1d080*/  IMAD.MOV R3, RZ, RZ, -R2 ;  /* 0x000000ffff037224 */ /* 0x000fe200078e0a02 */
[----:B------:R-:W-:Y:S01]  /*1d090*/  LOP3.LUT R5, R10, R5, RZ, 0xc0, !PT ;  /* 0x000000050a057212 */ /* 0x000fe200078ec0ff */
[----:B------:R-:W-:Y:S02]  /*1d0a0*/  IMAD R148, R148, R2, R7 ;  /* 0x0000000294947224 */ /* 0x000fe400078e0207 */
[----:B---3--:R-:W-:-:S04]  /*1d0b0*/  IMAD R2, R3, R21, R12 ;  /* 0x0000001503027224 */ /* 0x008fc800078e020c */
[----:B------:R-:W-:Y:S02]  /*1d0c0*/  IMAD R3, R2, R14, R5 ;  /* 0x0000000e02037224 */ /* 0x000fe400078e0205 */
[----:B------:R-:W-:Y:S01]  /*1d0d0*/  IMAD.MOV.U32 R2, RZ, RZ, 0x1 ;  /* 0x00000001ff027424 */ /* 0x000fe200078e00ff */
[----:B0-----:R-:W-:-:S13]  /*1d0e0*/  ISETP.NE.AND P0, PT, R4, 0x1, PT ;  /* 0x000000010400780c */ /* 0x001fda0003f05270 */
[----:B--2---:R-:W-:-:S04]  /*1d0f0*/  @P0 IMAD R15, R13, R11, R16 ;  /* 0x0000000b0d0f0224 */ /* 0x004fc800078e0210 */
[----:B------:R-:W-:-:S05]  /*1d100*/  IMAD R148, R148, R24, R15 ;  /* 0x0000001894947224 */ /* 0x000fca00078e020f */
[----:B------:R-:W-:Y:S02]  /*1d110*/  SEL R4, R3, R148, !P0 ;  /* 0x0000009403047207 */ /* 0x000fe40004000000 */
[----:B------:R-:W-:Y:S02]  /*1d120*/  SEL R148, R148, R3, !P0 ;  /* 0x0000000394947207 */ /* 0x000fe40004000000 */
[----:B------:R-:W-:Y:S01]  /*1d130*/  PRMT R3, R2, 0x7610, R3 ;  /* 0x0000761002037816 */ /* 0x000fe20000000003 */
[----:B------:R1:W-:Y:S06]  /*1d140*/  STL [R1+0x17c], R4 ;  /* 0x00017c0401007387 */ /* 0x0003ec0000100800 */
.L_x_74:
[----:B------:R2:W-:Y:S01]  /*1d150*/  STL [R1+0x180], R148 ;  /* 0x0001809401007387 */ /* 0x0005e20000100800 */
[----:B------:R-:W-:Y:S01]  /*1d160*/  LOP3.LUT P0, RZ, R3, 0xff, RZ, 0xc0, !PT ;  /* 0x000000ff03ff7812 */ /* 0x000fe2000780c0ff */
[----:B------:R-:W-:-:S04]  /*1d170*/  UIMAD.WIDE.U32 UR12, UR34, -0x55555555, URZ ;  /* 0xaaaaaaab220c78a5 */ /* 0x000fc8000f8e003f */
[----:B------:R-:W-:-:S04]  /*1d180*/  USHF.R.U32.HI UR12, URZ, 0x1, UR13 ;  /* 0x000000013f0c7899 */ /* 0x000fc8000801160d */
[----:B------:R-:W-:-:S04]  /*1d190*/  UIMAD UR34, UR12, -0x3, UR34 ;  /* 0xfffffffd0c2278a4 */ /* 0x000fc8000f8e0222 */
[----:B--2---:R-:W-:Y:S08]  /*1d1a0*/  @P0 BRA `(.L_x_77) ;  /* 0xfffffe3c00bc0947 */ /* 0x004ff0000383ffff */
[----:B------:R-:W-:Y:S05]  /*1d1b0*/  EXIT ;  /* 0x000000000000794d */ /* 0x000fea0003800000 */
.L_x_3:
[----:B------:R-:W2:Y:S01]  /*1d1c0*/  LDL R18, [R1+0x184] ;  /* 0x0001840001127983 */ /* 0x000ea20000100800 */
[----:B------:R-:W-:-:S03]  /*1d1d0*/  ULDC.64 UR6, c[0x0][0x650] ;  /* 0x0001940000067ab9 */ /* 0x000fc60000000a00 */
[----:B------:R-:W3:Y:S01]  /*1d1e0*/  LDL R19, [R1+0x178] ;  /* 0x0001780001137983 */ /* 0x000ee20000100800 */
[----:B------:R-:W-:Y:S01]  /*1d1f0*/  PRMT R0, RZ, 0x7610, R0 ;  /* 0x00007610ff007816 */ /* 0x000fe20000000000 */
[----:B------:R-:W-:Y:S02]  /*1d200*/  IMAD.MOV.U32 R5, RZ, RZ, -0x1 ;  /* 0xffffffffff057424 */ /* 0x000fe400078e00ff */
[----:B------:R-:W-:Y:S02]  /*1d210*/  IMAD.MOV.U32 R7, RZ, RZ, -0x1 ;  /* 0xffffffffff077424 */ /* 0x000fe400078e00ff */
[----:B------:R-:W-:Y:S01]  /*1d220*/  IMAD.MOV.U32 R6, RZ, RZ, -0x1 ;  /* 0xffffffffff067424 */ /* 0x000fe200078e00ff */
[----:B--2---:R-:W-:-:S04]  /*1d230*/  ISETP.GE.U32.AND P0, PT, R18, UR6, PT ;  /* 0x0000000612007c0c */ /* 0x004fc8000bf06070 */
[----:B---3--:R-:W-:-:S13]  /*1d240*/  ISETP.GE.U32.AND.EX P0, PT, R19, UR7, PT, P0 ;  /* 0x0000000713007c0c */ /* 0x008fda000bf06100 */
[----:B------:R-:W-:Y:S05]  /*1d250*/  @P0 BRA `(.L_x_78) ;  /* 0x00000004006c0947 */ /* 0x000fea0003800000 */
        /* <DEDUP_REMOVED lines=18> */
.L_x_79:
[--C-:B------:R-:W-:Y:S01]  /*1d380*/  SHF.R.U64 R12, R10, R14, R11.reuse ;  /* 0x0000000e0a0c7219 */ /* 0x100fe2000000120b */
[----:B------:R-:W0:Y:S01]  /*1d390*/  LDC.64 R20, c[0x0][0x640] ;  /* 0x00019000ff147b82 */ /* 0x000e220000000a00 */
[----:B------:R-:W-:Y:S01]  /*1d3a0*/  I2FP.F32.U32 R9, R2 ;  /* 0x0000000200097245 */ /* 0x000fe20000201000 */
[----:B------:R-:W-:Y:S01]  /*1d3b0*/  ULDC UR6, c[0x0][0x150] ;  /* 0x0000540000067ab9 */ /* 0x000fe20000000800 */
[----:B------:R-:W-:Y:S01]  /*1d3c0*/  SHF.R.U32.HI R0, RZ, R14, R11 ;  /* 0x0000000eff007219 */ /* 0x000fe2000001160b */
[----:B------:R-:W-:Y:S01]  /*1d3d0*/  IMAD.MOV.U32 R6, RZ, RZ, R18 ;  /* 0x000000ffff067224 */ /* 0x000fe200078e0012 */
[----:B------:R-:W-:Y:S01]  /*1d3e0*/  IADD3 R3, P0, RZ, -R12, RZ ;  /* 0x8000000cff037210 */ /* 0x000fe20007f1e0ff */
[----:B------:R-:W-:Y:S01]  /*1d3f0*/  FMUL R9, R9, UR6 ;  /* 0x0000000609097c20 */ /* 0x000fe20008400000 */
[----:B------:R-:W-:Y:S01]  /*1d400*/  IMAD.MOV.U32 R7, RZ, RZ, R19 ;  /* 0x000000ffff077224 */ /* 0x000fe200078e0013 */
[----:B------:R-:W1:Y:S01]  /*1d410*/  LDC R8, c[0x0][0x618] ;  /* 0x00018600ff087b82 */ /* 0x000e620000000800 */
[----:B------:R-:W-:Y:S01]  /*1d420*/  ULDC UR6, c[0x0][0x154] ;  /* 0x0000550000067ab9 */ /* 0x000fe20000000800 */
[----:B------:R-:W-:-:S02]  /*1d430*/  IMAD.X R5, RZ, RZ, ~R0, P0 ;  /* 0x000000ffff057224 */ /* 0x000fc400000e0e00 */
[----:B------:R-:W2:Y:S01]  /*1d440*/  F2I.U32.TRUNC.NTZ R9, R9 ;  /* 0x0000000900097305 */ /* 0x000ea2000020f000 */
[----:B------:R-:W-:-:S03]  /*1d450*/  IMAD.WIDE.U32 R6, R3, R16, R6 ;  /* 0x0000001003067225 */ /* 0x000fc600078e0006 */
[----:B------:R-:W3:Y:S01]  /*1d460*/  LDC R11, c[0x0][0x144] ;  /* 0x00005100ff0b7b82 */ /* 0x000ee20000000800 */
[----:B------:R-:W-:Y:S01]  /*1d470*/  IMAD R0, R5, R16, RZ ;  /* 0x0000001005007224 */ /* 0x000fe200078e02ff */
[----:B------:R-:W-:-:S03]  /*1d480*/  I2FP.F32.U32 R5, R4 ;  /* 0x0000000400057245 */ /* 0x000fc60000201000 */
[----:B------:R-:W-:Y:S02]  /*1d490*/  IMAD R3, R3, R17, R0 ;  /* 0x0000001103037224 */ /* 0x000fe400078e0200 */
[----:B------:R-:W-:Y:S01]  /*1d4a0*/  FMUL R5, R5, UR6 ;  /* 0x0000000605057c20 */ /* 0x000fe20008400000 */
[----:B------:R-:W4:Y:S01]  /*1d4b0*/  LDC R14, c[0x0][0x608] ;  /* 0x00018200ff0e7b82 */ /* 0x000f220000000800 */
[----:B------:R-:W-:Y:S01]  /*1d4c0*/  IMAD.IADD R3, R7, 0x1, R3 ;  /* 0x0000000107037824 */ /* 0x000fe200078e0203 */
[----:B0-----:R-:W-:Y:S01]  /*1d4d0*/  ISETP.NE.U32.AND P0, PT, R20, RZ, PT ;  /* 0x000000ff1400720c */ /* 0x001fe20003f05070 */
[----:B--2---:R-:W-:-:S03]  /*1d4e0*/  IMAD.MOV R0, RZ, RZ, -R9 ;  /* 0x000000ffff007224 */ /* 0x004fc600078e0a09 */
[----:B------:R-:W-:Y:S02]  /*1d4f0*/  ISETP.NE.AND.EX P0, PT, R21, RZ, PT, P0 ;  /* 0x000000ff1500720c */ /* 0x000fe40003f05300 */
[----:B------:R-:W0:Y:S01]  /*1d500*/  LDC R19, c[0x0][0x658] ;  /* 0x00019600ff137b82 */ /* 0x000e220000000800 */
[-CC-:B-1----:R-:W-:Y:S01]  /*1d510*/  SHF.R.U64 R10, R6, R8.reuse, R3.reuse ;  /* 0x00000008060a7219 */ /* 0x182fe20000001203 */
[----:B------:R-:W-:Y:S01]  /*1d520*/  IMAD.MOV.U32 R6, RZ, RZ, -0x1 ;  /* 0xffffffffff067424 */ /* 0x000fe200078e00ff */
[----:B------:R-:W-:-:S05]  /*1d530*/  SHF.R.U32.HI R3, RZ, R8, R3 ;  /* 0x00000008ff037219 */ /* 0x000fca0000011603 */
[----:B------:R-:W1:Y:S01]  /*1d540*/  LDC R17, c[0x0][0x148] ;  /* 0x00005200ff117b82 */ /* 0x000e620000000800 */
[----:B---3--:R-:W-:Y:S02]  /*1d550*/  IMAD R18, R11, R0, R2 ;  /* 0x000000000b127224 */ /* 0x008fe400078e0202 */
[----:B------:R-:W-:-:S05]  /*1d560*/  IMAD.MOV.U32 R2, RZ, RZ, 0x1 ;  /* 0x00000001ff027424 */ /* 0x000fca00078e00ff */
[----:B------:R-:W2:Y:S01]  /*1d570*/  LDC R16, c[0x0][0x600] ;  /* 0x00018000ff107b82 */ /* 0x000ea20000000800 */
[-CC-:B----4-:R-:W-:Y:S02]  /*1d580*/  SHF.R.U64 R13, R10, R14.reuse, R3.reuse ;  /* 0x0000000e0a0d7219 */ /* 0x190fe40000001203 */
[----:B------:R-:W-:Y:S02]  /*1d590*/  SHF.R.U32.HI R0, RZ, R14, R3 ;  /* 0x0000000eff007219 */ /* 0x000fe40000011603 */
[----:B------:R3:W4:Y:S03]  /*1d5a0*/  F2I.U32.TRUNC.NTZ R14, R5 ;  /* 0x00000005000e7305 */ /* 0x000726000020f000 */
[----:B------:R-:W1:Y:S01]  /*1d5b0*/  LDC R22, c[0x0][0x648] ;  /* 0x00019200ff167b82 */ /* 0x000e620000000800 */
[-C--:B0-----:R-:W-:Y:S02]  /*1d5c0*/  SHF.R.U64 R15, R13, R19.reuse, R0 ;  /* 0x000000130d0f7219 */ /* 0x081fe40000001200 */
[----:B------:R-:W-:-:S02]  /*1d5d0*/  SHF.L.U32 R6, R6, R19, RZ ;  /* 0x0000001306067219 */ /* 0x000fc400000006ff */
[-C--:B------:R-:W-:Y:S02]  /*1d5e0*/  SHF.R.U32.HI R3, RZ, R19.reuse, R0 ;  /* 0x00000013ff037219 */ /* 0x080fe40000011600 */
[----:B------:R-:W-:Y:S01]  /*1d5f0*/  SHF.L.U32 R19, R2, R19, RZ ;  /* 0x0000001302137219 */ /* 0x000fe200000006ff */
[----:B------:R-:W0:Y:S01]  /*1d600*/  LDC R23, c[0x0][0x638] ;  /* 0x00018e00ff177b82 */ /* 0x000e220000000800 */
[----:B------:R-:W-:Y:S01]  /*1d610*/  LOP3.LUT R24, RZ, R6, RZ, 0x33, !PT ;  /* 0x00000006ff187212 */ /* 0x000fe200078e33ff */
[----:B------:R-:W-:-:S06]  /*1d620*/  IMAD.MOV.U32 R2, RZ, RZ, R15 ;  /* 0x000000ffff027224 */ /* 0x000fcc00078e000f */
[----:B------:R-:W0:Y:S01]  /*1d630*/  LDC R25, c[0x0][0x610] ;  /* 0x00018400ff197b82 */ /* 0x000e220000000800 */
[----:B---34-:R-:W-:Y:S05]  /*1d640*/  @!P0 BRA `(.L_x_80) ;  /* 0x0000000000288947 */ /* 0x018fea0003800000 */
[----:B------:R-:W3:Y:S02]  /*1d650*/  LDC R0, c[0x0][0x64c] ;  /* 0x00019300ff007b82 */ /* 0x000ee40000000800 */
[----:B---3--:R-:W-:-:S05]  /*1d660*/  IADD3 R5, P0, R15, R0, RZ ;  /* 0x000000000f057210 */ /* 0x008fca0007f1e0ff */
        /* <DEDUP_REMOVED lines=8> */
.L_x_80:
[----:B------:R-:W3:Y:S01]  /*1d6f0*/  LDC R0, c[0x0][0x65c] ;  /* 0x00019700ff007b82 */ /* 0x000ee20000000800 */
[----:B-1----:R-:W-:Y:S01]  /*1d700*/  SHF.R.U64 R3, R2, R22, R3 ;  /* 0x0000001602037219 */ /* 0x002fe20000001203 */
[----:B--2---:R-:W-:Y:S02]  /*1d710*/  VIADD R7, R16, 0xffffffff ;  /* 0xffffffff10077836 */ /* 0x004fe40000000000 */
[----:B------:R-:W-:Y:S02]  /*1d720*/  IMAD.MOV R14, RZ, RZ, -R14 ;  /* 0x000000ffff0e7224 */ /* 0x000fe400078e0a0e */
[----:B------:R-:W-:Y:S02]  /*1d730*/  IMAD.MOV R2, RZ, RZ, -R3 ;  /* 0x000000ffff027224 */ /* 0x000fe400078e0a03 */
[----:B------:R-:W-:Y:S01]  /*1d740*/  IMAD.MOV.U32 R6, RZ, RZ, R12 ;  /* 0x000000ffff067224 */ /* 0x000fe200078e000c */
[----:B---3--:R-:W-:Y:S02]  /*1d750*/  ISETP.NE.AND P0, PT, R0, 0x1, PT ;  /* 0x000000010000780c */ /* 0x008fe40003f05270 */
[----:B------:R-:W-:-:S05]  /*1d760*/  LOP3.LUT R0, R13, R24, RZ, 0xc0, !PT ;  /* 0x000000180d007212 */ /* 0x000fca00078ec0ff */
[----:B------:R-:W-:Y:S01]  /*1d770*/  IMAD R5, R19, R3, R0 ;  /* 0x0000000313057224 */ /* 0x000fe200078e0200 */
[----:B------:R-:W-:Y:S01]  /*1d780*/  LOP3.LUT R3, R10, R7, RZ, 0xc0, !PT ;  /* 0x000000070a037212 */ /* 0x000fe200078ec0ff */
[----:B0-----:R-:W-:-:S04]  /*1d790*/  IMAD R0, R2, R23, R15 ;  /* 0x0000001702007224 */ /* 0x001fc800078e020f */
[----:B------:R-:W-:Y:S02]  /*1d7a0*/  @P0 IMAD R18, R17, R14, R4 ;  /* 0x0000000e11120224 */ /* 0x000fe400078e0204 */
[----:B------:R-:W-:Y:S02]  /*1d7b0*/  IMAD R2, R0, R16, R3 ;  /* 0x0000001000027224 */ /* 0x000fe400078e0203 */
[----:B------:R-:W-:Y:S02]  /*1d7c0*/  IMAD R5, R5, R25, R18 ;  /* 0x0000001905057224 */ /* 0x000fe400078e0212 */
[----:B------:R-:W-:-:S03]  /*1d7d0*/  IMAD.MOV.U32 R4, RZ, RZ, 0x1 ;  /* 0x00000001ff047424 */ /* 0x000fc600078e00ff */
[----:B------:R-:W-:Y:S02]  /*1d7e0*/  SEL R7, R2, R5, !P0 ;  /* 0x0000000502077207 */ /* 0x000fe40004000000 */
[----:B------:R-:W-:Y:S02]  /*1d7f0*/  PRMT R0, R4, 0x7610, R0 ;  /* 0x0000761004007816 */ /* 0x000fe40000000000 */
[----:B------:R-:W-:-:S07]  /*1d800*/  SEL R5, R5, R2, !P0 ;  /* 0x0000000205057207 */ /* 0x000fce0004000000 */
.L_x_78:
[----:B------:R-:W-:-:S08]  /*1d810*/  NOP ;  /* 0x0000000000007918 */ /* 0x000fd00000000000 */
[----:B------:R-:W0:-:S00]  /*1d820*/  USETMAXREG.DEALLOC.CTAPOOL 0x28 ;  /* 0x00000028000079c8 */ /* 0x000e0000080e0500 */
[----:B------:R-:W-:-:S13]  /*1d830*/  ISETP.NE.AND P0, PT, RZ, UR5, PT ;  /* 0x00000005ff007c0c */ /* 0x000fda000bf05270 */
[----:B------:R-:W-:Y:S05]  /*1d840*/  @P0 EXIT ;  /* 0x000000000000094d */ /* 0x000fea0003800000 */
[----:B0-----:R-:W-:Y:S01]  /*1d850*/  LOP3.LUT P0, RZ, R0, 0xff, RZ, 0xc0, !PT ;  /* 0x000000ff00ff7812 */ /* 0x001fe2000780c0ff */
[----:B------:R-:W-:Y:S02]  /*1d860*/  IMAD.MOV.U32 R0, RZ, RZ, 0x1 ;  /* 0x00000001ff007424 */ /* 0x000fe400078e00ff */
[----:B------:R-:W-:-:S10]  /*1d870*/  IMAD.MOV.U32 R10, RZ, RZ, RZ ;  /* 0x000000ffff0a7224 */ /* 0x000fd400078e00ff */
[----:B------:R-:W-:Y:S05]  /*1d880*/  @!P0 BRA `(.L_x_81) ;  /* 0x0000000c00548947 */ /* 0x000fea0003800000 */
[----:B------:R-:W0:Y:S01]  /*1d890*/  LDC R0, c[0x0][0x28c] ;  /* 0x0000a300ff007b82 */ /* 0x000e220000000800 */
[----:B------:R-:W1:Y:S01]  /*1d8a0*/  S2R R2, SR_TID.X ;  /* 0x0000000000027919 */ /* 0x000e620000002100 */
[----:B------:R-:W-:Y:S01]  /*1d8b0*/  ULDC UR6, c[0x0][0x658] ;  /* 0x0001960000067ab9 */ /* 0x000fe20000000800 */
[----:B------:R-:W-:Y:S01]  /*1d8c0*/  UMOV UR7, 0xffffffff ;  /* 0xffffffff00077882 */ /* 0x000fe20000000000 */
[----:B------:R-:W-:Y:S01]  /*1d8d0*/  UMOV UR9, 0x1 ;  /* 0x0000000100097882 */ /* 0x000fe20000000000 */
[----:B------:R-:W-:Y:S01]  /*1d8e0*/  USHF.L.U32 UR10, UR7, UR6, URZ ;  /* 0x00000006070a7299 */ /* 0x000fe2000800063f */
[----:B------:R-:W-:Y:S01]  /*1d8f0*/  BSSY B0, `(.L_x_81) ;  /* 0x00000ce000007945 */ /* 0x000fe20003800000 */
[----:B------:R-:W-:Y:S01]  /*1d900*/  ULDC UR8, c[0x0][0xc] ;  /* 0x0000030000087ab9 */ /* 0x000fe20000000800 */
[----:B------:R-:W-:Y:S01]  /*1d910*/  USHF.L.U32 UR6, UR9, UR6, URZ ;  /* 0x0000000609067299 */ /* 0x000fe2000800063f */
[----:B------:R-:W-:Y:S01]  /*1d920*/  IMAD.MOV.U32 R12, RZ, RZ, 0x1 ;  /* 0x00000001ff0c7424 */ /* 0x000fe200078e00ff */
[----:B------:R-:W-:Y:S01]  /*1d930*/  ULDC UR5, c[0x0][0x600] ;  /* 0x0001800000057ab9 */ /* 0x000fe20000000800 */
[----:B------:R-:W-:Y:S01]  /*1d940*/  ULDC UR9, c[0x0][0x10] ;  /* 0x0000040000097ab9 */ /* 0x000fe20000000800 */
[----:B------:R-:W-:Y:S01]  /*1d950*/  ULDC UR7, c[0x0][0x14] ;  /* 0x0000050000077ab9 */ /* 0x000fe20000000800 */
[----:B------:R-:W-:Y:S01]  /*1d960*/  UIMAD.WIDE.U32 UR8, UR8, UR9, URZ ;  /* 0x00000009080872a5 */ /* 0x000fe2000f8e003f */
[----:B------:R-:W-:Y:S01]  /*1d970*/  IMAD.MOV.U32 R10, RZ, RZ, RZ ;  /* 0x000000ffff0a7224 */ /* 0x000fe200078e00ff */
[----:B------:R-:W-:-:S02]  /*1d980*/  ULOP3.LUT UR21, UR4, 0x2, URZ, 0xfc, !UPT ;  /* 0x0000000204157892 */ /* 0x000fc4000f8efc3f */
[----:B------:R-:W-:Y:S02]  /*1d990*/  UIMAD.WIDE.U32 UR22, UR8, UR7, URZ ;  /* 0x00000007081672a5 */ /* 0x000fe4000f8e003f */
[----:B------:R-:W-:Y:S02]  /*1d9a0*/  UIMAD UR13, UR9, UR7, URZ ;  /* 0x00000007090d72a4 */ /* 0x000fe4000f8e023f */
[----:B------:R-:W-:Y:S02]  /*1d9b0*/  UIADD3 UR5, UR5, -0x1, URZ ;  /* 0xffffffff05057890 */ /* 0x000fe4000fffe03f */
[----:B------:R-:W-:Y:S01]  /*1d9c0*/  ULOP3.LUT UR19, URZ, UR10, URZ, 0x33, !UPT ;  /* 0x0000000a3f137292 */ /* 0x000fe2000f8e333f */
[----:B0-----:R-:W-:Y:S01]  /*1d9d0*/  VIADD R0, R0, 0x7f ;  /* 0x0000007f00007836 */ /* 0x001fe20000000000 */
[----:B------:R-:W-:Y:S01]  /*1d9e0*/  UIADD3 UR13, UR23, UR13, URZ ;  /* 0x0000000d170d7290 */ /* 0x000fe2000fffe03f */
[----:B------:R-:W-:-:S03]  /*1d9f0*/  ULDC.64 UR24, c[0x0][0x198] ;  /* 0x0000660000187ab9 */ /* 0x000fc60000000a00 */
[----:B------:R-:W-:-:S04]  /*1da00*/  SHF.R.S32.HI R3, RZ, 0x1f, R0 ;  /* 0x0000001fff037819 */ /* 0x000fc80000011400 */
[----:B------:R-:W-:Y:S01]  /*1da10*/  LEA.HI R3, R3, R0, RZ, 0x7 ;  /* 0x0000000003037211 */ /* 0x000fe200078f38ff */
[----:B------:R-:W-:Y:S01]  /*1da20*/  IMAD.MOV.U32 R0, RZ, RZ, 0x1 ;  /* 0x00000001ff007424 */ /* 0x000fe200078e00ff */
[C---:B-1----:R-:W-:Y:S02]  /*1da30*/  LOP3.LUT P2, RZ, R2.reuse, 0x7f, RZ, 0xc0, !PT ;  /* 0x0000007f02ff7812 */ /* 0x042fe4000784c0ff */
[----:B------:R-:W-:Y:S02]  /*1da40*/  SHF.R.S32.HI R9, RZ, 0x7, R3 ;  /* 0x00000007ff097819 */ /* 0x000fe40000011403 */
[----:B------:R-:W-:-:S03]  /*1da50*/  LOP3.LUT P0, RZ, R2, 0x1f, RZ, 0xc0, !PT ;  /* 0x0000001f02ff7812 */ /* 0x000fc6000780c0ff */
[----:B------:R-:W-:Y:S01]  /*1da60*/  VIADD R8, R9, 0x1 ;  /* 0x0000000109087836 */ /* 0x000fe20000000000 */
[----:B------:R-:W-:-:S13]  /*1da70*/  PLOP3.LUT P0, PT, P0, P2, PT, 0x8a, 0x0 ;  /* 0x000000000000781c */ /* 0x000fda0000705172 */
.L_x_93:
[----:B------:R-:W-:-:S03]  /*1da80*/  UMOV UR7, 0xffffffff ;  /* 0xffffffff00077882 */ /* 0x000fc60000000000 */
[----:B------:R-:W-:Y:S05]  /*1da90*/  BRA.DIV UR7, `(.L_x_82) ;  /* 0x0000000e07a87947 */ /* 0x000fea000b800000 */
[----:B------:R-:W-:-:S13]  /*1daa0*/  ELECT P1, URZ, PT ;  /* 0x00000000003f782f */ /* 0x000fda0003820000 */
.L_x_103:
[----:B------:R-:W0:Y:S01]  /*1dab0*/  LDC R2, c[0x0][0x28c] ;  /* 0x0000a300ff027b82 */ /* 0x000e220000000800 */
[----:B------:R-:W-:Y:S01]  /*1dac0*/  BSSY B1, `(.L_x_83) ;  /* 0x0000038000017945 */ /* 0x000fe20003800000 */
[----:B0-----:R-:W-:-:S13]  /*1dad0*/  ISETP.LT.OR P1, PT, R2, 0x1, !P1 ;  /* 0x000000010200780c */ /* 0x001fda0004f21670 */
[----:B------:R-:W-:Y:S05]  /*1dae0*/  @P1 BRA `(.L_x_84) ;  /* 0x0000000000d41947 */ /* 0x000fea0003800000 */
[----:B------:R-:W-:Y:S02]  /*1daf0*/  IMAD R11, R7, 0x50, RZ ;  /* 0x00000050070b7824 */ /* 0x000fe400078e02ff */
[----:B------:R-:W-:Y:S02]  /*1db00*/  IMAD.SHL.U32 R13, R5, 0x200, RZ ;  /* 0x00000200050d7824 */ /* 0x000fe400078e00ff */
[----:B------:R-:W-:Y:S02]  /*1db10*/  IMAD.MOV.U32 R16, RZ, RZ, RZ ;  /* 0x000000ffff107224 */ /* 0x000fe400078e00ff */
[----:B------:R-:W-:Y:S02]  /*1db20*/  IMAD.MOV.U32 R2, RZ, RZ, R8 ;  /* 0x000000ffff027224 */ /* 0x000fe400078e0008 */
[----:B------:R-:W-:Y:S02]  /*1db30*/  IMAD.MOV.U32 R3, RZ, RZ, R0 ;  /* 0x000000ffff037224 */ /* 0x000fe400078e0000 */
[----:B------:R-:W-:-:S07]  /*1db40*/  IMAD.MOV.U32 R4, RZ, RZ, R10 ;  /* 0x000000ffff047224 */ /* 0x000fce00078e000a */
.L_x_88:
[----:B------:R-:W0:Y:S01]  /*1db50*/  S2R R14, SR_CgaCtaId ;  /* 0x00000000000e7919 */ /* 0x000e220000008800 */
[----:B------:R-:W-:Y:S01]  /*1db60*/  MOV R5, 0x400 ;  /* 0x0000040000057802 */ /* 0x000fe20000000f00 */
[----:B------:R-:W1:Y:S03]  /*1db70*/  @!P2 LDC R7, c[0x0][0x500] ;  /* 0x00014000ff07ab82 */ /* 0x000e660000000800 */
[----:B0-----:R-:W-:Y:S02]  /*1db80*/  LEA R15, R14, R5, 0x18 ;  /* 0x000000050e0f7211 */ /* 0x001fe400078ec0ff */
[----:B------:R-:W-:-:S03]  /*1db90*/  SHF.L.U32 R5, R3, 0x1f, RZ ;  /* 0x0000001f03057819 */ /* 0x000fc600000006ff */
[----:B------:R-:W-:-:S04]  /*1dba0*/  IMAD R14, R4, 0x8, R15 ;  /* 0x00000008040e7824 */ /* 0x000fc800078e020f */
[----:B------:R-:W0:Y:S02]  /*1dbb0*/  SYNCS.PHASECHK.TRANS64.TRYWAIT P1, [R14+URZ+0x18], R5 ;  /* 0x000018050e0075a7 */ /* 0x000e24000802017f */
[----:B01----:R-:W-:Y:S05]  /*1dbc0*/  @!P1 BRA `(.L_x_85) ;  /* 0x0000000c007c9947 */ /* 0x003fea0003800000 */
.L_x_104:
[----:B------:R-:W-:Y:S01]  /*1dbd0*/  UPRMT UR7, UR21, 0x9910, URZ ;  /* 0x0000991015077896 */ /* 0x000fe2000800003f */
[----:B------:R1:W-:Y:S03]  /*1dbe0*/  @!P2 SYNCS.ARRIVE.TRANS64 RZ, [R14+URZ], R7 ;  /* 0x000000070effa9a7 */ /* 0x0003e6000800003f */
[----:B------:R-:W-:-:S06]  /*1dbf0*/  UISETP.NE.AND UP0, UPT, UR7, 0x2, UPT ;  /* 0x000000020700788c */ /* 0x000fcc000bf05270 */
[----:B------:R-:W-:-:S13]  /*1dc00*/  PLOP3.LUT P1, PT, PT, PT, UP0, 0x80, 0x0 ;  /* 0x000000000000781c */ /* 0x000fda0003f2f008 */
[----:B-1----:R-:W-:Y:S05]  /*1dc10*/  @P1 BRA `(.L_x_86) ;  /* 0x0000000000041947 */ /* 0x002fea0003800000 */
[----:B------:R-:W-:Y:S01]  /*1dc20*/  BPT.TRAP 0x1 ;  /* 0x000000040000795c */ /* 0x000fe20000300000 */
.L_x_86:
[----:B------:R-:W-:Y:S05]  /*1dc30*/  @P0 BRA `(.L_x_87) ;  /* 0x0000000000040947 */ /* 0x000fea0003800000 */
[----:B------:R-:W-:Y:S01]  /*1dc40*/  BPT.TRAP 0x1 ;  /* 0x000000040000795c */ /* 0x000fe20000300000 */
.L_x_87:
[--C-:B0-----:R-:W-:Y:S01]  /*1dc50*/  IMAD R5, R4, 0x10000, R15.reuse ;  /* 0x0001000004057824 */ /* 0x101fe200078e020f */
[----:B------:R-:W-:Y:S01]  /*1dc60*/  R2UR UR9, R14 ;  /* 0x000000000e0972ca */ /* 0x000fe200000e0000 */
[----:B------:R-:W-:Y:S01]  /*1dc70*/  IMAD R15, R4, 0x2800, R15 ;  /* 0x00002800040f7824 */ /* 0x000fe200078e020f */
[----:B------:R-:W-:Y:S01]  /*1dc80*/  UIADD3 UR14, UP0, UR24, 0xf0, URZ ;  /* 0x000000f0180e7890 */ /* 0x000fe2000ff1e03f */
[----:B------:R-:W-:Y:S01]  /*1dc90*/  VIADD R2, R2, 0xffffffff ;  /* 0xffffffff02027836 */ /* 0x000fe20000000000 */
[----:B------:R-:W-:Y:S01]  /*1dca0*/  R2UR UR7, R5 ;  /* 0x00000000050772ca */ /* 0x000fe200000e0000 */
[----:B------:R-:W-:Y:S01]  /*1dcb0*/  UIADD3 UR26, UP1, UR24, 0x1f0, URZ ;  /* 0x000001f0181a7890 */ /* 0x000fe2000ff3e03f */
[----:B------:R-:W-:Y:S01]  /*1dcc0*/  R2UR UR8, R15 ;  /* 0x000000000f0872ca */ /* 0x000fe200000e0000 */
[----:B------:R-:W-:Y:S01]  /*1dcd0*/  UIADD3.X UR15, URZ, UR25, URZ, UP0, !UPT ;  /* 0x000000193f0f7290 */ /* 0x000fe200087fe43f */
[----:B------:R-:W-:Y:S01]  /*1dce0*/  R2UR UR11, R13 ;  /* 0x000000000d0b72ca */ /* 0x000fe200000e0000 */
[----:B------:R-:W-:Y:S01]  /*1dcf0*/  VIADD R4, R4, 0x1 ;  /* 0x0000000104047836 */ /* 0x000fe20000000000 */
[----:B------:R-:W-:Y:S01]  /*1dd00*/  R2UR UR10, R16 ;  /* 0x00000000100a72ca */ /* 0x000fe200000e0000 */
[----:B------:R-:W-:Y:S01]  /*1dd10*/  UIADD3.X UR27, URZ, UR25, URZ, UP1, !UPT ;  /* 0x000000193f1b7290 */ /* 0x000fe20008ffe43f */
[----:B------:R-:W-:Y:S01]  /*1dd20*/  R2UR UR12, R6 ;  /* 0x00000000060c72ca */ /* 0x000fe200000e0000 */
[----:B------:R-:W-:Y:S01]  /*1dd30*/  UMOV UR16, 0x0 ;  /* 0x0000000000107882 */ /* 0x000fe20000000000 */
[----:B------:R-:W-:Y:S01]  /*1dd40*/  R2UR UR20, R11 ;  /* 0x000000000b1472ca */ /* 0x000fe200000e0000 */
[----:B------:R-:W-:Y:S01]  /*1dd50*/  UMOV UR17, 0x10000000 ;  /* 0x1000000000117882 */ /* 0x000fe20000000000 */
[----:B------:R-:W-:Y:S01]  /*1dd60*/  ISETP.GT.AND P3, PT, R2, 0x1, PT ;  /* 0x000000010200780c */ /* 0x000fe20003f64270 */
[----:B------:R-:W-:Y:S01]  /*1dd70*/  UIADD3 UR7, UR7, 0x100, URZ ;  /* 0x0000010007077890 */ /* 0x000fe2000fffe03f */
[----:B------:R-:W-:Y:S01]  /*1dd80*/  ISETP.NE.AND P1, PT, R4, 0x3, PT ;  /* 0x000000030400780c */ /* 0x000fe20003f25270 */
[----:B------:R-:W-:Y:S01]  /*1dd90*/  UIADD3 UR18, UR8, 0x30100, URZ ;  /* 0x0003010008127890 */ /* 0x000fe2000fffe03f */
[----:B------:R-:W-:-:S02]  /*1dda0*/  VIADD R16, R16, 0x80 ;  /* 0x0000008010107836 */ /* 0x000fc40000000000 */
[----:B------:R-:W-:Y:S02]  /*1ddb0*/  SEL R14, RZ, 0x1, P1 ;  /* 0x00000001ff0e7807 */ /* 0x000fe40000800000 */
[----:B------:R-:W-:Y:S01]  /*1ddc0*/  UMOV UR8, UR7 ;  /* 0x0000000700087c82 */ /* 0x000fe20008000000 */
[----:B------:R-:W-:Y:S01]  /*1ddd0*/  SEL R4, R4, RZ, P1 ;  /* 0x000000ff04047207 */ /* 0x000fe20000800000 */
[----:B------:R0:W-:Y:S01]  /*1dde0*/  UTMALDG.3D [UR8], [UR14], desc[UR16] ;  /* 0x000010080e0075b4 */ /* 0x0001e20008011000 */
[----:B------:R-:W-:Y:S01]  /*1ddf0*/  LOP3.LUT R3, R3, R14, RZ, 0x3c, !PT ;  /* 0x0000000e03037212 */ /* 0x000fe200078e3cff */
[----:B0-----:R-:W-:Y:S01]  /*1de00*/  UMOV UR8, UR18 ;  /* 0x0000001200087c82 */ /* 0x001fe20008000000 */
[----:B------:R-:W-:Y:S02]  /*1de10*/  UMOV UR11, UR20 ;  /* 0x00000014000b7c82 */ /* 0x000fe40008000000 */
[----:B------:R0:W-:Y:S02]  /*1de20*/  UTMALDG.3D [UR8], [UR26], desc[UR16] ;  /* 0x000010081a0075b4 */ /* 0x0001e40008011000 */
[----:B0-----:R-:W-:Y:S05]  /*1de30*/  @P3 BRA `(.L_x_88) ;  /* 0xfffffffc00443947 */ /* 0x001fea000383ffff */
.L_x_84:
[----:B------:R-:W-:Y:S05]  /*1de40*/  BSYNC B1 ;  /* 0x0000000000017941 */ /* 0x000fea0003800000 */
.L_x_83:
[----:B------:R-:W2:Y:S01]  /*1de50*/  LDL.LU R17, [R1+0x178] ;  /* 0x0001780001117983 */ /* 0x000ea20000300800 */
[----:B------:R-:W-:Y:S01]  /*1de60*/  LOP3.LUT P3, RZ, R12, 0xff, RZ, 0xc0, !PT ;  /* 0x000000ff0cff7812 */ /* 0x000fe2000786c0ff */
[C---:B------:R-:W-:Y:S01]  /*1de70*/  IMAD.IADD R10, R9.reuse, 0x1, R10 ;  /* 0x00000001090a7824 */ /* 0x040fe200078e020a */
[----:B------:R-:W-:Y:S01]  /*1de80*/  ULDC.64 UR8, c[0x0][0x650] ;  /* 0x0001940000087ab9 */ /* 0x000fe20000000a00 */
[----:B------:R-:W3:Y:S01]  /*1de90*/  LDL.LU R14, [R1+0x184] ;  /* 0x00018400010e7983 */ /* 0x000ee20000300800 */
[----:B------:R-:W-:Y:S01]  /*1dea0*/  BSSY B1, `(.L_x_89) ;  /* 0x0000070000017945 */ /* 0x000fe20003800000 */
[----:B------:R-:W-:Y:S01]  /*1deb0*/  IMAD.MOV.U32 R7, RZ, RZ, -0x1 ;  /* 0xffffffffff077424 */ /* 0x000fe200078e00ff */
[----:B------:R-:W-:Y:S01]  /*1dec0*/  ISETP.GT.U32.AND P1, PT, R10, 0x2, PT ;  /* 0x000000020a00780c */ /* 0x000fe20003f24070 */
[----:B------:R-:W-:Y:S01]  /*1ded0*/  IMAD.MOV.U32 R6, RZ, RZ, -0x1 ;  /* 0xffffffffff067424 */ /* 0x000fe200078e00ff */
[----:B------:R-:W-:Y:S02]  /*1dee0*/  PRMT R12, RZ, 0x7610, R12 ;  /* 0x00007610ff0c7816 */ /* 0x000fe4000000000c */
[----:B------:R-:W-:-:S03]  /*1def0*/  ISETP.LT.U32.AND P1, PT, R9, 0x3, P1 ;  /* 0x000000030900780c */ /* 0x000fc60000f21070 */
[----:B------:R-:W0:Y:S01]  /*1df00*/  @P3 S2R R3, SR_CgaCtaId ;  /* 0x0000000000033919 */ /* 0x000e220000008800 */
[----:B------:R-:W-:-:S04]  /*1df10*/  @P3 MOV R2, 0x400 ;  /* 0x0000040000023802 */ /* 0x000fc80000000f00 */
[----:B0-----:R-:W-:Y:S01]  /*1df20*/  @P3 LEA R4, R3, R2, 0x18 ;  /* 0x0000000203043211 */ /* 0x001fe200078ec0ff */
[----:B------:R-:W-:-:S03]  /*1df30*/  IMAD.WIDE.U32 R2, R10, -0x55555555, RZ ;  /* 0xaaaaaaab0a027825 */ /* 0x000fc600078e00ff */
[----:B------:R0:W-:Y:S01]  /*1df40*/  @P3 SYNCS.ARRIVE.TRANS64.A1T0 RZ, [R4+URZ+0x48], RZ ;  /* 0x000048ff04ff39a7 */ /* 0x0001e2000810003f */
[----:B------:R-:W-:Y:S02]  /*1df50*/  ISETP.GE.U32.AND P3, PT, R9, 0x3, PT ;  /* 0x000000030900780c */ /* 0x000fe40003f66070 */
[----:B------:R-:W-:Y:S02]  /*1df60*/  SHF.R.U32.HI R5, RZ, 0x1, R3 ;  /* 0x00000001ff057819 */ /* 0x000fe40000011603 */
[----:B------:R-:W-:Y:S02]  /*1df70*/  SEL R3, RZ, 0x1, !P1 ;  /* 0x00000001ff037807 */ /* 0x000fe40004800000 */
[----:B------:R-:W-:Y:S01]  /*1df80*/  PRMT R2, RZ, 0x7610, R2 ;  /* 0x00007610ff027816 */ /* 0x000fe20000000002 */
[----:B------:R-:W-:Y:S01]  /*1df90*/  IMAD R10, R5, -0x3, R10 ;  /* 0xfffffffd050a7824 */ /* 0x000fe200078e020a */
[----:B------:R-:W-:-:S05]  /*1dfa0*/  LOP3.LUT R0, R0, R3, RZ, 0x3c, !PT ;  /* 0x0000000300007212 */ /* 0x000fca00078e3cff */
[----:B------:R-:W-:Y:S01]  /*1dfb0*/  @P3 LOP3.LUT R0, R0, 0x1, R5, 0x78, !PT ;  /* 0x0000000100003812 */ /* 0x000fe200078e7805 */
[----:B------:R-:W-:Y:S01]  /*1dfc0*/  IMAD.MOV.U32 R5, RZ, RZ, -0x1 ;  /* 0xffffffffff057424 */ /* 0x000fe200078e00ff */
[----:B---3--:R-:W-:-:S04]  /*1dfd0*/  IADD3 R14, P4, R14, UR22, RZ ;  /* 0x000000160e0e7c10 */ /* 0x008fc8000ff9e0ff */
[----:B--2---:R-:W-:Y:S01]  /*1dfe0*/  IADD3.X R17, R17, UR13, RZ, P4, !PT ;  /* 0x0000000d11117c10 */ /* 0x004fe2000a7fe4ff */
[----:B------:R0:W-:Y:S01]  /*1dff0*/  STL [R1+0x184], R14 ;  /* 0x0001840e01007387 */ /* 0x0001e20000100800 */
[----:B------:R-:W-:-:S03]  /*1e000*/  ISETP.GE.U32.AND P1, PT, R14, UR8, PT ;  /* 0x000000080e007c0c */ /* 0x000fc6000bf26070 */
[----:B------:R0:W-:Y:S01]  /*1e010*/  STL [R1+0x178], R17 ;  /* 0x0001781101007387 */ /* 0x0001e20000100800 */
[----:B------:R-:W-:-:S13]  /*1e020*/  ISETP.GE.U32.AND.EX P1, PT, R17, UR9, PT, P1 ;  /* 0x0000000911007c0c */ /* 0x000fda000bf26110 */
[----:B0-----:R-:W-:Y:S05]  /*1e030*/  @P1 BRA `(.L_x_90) ;  /* 0x0000000400581947 */ /* 0x001fea0003800000 */
[----:B------:R-:W-:Y:S01]  /*1e040*/  ULDC.64 UR8, c[0x0][0x628] ;  /* 0x00018a0000087ab9 */ /* 0x000fe20000000a00 */
[----:B------:R-:W0:Y:S01]  /*1e050*/  S2R R13, SR_CTAID.X ;  /* 0x00000000000d7919 */ /* 0x000e220000002500 */
[----:B------:R-:W-:Y:S01]  /*1e060*/  ISETP.NE.U32.AND P1, PT, RZ, UR8, PT ;  /* 0x00000008ff007c0c */ /* 0x000fe2000bf25070 */
[----:B------:R-:W-:Y:S01]  /*1e070*/  ULDC UR10, c[0x0][0x630] ;  /* 0x00018c00000a7ab9 */ /* 0x000fe20000000800 */
[----:B------:R-:W-:Y:S01]  /*1e080*/  IMAD.MOV.U32 R2, RZ, RZ, R14 ;  /* 0x000000ffff027224 */ /* 0x000fe200078e000e */
[----:B------:R-:W1:Y:S01]  /*1e090*/  S2R R11, SR_CTAID.Y ;  /* 0x00000000000b7919 */ /* 0x000e620000002600 */
[----:B------:R-:W-:Y:S01]  /*1e0a0*/  ISETP.NE.AND.EX P1, PT, RZ, UR9, PT, P1 ;  /* 0x00000009ff007c0c */ /* 0x000fe2000bf25310 */
[----:B------:R-:W-:-:S12]  /*1e0b0*/  IMAD.MOV.U32 R3, RZ, RZ, R17 ;  /* 0x000000ffff037224 */ /* 0x000fd800078e0011 */
[----:B------:R-:W-:Y:S05]  /*1e0c0*/  @!P1 BRA `(.L_x_91) ;  /* 0x0000000000289947 */ /* 0x000fea0003800000 */
[----:B------:R-:W-:Y:S02]  /*1e0d0*/  ULDC UR7, c[0x0][0x634] ;  /* 0x00018d0000077ab9 */ /* 0x000fe40000000800 */
[----:B------:R-:W-:-:S05]  /*1e0e0*/  IADD3 R7, P1, R14, UR7, RZ ;  /* 0x000000070e077c10 */ /* 0x000fca000ff3e0ff */
[----:B------:R-:W-:-:S04]  /*1e0f0*/  IMAD.X R15, RZ, RZ, R17, P1 ;  /* 0x000000ffff0f7224 */ /* 0x000fc800008e0611 */
[----:B------:R-:W-:-:S04]  /*1e100*/  IMAD.WIDE.U32 R4, R15, UR8, RZ ;  /* 0x000000080f047c25 */ /* 0x000fc8000f8e00ff */
[----:B------:R-:W-:-:S04]  /*1e110*/  IMAD.WIDE.U32 R4, P1, R7, UR9, R4 ;  /* 0x0000000907047c25 */ /* 0x000fc8000f820004 */
[----:B------:R-:W-:-:S04]  /*1e120*/  IMAD.WIDE.U32 R6, R7, UR8, RZ ;  /* 0x0000000807067c25 */ /* 0x000fc8000f8e00ff */
[----:B------:R-:W-:Y:S01]  /*1e130*/  IMAD.X R3, RZ, RZ, RZ, P1 ;  /* 0x000000ffff037224 */ /* 0x000fe200008e06ff */
[----:B------:R-:W-:Y:S01]  /*1e140*/  IADD3 RZ, P1, R7, R4, RZ ;  /* 0x0000000407ff7210 */ /* 0x000fe20007f3e0ff */
[----:B------:R-:W-:-:S04]  /*1e150*/  IMAD.MOV.U32 R2, RZ, RZ, R5 ;  /* 0x000000ffff027224 */ /* 0x000fc800078e0005 */
[----:B------:R-:W-:-:S08]  /*1e160*/  IMAD.WIDE.U32.X R2, R15, UR9, R2, P1 ;  /* 0x000000090f027c25 */ /* 0x000fd000088e0402 */
.L_x_91:
[--C-:B------:R-:W-:Y:S01]  /*1e170*/  SHF.R.U64 R6, R2, UR10, R3.reuse ;  /* 0x0000000a02067c19 */ /* 0x100fe20008001203 */
[----:B------:R-:W-:Y:S01]  /*1e180*/  ULDC.64 UR8, c[0x0][0x620] ;  /* 0x0001880000087ab9 */ /* 0x000fe20000000a00 */
[----:B------:R-:W-:Y:S01]  /*1e190*/  SHF.R.U32.HI R2, RZ, UR10, R3 ;  /* 0x0000000aff027c19 */ /* 0x000fe20008011603 */
[----:B------:R-:W-:Y:S01]  /*1e1a0*/  IMAD.MOV.U32 R3, RZ, RZ, R17 ;  /* 0x000000ffff037224 */ /* 0x000fe200078e0011 */
[----:B------:R-:W-:Y:S01]  /*1e1b0*/  IADD3 R5, P1, RZ, -R6, RZ ;  /* 0x80000006ff057210 */ /* 0x000fe20007f3e0ff */
[----:B------:R-:W-:Y:S01]  /*1e1c0*/  ULDC UR7, c[0x0][0x150] ;  /* 0x0000540000077ab9 */ /* 0x000fe20000000800 */
[----:B0-----:R-:W-:Y:S01]  /*1e1d0*/  I2FP.F32.U32 R7, R13 ;  /* 0x0000000d00077245 */ /* 0x001fe20000201000 */
[----:B------:R-:W0:Y:S01]  /*1e1e0*/  LDC R18, c[0x0][0x144] ;  /* 0x00005100ff127b82 */ /* 0x000e220000000800 */
[----:B------:R-:W-:Y:S01]  /*1e1f0*/  ULDC.64 UR10, c[0x0][0x640] ;  /* 0x00019000000a7ab9 */ /* 0x000fe20000000a00 */
[----:B------:R-:W-:Y:S01]  /*1e200*/  IMAD.X R2, RZ, RZ, ~R2, P1 ;  /* 0x000000ffff027224 */ /* 0x000fe200008e0e02 */
[----:B------:R-:W-:-:S03]  /*1e210*/  ISETP.NE.U32.AND P1, PT, RZ, UR10, PT ;  /* 0x0000000aff007c0c */ /* 0x000fc6000bf25070 */
[----:B------:R-:W-:Y:S01]  /*1e220*/  IMAD R4, R2, UR8, RZ ;  /* 0x0000000802047c24 */ /* 0x000fe2000f8e02ff */
[----:B------:R-:W-:Y:S01]  /*1e230*/  ISETP.NE.AND.EX P1, PT, RZ, UR11, PT, P1 ;  /* 0x0000000bff007c0c */ /* 0x000fe2000bf25310 */
[----:B------:R-:W-:Y:S01]  /*1e240*/  IMAD.MOV.U32 R2, RZ, RZ, R14 ;  /* 0x000000ffff027224 */ /* 0x000fe200078e000e */
[----:B------:R-:W2:Y:S03]  /*1e250*/  LDC R16, c[0x0][0x148] ;  /* 0x00005200ff107b82 */ /* 0x000ea60000000800 */
[----:B------:R-:W-:Y:S01]  /*1e260*/  IMAD.WIDE.U32 R2, R5, UR8, R2 ;  /* 0x0000000805027c25 */ /* 0x000fe2000f8e0002 */
[----:B------:R-:W-:-:S03]  /*1e270*/  ULDC UR8, c[0x0][0x154] ;  /* 0x0000550000087ab9 */ /* 0x000fc60000000800 */
[----:B------:R-:W-:Y:S02]  /*1e280*/  IMAD R5, R5, UR9, R4 ;  /* 0x0000000905057c24 */ /* 0x000fe4000f8e0204 */
[----:B------:R-:W-:Y:S01]  /*1e290*/  FMUL R4, R7, UR7 ;  /* 0x0000000707047c20 */ /* 0x000fe20008400000 */
[----:B------:R-:W-:Y:S01]  /*1e2a0*/  ULDC UR7, c[0x0][0x618] ;  /* 0x0001860000077ab9 */ /* 0x000fe20000000800 */
[----:B------:R-:W-:Y:S01]  /*1e2b0*/  ULDC UR9, c[0x0][0x608] ;  /* 0x0001820000097ab9 */ /* 0x000fe20000000800 */
[----:B------:R-:W-:-:S03]  /*1e2c0*/  IMAD.IADD R3, R3, 0x1, R5 ;  /* 0x0000000103037824 */ /* 0x000fc600078e0205 */
[----:B------:R-:W3:Y:S02]  /*1e2d0*/  F2I.U32.TRUNC.NTZ R4, R4 ;  /* 0x0000000400047305 */ /* 0x000ee4000020f000 */
[----:B------:R-:W-:Y:S02]  /*1e2e0*/  SHF.R.U64 R7, R2, UR7, R3 ;  /* 0x0000000702077c19 */ /* 0x000fe40008001203 */
[----:B-1----:R-:W-:-:S05]  /*1e2f0*/  I2FP.F32.U32 R2, R11 ;  /* 0x0000000b00027245 */ /* 0x002fca0000201000 */
[----:B------:R-:W-:Y:S01]  /*1e300*/  FMUL R5, R2, UR8 ;  /* 0x0000000802057c20 */ /* 0x000fe20008400000 */
[----:B------:R-:W-:Y:S01]  /*1e310*/  SHF.R.U32.HI R2, RZ, UR7, R3 ;  /* 0x00000007ff027c19 */ /* 0x000fe20008011603 */
[----:B------:R-:W-:Y:S02]  /*1e320*/  ULDC UR7, c[0x0][0x658] ;  /* 0x0001960000077ab9 */ /* 0x000fe40000000800 */
[----:B------:R1:W4:Y:S01]  /*1e330*/  F2I.U32.TRUNC.NTZ R19, R5 ;  /* 0x0000000500137305 */ /* 0x000322000020f000 */
[----:B------:R-:W-:Y:S01]  /*1e340*/  SHF.R.U64 R15, R7, UR9, R2 ;  /* 0x00000009070f7c19 */ /* 0x000fe20008001202 */
[----:B---3--:R-:W-:Y:S01]  /*1e350*/  IMAD.MOV R4, RZ, RZ, -R4 ;  /* 0x000000ffff047224 */ /* 0x008fe200078e0a04 */
[----:B------:R-:W-:-:S03]  /*1e360*/  SHF.R.U32.HI R2, RZ, UR9, R2 ;  /* 0x00000009ff027c19 */ /* 0x000fc60008011602 */
[----:B0-----:R-:W-:Y:S01]  /*1e370*/  IMAD R13, R18, R4, R13 ;  /* 0x00000004120d7224 */ /* 0x001fe200078e020d */
[--C-:B------:R-:W-:Y:S02]  /*1e380*/  SHF.R.U64 R14, R15, UR7, R2.reuse ;  /* 0x000000070f0e7c19 */ /* 0x100fe40008001202 */
[----:B------:R-:W-:-:S03]  /*1e390*/  SHF.R.U32.HI R17, RZ, UR7, R2 ;  /* 0x00000007ff117c19 */ /* 0x000fc60008011602 */
[----:B------:R-:W-:Y:S02]  /*1e3a0*/  IMAD.MOV.U32 R2, RZ, RZ, R14 ;  /* 0x000000ffff027224 */ /* 0x000fe400078e000e */
[----:B------:R-:W-:Y:S01]  /*1e3b0*/  IMAD.MOV.U32 R3, RZ, RZ, R17 ;  /* 0x000000ffff037224 */ /* 0x000fe200078e0011 */
[----:B-12-4-:R-:W-:Y:S06]  /*1e3c0*/  @!P1 BRA `(.L_x_92) ;  /* 0x0000000000289947 */ /* 0x016fec0003800000 */
[----:B------:R-:W-:Y:S02]  /*1e3d0*/  ULDC UR7, c[0x0][0x64c] ;  /* 0x0001930000077ab9 */ /* 0x000fe40000000800 */
[----:B------:R-:W-:-:S05]  /*1e3e0*/  IADD3 R3, P1, R14, UR7, RZ ;  /* 0x000000070e037c10 */ /* 0x000fca000ff3e0ff */
[----:B------:R-:W-:-:S04]  /*1e3f0*/  IMAD.X R17, RZ, RZ, R17, P1 ;  /* 0x000000ffff117224 */ /* 0x000fc800008e0611 */
[----:B------:R-:W-:-:S04]  /*1e400*/  IMAD.WIDE.U32 R4, R17, UR10, RZ ;  /* 0x0000000a11047c25 */ /* 0x000fc8000f8e00ff */
[----:B------:R-:W-:-:S04]  /*1e410*/  IMAD.WIDE.U32 R4, P1, R3, UR11, R4 ;  /* 0x0000000b03047c25 */ /* 0x000fc8000f820004 */
[----:B------:R-:W-:-:S04]  /*1e420*/  IMAD.WIDE.U32 R2, R3, UR10, RZ ;  /* 0x0000000a03027c25 */ /* 0x000fc8000f8e00ff */
[----:B------:R-:W-:Y:S01]  /*1e430*/  IMAD.MOV.U32 R2, RZ, RZ, R5 ;  /* 0x000000ffff027224 */ /* 0x000fe200078e0005 */
[----:B------:R-:W-:Y:S01]  /*1e440*/  IADD3 RZ, P3, R3, R4, RZ ;  /* 0x0000000403ff7210 */ /* 0x000fe20007f7e0ff */
[----:B------:R-:W-:-:S04]  /*1e450*/  IMAD.X R3, RZ, RZ, RZ, P1 ;  /* 0x000000ffff037224 */ /* 0x000fc800008e06ff */
[----:B------:R-:W-:-:S08]  /*1e460*/  IMAD.WIDE.U32.X R2, R17, UR11, R2, P3 ;  /* 0x0000000b11027c25 */ /* 0x000fd000098e0402 */
.L_x_92:
[----:B------:R-:W0:Y:S01]  /*1e470*/  LDC R4, c[0x0][0x65c] ;  /* 0x00019700ff047b82 */ /* 0x000e220000000800 */
[----:B------:R-:W-:Y:S01]  /*1e480*/  ULDC UR7, c[0x0][0x648] ;  /* 0x0001920000077ab9 */ /* 0x000fe20000000800 */
[----:B------:R-:W-:Y:S01]  /*1e490*/  LOP3.LUT R15, R15, UR19, RZ, 0xc0, !PT ;  /* 0x000000130f0f7c12 */ /* 0x000fe2000f8ec0ff */
[----:B------:R-:W-:Y:S01]  /*1e4a0*/  IMAD.MOV R19, RZ, RZ, -R19 ;  /* 0x000000ffff137224 */ /* 0x000fe200078e0a13 */
[----:B------:R-:W-:Y:S01]  /*1e4b0*/  SHF.R.U64 R2, R2, UR7, R3 ;  /* 0x0000000702027c19 */ /* 0x000fe20008001203 */
[----:B------:R-:W-:Y:S01]  /*1e4c0*/  ULDC UR7, c[0x0][0x638] ;  /* 0x00018e0000077ab9 */ /* 0x000fe20000000800 */
[----:B------:R-:W-:Y:S01]  /*1e4d0*/  LOP3.LUT R7, R7, UR5, RZ, 0xc0, !PT ;  /* 0x0000000507077c12 */ /* 0x000fe2000f8ec0ff */
[----:B------:R-:W-:Y:S02]  /*1e4e0*/  ULDC UR8, c[0x0][0x610] ;  /* 0x0001840000087ab9 */ /* 0x000fe40000000800 */
[----:B------:R-:W-:Y:S02]  /*1e4f0*/  IMAD.MOV R3, RZ, RZ, -R2 ;  /* 0x000000ffff037224 */ /* 0x000fe400078e0a02 */
[----:B------:R-:W-:-:S02]  /*1e500*/  IMAD R2, R2, UR6, R15 ;  /* 0x0000000602027c24 */ /* 0x000fc4000f8e020f */
[----:B------:R-:W-:Y:S01]  /*1e510*/  IMAD R14, R3, UR7, R14 ;  /* 0x00000007030e7c24 */ /* 0x000fe2000f8e020e */
[----:B------:R-:W-:-:S03]  /*1e520*/  ULDC UR7, c[0x0][0x600] ;  /* 0x0001800000077ab9 */ /* 0x000fc60000000800 */
[----:B------:R-:W-:Y:S01]  /*1e530*/  IMAD R14, R14, UR7, R7 ;  /* 0x000000070e0e7c24 */ /* 0x000fe2000f8e0207 */
[----:B0-----:R-:W-:-:S13]  /*1e540*/  ISETP.NE.AND P1, PT, R4, 0x1, PT ;  /* 0x000000010400780c */ /* 0x001fda0003f25270 */
[----:B------:R-:W-:-:S04]  /*1e550*/  @P1 IMAD R13, R16, R19, R11 ;  /* 0x00000013100d1224 */ /* 0x000fc800078e020b */
[----:B------:R-:W-:Y:S02]  /*1e560*/  IMAD R13, R2, UR8, R13 ;  /* 0x00000008020d7c24 */ /* 0x000fe4000f8e020d */
[----:B------:R-:W-:-:S03]  /*1e570*/  IMAD.MOV.U32 R2, RZ, RZ, 0x1 ;  /* 0x00000001ff027424 */ /* 0x000fc600078e00ff */
[----:B------:R-:W-:Y:S02]  /*1e580*/  SEL R7, R14, R13, !P1 ;  /* 0x0000000d0e077207 */ /* 0x000fe40004800000 */
[----:B------:R-:W-:-:S07]  /*1e590*/  SEL R5, R13, R14, !P1 ;  /* 0x0000000e0d057207 */ /* 0x000fce0004800000 */
.L_x_90:
[----:B------:R-:W-:Y:S05]  /*1e5a0*/  BSYNC B1 ;  /* 0x0000000000017941 */ /* 0x000fea0003800000 */
.L_x_89:
[----:B------:R-:W-:-:S13]  /*1e5b0*/  LOP3.LUT P1, RZ, R2, 0xff, RZ, 0xc0, !PT ;  /* 0x000000ff02ff7812 */ /* 0x000fda000782c0ff */
[----:B------:R-:W-:Y:S05]  /*1e5c0*/  @P1 BRA `(.L_x_93) ;  /* 0xfffffff4002c1947 */ /* 0x000fea000383ffff */
[----:B------:R-:W-:Y:S05]  /*1e5d0*/  BSYNC B0 ;  /* 0x0000000000007941 */ /* 0x000fea0003800000 */
.L_x_81:
[----:B------:R-:W-:-:S03]  /*1e5e0*/  UMOV UR7, 0xffffffff ;  /* 0xffffffff00077882 */ /* 0x000fc60000000000 */
[----:B------:R-:W-:Y:S05]  /*1e5f0*/  BRA.DIV UR7, `(.L_x_94) ;  /* 0x0000000607047947 */ /* 0x000fea000b800000 */
[----:B------:R-:W-:-:S13]  /*1e600*/  ELECT P0, URZ, PT ;  /* 0x00000000003f782f */ /* 0x000fda0003800000 */
.L_x_107:
[----:B------:R-:W-:Y:S04]  /*1e610*/  BSSY B0, `(.L_x_95) ;  /* 0x0000023000007945 */ /* 0x000fe80003800000 */
[----:B------:R-:W-:Y:S05]  /*1e620*/  @!P0 BRA `(.L_x_96) ;  /* 0x0000000000848947 */ /* 0x000fea0003800000 */
[----:B------:R-:W-:-:S04]  /*1e630*/  ULOP3.LUT UR7, UR4, 0x2, URZ, 0xfc, !UPT ;  /* 0x0000000204077892 */ /* 0x000fc8000f8efc3f */
[----:B------:R-:W-:-:S06]  /*1e640*/  UISETP.NE.AND UP0, UPT, UR7, 0x3, UPT ;  /* 0x000000030700788c */ /* 0x000fcc000bf05270 */
[----:B------:R-:W-:-:S13]  /*1e650*/  PLOP3.LUT P0, PT, PT, PT, UP0, 0x80, 0x0 ;  /* 0x000000000000781c */ /* 0x000fda0003f0f008 */
[----:B------:R-:W-:Y:S05]  /*1e660*/  @!P0 BRA `(.L_x_97) ;  /* 0x0000000000048947 */ /* 0x000fea0003800000 */
[----:B------:R-:W-:Y:S01]  /*1e670*/  BPT.TRAP 0x1 ;  /* 0x000000040000795c */ /* 0x000fe20000300000 */
.L_x_97:
[----:B------:R-:W0:Y:S01]  /*1e680*/  S2R R3, SR_CgaCtaId ;  /* 0x0000000000037919 */ /* 0x000e220000008800 */
[----:B------:R-:W-:-:S04]  /*1e690*/  MOV R2, 0x400 ;  /* 0x0000040000027802 */ /* 0x000fc80000000f00 */
[----:B0-----:R-:W-:Y:S02]  /*1e6a0*/  LEA R3, R3, R2, 0x18 ;  /* 0x0000000203037211 */ /* 0x001fe400078ec0ff */
[----:B------:R-:W-:-:S03]  /*1e6b0*/  SHF.L.U32 R2, R0, 0x1f, RZ ;  /* 0x0000001f00027819 */ /* 0x000fc600000006ff */
[----:B------:R-:W-:-:S04]  /*1e6c0*/  VIADD R3, R3, 0x18 ;  /* 0x0000001803037836 */ /* 0x000fc80000000000 */
[C---:B------:R-:W-:Y:S02]  /*1e6d0*/  IMAD R7, R10.reuse, 0x8, R3 ;  /* 0x000000080a077824 */ /* 0x040fe400078e0203 */
[----:B------:R-:W-:Y:S02]  /*1e6e0*/  VIADD R10, R10, 0x1 ;  /* 0x000000010a0a7836 */ /* 0x000fe40000000000 */
[----:B------:R-:W0:Y:S03]  /*1e6f0*/  SYNCS.PHASECHK.TRANS64.TRYWAIT P0, [R7+URZ], R2 ;  /* 0x00000002070075a7 */ /* 0x000e26000800017f */
[----:B------:R-:W-:-:S04]  /*1e700*/  ISETP.NE.AND P1, PT, R10, 0x3, PT ;  /* 0x000000030a00780c */ /* 0x000fc80003f25270 */
[----:B------:R-:W-:Y:S02]  /*1e710*/  SEL R5, RZ, 0x1, P1 ;  /* 0x00000001ff057807 */ /* 0x000fe40000800000 */
[----:B------:R-:W-:Y:S02]  /*1e720*/  SEL R10, R10, RZ, P1 ;  /* 0x000000ff0a0a7207 */ /* 0x000fe40000800000 */
[----:B------:R-:W-:-:S03]  /*1e730*/  LOP3.LUT R5, R0, R5, RZ, 0x3c, !PT ;  /* 0x0000000500057212 */ /* 0x000fc600078e3cff */
[----:B------:R-:W-:Y:S01]  /*1e740*/  IMAD R9, R10, 0x8, R3 ;  /* 0x000000080a097824 */ /* 0x000fe200078e0203 */
[----:B------:R-:W-:Y:S01]  /*1e750*/  SHF.L.U32 R4, R5, 0x1f, RZ ;  /* 0x0000001f05047819 */ /* 0x000fe200000006ff */
[----:B0-----:R-:W-:Y:S06]  /*1e760*/  @!P0 BRA `(.L_x_98) ;  /* 0x0000000000cc8947 */ /* 0x001fec0003800000 */
.L_x_108:
[----:B------:R-:W1:Y:S01]  /*1e770*/  SYNCS.PHASECHK.TRANS64.TRYWAIT P0, [R9+URZ], R4 ;  /* 0x00000004090075a7 */ /* 0x000e62000800017f */
[----:B------:R-:W-:-:S05]  /*1e780*/  VIADD R0, R10, 0x1 ;  /* 0x000000010a007836 */ /* 0x000fca0000000000 */
[----:B------:R-:W-:-:S04]  /*1e790*/  ISETP.NE.AND P1, PT, R0, 0x3, PT ;  /* 0x000000030000780c */ /* 0x000fc80003f25270 */
[----:B0-----:R-:W-:Y:S02]  /*1e7a0*/  SEL R2, RZ, 0x1, P1 ;  /* 0x00000001ff027807 */ /* 0x001fe40000800000 */
[----:B------:R-:W-:Y:S02]  /*1e7b0*/  SEL R0, R0, RZ, P1 ;  /* 0x000000ff00007207 */ /* 0x000fe40000800000 */
[----:B------:R-:W-:Y:S01]  /*1e7c0*/  LOP3.LUT R2, R5, R2, RZ, 0x3c, !PT ;  /* 0x0000000205027212 */ /* 0x000fe200078e3cff */
[----:B-1----:R-:W-:Y:S06]  /*1e7d0*/  @!P0 BRA `(.L_x_99) ;  /* 0x0000000000c48947 */ /* 0x002fec0003800000 */
.L_x_109:
[----:B------:R-:W-:Y:S01]  /*1e7e0*/  IMAD R3, R0, 0x8, R3 ;  /* 0x0000000800037824 */ /* 0x000fe200078e0203 */
[----:B------:R-:W-:-:S07]  /*1e7f0*/  SHF.L.U32 R0, R2, 0x1f, RZ ;  /* 0x0000001f02007819 */ /* 0x000fce00000006ff */
.L_x_100:
[----:B-1----:R1:W2:Y:S02]  /*1e800*/  SYNCS.PHASECHK.TRANS64.TRYWAIT P0, [R3+URZ], R0 ;  /* 0x00000000030075a7 */ /* 0x0022a4000800017f */
[----:B--2---:R-:W-:Y:S05]  /*1e810*/  @!P0 NANOSLEEP.SYNCS 0x989680 ;  /* 0x009896800000895d */ /* 0x004fea0003900000 */
[----:B------:R-:W2:Y:S02]  /*1e820*/  @!P0 SYNCS.PHASECHK.TRANS64 P0, [R3+URZ], R0 ;  /* 0x00000000030085a7 */ /* 0x000ea4000800007f */
[----:B--2---:R-:W-:Y:S05]  /*1e830*/  @!P0 BRA `(.L_x_100) ;  /* 0xfffffffc00f08947 */ /* 0x004fea000383ffff */
.L_x_96:
[----:B------:R-:W-:Y:S05]  /*1e840*/  BSYNC B0 ;  /* 0x0000000000007941 */ /* 0x000fea0003800000 */
.L_x_95:
[----:B------:R-:W-:Y:S05]  /*1e850*/  EXIT ;  /* 0x000000000000794d */ /* 0x000fea0003800000 */
.L_x_17:
[----:B-1----:R-:W-:-:S04]  /*1e860*/  IMAD.U32 R3, RZ, RZ, UR12 ;  /* 0x0000000cff037e24 */ /* 0x002fc8000f8e00ff */
[----:B------:R1:W4:Y:S03]  /*1e870*/  SYNCS.PHASECHK.TRANS64.TRYWAIT P0, [R3+URZ], R2 ;  /* 0x00000002030075a7 */ /* 0x000326000800017f */
[----:B----4-:R-:W-:Y:S05]  /*1e880*/  @!P0 NANOSLEEP.SYNCS 0x989680 ;  /* 0x009896800000895d */ /* 0x010fea0003900000 */
[----:B------:R-:W4:Y:S02]  /*1e890*/  @!P0 SYNCS.PHASECHK.TRANS64 P0, [R3+URZ], R2 ;  /* 0x00000002030085a7 */ /* 0x000f24000800007f */
[----:B----4-:R-:W-:Y:S05]  /*1e8a0*/  @!P0 BRA `(.L_x_17) ;  /* 0xfffffffc00ec8947 */ /* 0x010fea000383ffff */
[----:B------:R-:W-:Y:S05]  /*1e8b0*/  BRA `(.L_x_16) ;  /* 0xfffffe3400cc7947 */ /* 0x000fea000383ffff */
.L_x_23:
[----:B-----5:R0:W-:Y:S02]  /*1e8c0*/  STL [R1+0x188], R0 ;  /* 0x0001880001007387 */ /* 0x0201e40000100800 */
[----:B0-----:R-:W-:-:S04]  /*1e8d0*/  IMAD.U32 R0, RZ, RZ, UR14 ;  /* 0x0000000eff007e24 */ /* 0x001fc8000f8e00ff */
[----:B------:R0:W0:Y:S03]  /*1e8e0*/  SYNCS.PHASECHK.TRANS64.TRYWAIT P0, [R0+URZ], R228 ;  /* 0x000000e4000075a7 */ /* 0x000026000800017f */
[----:B0-----:R-:W-:Y:S05]  /*1e8f0*/  @!P0 NANOSLEEP.SYNCS 0x989680 ;  /* 0x009896800000895d */ /* 0x001fea0003900000 */
[----:B------:R0:W1:Y:S02]  /*1e900*/  @!P0 SYNCS.PHASECHK.TRANS64 P0, [R0+URZ], R228 ;  /* 0x000000e4000085a7 */ /* 0x000064000800007f */
[----:B0-----:R0:W5:Y:S02]  /*1e910*/  LDL.LU R0, [R1+0x188] ;  /* 0x0001880001007983 */ /* 0x0011640000300800 */
[----:B01----:R-:W-:Y:S05]  /*1e920*/  @!P0 BRA `(.L_x_23) ;  /* 0xfffffffc00e48947 */ /* 0x003fea000383ffff */
[----:B------:R-:W-:Y:S05]  /*1e930*/  BRA `(.L_x_22) ;  /* 0xfffffe6000f87947 */ /* 0x000fea000383ffff */
.L_x_82:
[----:B------:R-:W-:Y:S01]  /*1e940*/  BSSY B1, `(.L_x_101) ;  /* 0x0000006000017945 */ /* 0x000fe20003800000 */
[----:B------:R-:W-:-:S07]  /*1e950*/  IMAD.MOV.U32 R2, RZ, RZ, -0x1 ;  /* 0xffffffffff027424 */ /* 0x000fce00078e00ff */
[----:B------:R-:W-:Y:S05]  /*1e960*/  WARPSYNC.COLLECTIVE R2, `(.L_x_102) ;  /* 0x00000000020c7348 */ /* 0x000fea0003c00000 */
[----:B------:R-:W-:Y:S02]  /*1e970*/  ELECT P1, UR62, PT ;  /* 0x00000000003e782f */ /* 0x000fe40003820000 */
[----:B------:R-:W-:Y:S01]  /*1e980*/  MOV R2, UR62 ;  /* 0x0000003e00027c02 */ /* 0x000fe20008000f00 */
[----:B------:R-:W-:Y:S10]  /*1e990*/  ENDCOLLECTIVE ;  /* 0x000000000000791b */ /* 0x000ff40003800000 */
.L_x_102:
[----:B------:R-:W-:Y:S05]  /*1e9a0*/  BSYNC B1 ;  /* 0x0000000000017941 */ /* 0x000fea0003800000 */
.L_x_101:
[----:B------:R-:W-:Y:S05]  /*1e9b0*/  BRA `(.L_x_103) ;  /* 0xfffffff0003c7947 */ /* 0x000fea000383ffff */
.L_x_85:
[----:B0-----:R0:W1:Y:S02]  /*1e9c0*/  SYNCS.PHASECHK.TRANS64.TRYWAIT P1, [R14+URZ+0x18], R5 ;  /* 0x000018050e0075a7 */ /* 0x001064000802017f */
[----:B-1----:R-:W-:Y:S05]  /*1e9d0*/  @!P1 NANOSLEEP.SYNCS 0x989680 ;  /* 0x009896800000995d */ /* 0x002fea0003900000 */
[----:B------:R-:W1:Y:S02]  /*1e9e0*/  @!P1 SYNCS.PHASECHK.TRANS64 P1, [R14+URZ+0x18], R5 ;  /* 0x000018050e0095a7 */ /* 0x000e64000802007f */
[----:B-1----:R-:W-:Y:S05]  /*1e9f0*/  @!P1 BRA `(.L_x_85) ;  /* 0xfffffffc00f09947 */ /* 0x002fea000383ffff */
[----:B------:R-:W-:Y:S05]  /*1ea00*/  BRA `(.L_x_104) ;  /* 0xfffffff000707947 */ /* 0x000fea000383ffff */
.L_x_94:
[----:B------:R-:W-:Y:S01]  /*1ea10*/  BSSY B0, `(.L_x_105) ;  /* 0x0000006000007945 */ /* 0x000fe20003800000 */
[----:B------:R-:W-:-:S07]  /*1ea20*/  IMAD.MOV.U32 R2, RZ, RZ, -0x1 ;  /* 0xffffffffff027424 */ /* 0x000fce00078e00ff */
[----:B------:R-:W-:Y:S05]  /*1ea30*/  WARPSYNC.COLLECTIVE R2, `(.L_x_106) ;  /* 0x00000000020c7348 */ /* 0x000fea0003c00000 */
[----:B------:R-:W-:Y:S02]  /*1ea40*/  ELECT P1, UR62, PT ;  /* 0x00000000003e782f */ /* 0x000fe40003820000 */
[----:B------:R-:W-:Y:S01]  /*1ea50*/  MOV R2, UR62 ;  /* 0x0000003e00027c02 */ /* 0x000fe20008000f00 */
[----:B------:R-:W-:Y:S10]  /*1ea60*/  ENDCOLLECTIVE ;  /* 0x000000000000791b */ /* 0x000ff40003800000 */
.L_x_106:
[----:B------:R-:W-:Y:S05]  /*1ea70*/  BSYNC B0 ;  /* 0x0000000000007941 */ /* 0x000fea0003800000 */
.L_x_105:
[----:B------:R-:W-:Y:S01]  /*1ea80*/  PLOP3.LUT P0, PT, P1, PT, PT, 0x80, 0x0 ;  /* 0x000000000000781c */ /* 0x000fe20000f0f070 */
[----:B------:R-:W-:-:S12]  /*1ea90*/  BRA `(.L_x_107) ;  /* 0xfffffff800dc7947 */ /* 0x000fd8000383ffff */
.L_x_98:
[----:B0-----:R0:W1:Y:S02]  /*1eaa0*/  SYNCS.PHASECHK.TRANS64.TRYWAIT P0, [R7+URZ], R2 ;  /* 0x00000002070075a7 */ /* 0x001064000800017f */
[----:B-1----:R-:W-:Y:S05]  /*1eab0*/  @!P0 NANOSLEEP.SYNCS 0x989680 ;  /* 0x009896800000895d */ /* 0x002fea0003900000 */
[----:B------:R-:W1:Y:S02]  /*1eac0*/  @!P0 SYNCS.PHASECHK.TRANS64 P0, [R7+URZ], R2 ;  /* 0x00000002070085a7 */ /* 0x000e64000800007f */
[----:B-1----:R-:W-:Y:S05]  /*1ead0*/  @!P0 BRA `(.L_x_98) ;  /* 0xfffffffc00f08947 */ /* 0x002fea000383ffff */
[----:B------:R-:W-:Y:S05]  /*1eae0*/  BRA `(.L_x_108) ;  /* 0xfffffffc00207947 */ /* 0x000fea000383ffff */
.L_x_99:
[----:B0-----:R0:W1:Y:S02]  /*1eaf0*/  SYNCS.PHASECHK.TRANS64.TRYWAIT P0, [R9+URZ], R4 ;  /* 0x00000004090075a7 */ /* 0x001064000800017f */
[----:B-1----:R-:W-:Y:S05]  /*1eb00*/  @!P0 NANOSLEEP.SYNCS 0x989680 ;  /* 0x009896800000895d */ /* 0x002fea0003900000 */
[----:B------:R-:W1:Y:S02]  /*1eb10*/  @!P0 SYNCS.PHASECHK.TRANS64 P0, [R9+URZ], R4 ;  /* 0x00000004090085a7 */ /* 0x000e64000800007f */
[----:B-1----:R-:W-:Y:S05]  /*1eb20*/  @!P0 BRA `(.L_x_99) ;  /* 0xfffffffc00f08947 */ /* 0x002fea000383ffff */
[----:B------:R-:W-:Y:S05]  /*1eb30*/  BRA `(.L_x_109) ;  /* 0xfffffffc00287947 */ /* 0x000fea000383ffff */
.L_x_110:
[----:B------:R-:W-:-:S00]  /*1eb40*/  BRA `(.L_x_110) ;  /* 0xfffffffc00fc7947 */ /* 0x000fc0000383ffff */
[----:B------:R-:W-:-:S00]  /*1eb50*/  NOP ;  /* 0x0000000000007918 */ /* 0x000fc00000000000 */
        /* <DEDUP_REMOVED lines=10> */
.L_x_111:


//--------------------- .nv.shared._ZN7cutlass13device_kernelINS_4gemm6kernel13GemmUniversalIN4cute5tupleIJiiiiEEENS1_10collective13CollectiveMmaINS1_37MainloopSm90TmaGmmaWarpSpecializedFP8ILi3ENS5_IJNS4_1CILi1EEESB_SB_EEENS1_35KernelTmaWarpSpecializedCooperativeEEENS5_IJNSA_ILi512EEENSA_ILi80EEENSA_ILi128EEEEEENS_12float_e4m3_tENS5_IJlSB_lEEESJ_SK_NS4_8TiledMMAINS4_8MMA_AtomIJNS4_4SM904GMMA30MMA_64x16x32_F32E4M3E4M3_SS_TNILNSO_7ScaleInE1ELSQ_1EEEEEENS4_6LayoutINS5_IJNSA_ILi2EEESB_SB_EEENS5_IJSB_NSA_ILi0EEESW_EEEEENS5_IJNS4_10UnderscoreESZ_SZ_EEEEENS4_13SM90_TMA_LOADENS4_14ComposedLayoutINS4_7SwizzleILi3ELi4ELi3EEENS4_18smem_ptr_flag_bitsILi8EEENST_INS5_IJNSA_ILi8EEESH_EEENS5_IJSH_SB_EEEEEEEvNS4_8identityES12_S1C_vS1D_EENS_8epilogue10collective6detail29Sm90TmaWarpSpecializedAdapterINS1G_15DefaultEpilogueISJ_SK_SK_NS1F_6thread17LinearCombinationISJ_Li1EffLNS1K_9ScaleType4KindE0ELNS_15FloatRoundStyleE2ESJ_EENS1_15EpilogueDefaultEEEEEvvEEEEvNT_6ParamsE --------------------------
	.section	.nv.shared._ZN7cutlass13device_kernelINS_4gemm6kernel13GemmUniversalIN4cute5tupleIJiiiiEEENS1_10collective13CollectiveMmaINS1_37MainloopSm90TmaGmmaWarpSpecializedFP8ILi3ENS5_IJNS4_1CILi1EEESB_SB_EEENS1_35KernelTmaWarpSpecializedCooperativeEEENS5_IJNSA_ILi512EEENSA_ILi80EEENSA_ILi128EEEEEENS_12float_e4m3_tENS5_IJlSB_lEEESJ_SK_NS4_8TiledMMAINS4_8MMA_AtomIJNS4_4SM904GMMA30MMA_64x16x32_F32E4M3E4M3_SS_TNILNSO_7ScaleInE1ELSQ_1EEEEEENS4_6LayoutINS5_IJNSA_ILi2EEESB_SB_EEENS5_IJSB_NSA_ILi0EEESW_EEEEENS5_IJNS4_10UnderscoreESZ_SZ_EEEEENS4_13SM90_TMA_LOADENS4_14ComposedLayoutINS4_7SwizzleILi3ELi4ELi3EEENS4_18smem_ptr_flag_bitsILi8EEENST_INS5_IJNSA_ILi8EEESH_EEENS5_IJSH_SB_EEEEEEEvNS4_8identityES12_S1C_vS1D_EENS_8epilogue10collective6detail29Sm90TmaWarpSpecializedAdapterINS1G_15DefaultEpilogueISJ_SK_SK_NS1F_6thread17LinearCombinationISJ_Li1EffLNS1K_9ScaleType4KindE0ELNS_15FloatRoundStyleE2ESJ_EENS1_15EpilogueDefaultEEEEEvvEEEEvNT_6ParamsE,"aw",@nobits
	.sectionflags	@""
	.align	16
	.zero		1024


//--------------------- .nv.shared.reserved.0     --------------------------
	.section	.nv.shared.reserved.0,"aw",@nobits
	.weak		__nv_reservedSMEM_offset_0_alias
	.size		__nv_reservedSMEM_offset_0_alias, 0, 0
	.other		__nv_reservedSMEM_offset_0_alias,@"STO_CUDA_RESERVED_SHARED STV_DEFAULT"
__nv_reservedSMEM_offset_0_alias:
	.zero		0


//--------------------- .nv.global                --------------------------
	.section	.nv.global,"aw",@nobits
.nv.global:
	.type		_ZN40_INTERNAL_312e687e_4_k_cu_97386795_176624cute1_E,@object
	.size		_ZN40_INTERNAL_312e687e_4_k_cu_97386795_176624cute1_E,(_ZN40_INTERNAL_312e687e_4_k_cu_97386795_176624cuda3std3__45__cpo6cbeginE - _ZN40_INTERNAL_312e687e_4_k_cu_97386795_176624cute1_E)
_ZN40_INTERNAL_312e687e_4_k_cu_97386795_176624cute1_E:
	.zero		1
	.type		_ZN40_INTERNAL_312e687e_4_k_cu_97386795_176624cuda3std3__45__cpo6cbeginE,@object
	.size		_ZN40_INTERNAL_312e687e_4_k_cu_97386795_176624cuda3std3__45__cpo6cbeginE,(_ZN40_INTERNAL_312e687e_4_k_cu_97386795_176624cuda3std3__48in_placeE - _ZN40_INTERNAL_312e687e_4_k_cu_97386795_176624cuda3std3__45__cpo6cbeginE)
_ZN40_INTERNAL_312e687e_4_k_cu_97386795_176624cuda3std3__45__cpo6cbeginE:
	.zero		1
	.type		_ZN40_INTERNAL_312e687e_4_k_cu_97386795_176624cuda3std3__48in_placeE,@object
	.size		_ZN40_INTERNAL_312e687e_4_k_cu_97386795_176624cuda3std3__48in_placeE,(_ZN40_INTERNAL_312e687e_4_k_cu_97386795_176624cuda3std6ranges3__45__cpo9iter_moveE - _ZN40_INTERNAL_312e687e_4_k_cu_97386795_176624cuda3std3__48in_placeE)
_ZN40_INTERNAL_312e687e_4_k_cu_97386795_176624cuda3std3__48in_placeE:
	.zero		1
	.type		_ZN40_INTERNAL_312e687e_4_k_cu_97386795_176624cuda3std6ranges3__45__cpo9iter_moveE,@object
	.size		_ZN40_INTERNAL_312e687e_4_k_cu_97386795_176624cuda3std6ranges3__45__cpo9iter_moveE,(_ZN40_INTERNAL_312e687e_4_k_cu_97386795_176624cuda3std3__45__cpo5beginE - _ZN40_INTERNAL_312e687e_4_k_cu_97386795_176624cuda3std6ranges3__45__cpo9iter_moveE)
_ZN40_INTERNAL_312e687e_4_k_cu_97386795_176624cuda3std6ranges3__45__cpo9iter_moveE:
	.zero		1
	.type		_ZN40_INTERNAL_312e687e_4_k_cu_97386795_176624cuda3std3__45__cpo5beginE,@object
	.size		_ZN40_INTERNAL_312e687e_4_k_cu_97386795_176624cuda3std3__45__cpo5beginE,(_ZN40_INTERNAL_312e687e_4_k_cu_97386795_176624cuda3std3__442_GLOBAL__N__312e687e_4_k_cu_97386795_176626ignoreE - _ZN40_INTERNAL_312e687e_4_k_cu_97386795_176624cuda3std3__45__cpo5beginE)
_ZN40_INTERNAL_312e687e_4_k_cu_97386795_176624cuda3std3__45__cpo5beginE:
	.zero		1
	.type		_ZN40_INTERNAL_312e687e_4_k_cu_97386795_176624cuda3std3__442_GLOBAL__N__312e687e_4_k_cu_97386795_176626ignoreE,@object
	.size		_ZN40_INTERNAL_312e687e_4_k_cu_97386795_176624cuda3std3__442_GLOBAL__N__312e687e_4_k_cu_97386795_176626ignoreE,(_ZN40_INTERNAL_312e687e_4_k_cu_97386795_176624cute7productE - _ZN40_INTERNAL_312e687e_4_k_cu_97386795_176624cuda3std3__442_GLOBAL__N__312e687e_4_k_cu_97386795_176626ignoreE)
_ZN40_INTERNAL_312e687e_4_k_cu_97386795_176624cuda3std3__442_GLOBAL__N__312e687e_4_k_cu_97386795_176626ignoreE:
	.zero		1
	.type		_ZN40_INTERNAL_312e687e_4_k_cu_97386795_176624cute7productE,@object
	.size		_ZN40_INTERNAL_312e687e_4_k_cu_97386795_176624cute7productE,(_ZN40_INTERNAL_312e687e_4_k_cu_97386795_176624cuda3std3__45__cpo3endE - _ZN40_INTERNAL_312e687e_4_k_cu_97386795_176624cute7productE)
_ZN40_INTERNAL_312e687e_4_k_cu_97386795_176624cute7productE:
	.zero		1
	.type		_ZN40_INTERNAL_312e687e_4_k_cu_97386795_176624cuda3std3__45__cpo3endE,@object
	.size		_ZN40_INTERNAL_312e687e_4_k_cu_97386795_176624cuda3std3__45__cpo3endE,(_ZN40_INTERNAL_312e687e_4_k_cu_97386795_176624cuda3std3__419piecewise_constructE - _ZN40_INTERNAL_312e687e_4_k_cu_97386795_176624cuda3std3__45__cpo3endE)
_ZN40_INTERNAL_312e687e_4_k_cu_97386795_176624cuda3std3__45__cpo3endE:
	.zero		1
	.type		_ZN40_INTERNAL_312e687e_4_k_cu_97386795_176624cuda3std3__419piecewise_constructE,@object
	.size		_ZN40_INTERNAL_312e687e_4_k_cu_97386795_176624cuda3std3__419piecewise_constructE,(_ZN40_INTERNAL_312e687e_4_k_cu_97386795_176624cuda3std3__45__cpo4cendE - _ZN40_INTERNAL_312e687e_4_k_cu_97386795_176624cuda3std3__419piecewise_constructE)
_ZN40_INTERNAL_312e687e_4_k_cu_97386795_176624cuda3std3__419piecewise_constructE:
	.zero		1
	.type		_ZN40_INTERNAL_312e687e_4_k_cu_97386795_176624cuda3std3__45__cpo4cendE,@object
	.size		_ZN40_INTERNAL_312e687e_4_k_cu_97386795_176624cuda3std3__45__cpo4cendE,(_ZN40_INTERNAL_312e687e_4_k_cu_97386795_176624cuda3std6ranges3__45__cpo4swapE - _ZN40_INTERNAL_312e687e_4_k_cu_97386795_176624cuda3std3__45__cpo4cendE)
_ZN40_INTERNAL_312e687e_4_k_cu_97386795_176624cuda3std3__45__cpo4cendE:
	.zero		1
	.type		_ZN40_INTERNAL_312e687e_4_k_cu_97386795_176624cuda3std6ranges3__45__cpo4swapE,@object
	.size		_ZN40_INTERNAL_312e687e_4_k_cu_97386795_176624cuda3std6ranges3__45__cpo4swapE,(.L_7 - _ZN40_INTERNAL_312e687e_4_k_cu_97386795_176624cuda3std6ranges3__45__cpo4swapE)
_ZN40_INTERNAL_312e687e_4_k_cu_97386795_176624cuda3std6ranges3__45__cpo4swapE:
	.zero		1
.L_7:


//--------------------- .nv.constant0._ZN7cutlass13device_kernelINS_4gemm6kernel13GemmUniversalIN4cute5tupleIJiiiiEEENS1_10collective13CollectiveMmaINS1_37MainloopSm90TmaGmmaWarpSpecializedFP8ILi3ENS5_IJNS4_1CILi1EEESB_SB_EEENS1_35KernelTmaWarpSpecializedCooperativeEEENS5_IJNSA_ILi512EEENSA_ILi80EEENSA_ILi128EEEEEENS_12float_e4m3_tENS5_IJlSB_lEEESJ_SK_NS4_8TiledMMAINS4_8MMA_AtomIJNS4_4SM904GMMA30MMA_64x16x32_F32E4M3E4M3_SS_TNILNSO_7ScaleInE1ELSQ_1EEEEEENS4_6LayoutINS5_IJNSA_ILi2EEESB_SB_EEENS5_IJSB_NSA_ILi0EEESW_EEEEENS5_IJNS4_10UnderscoreESZ_SZ_EEEEENS4_13SM90_TMA_LOADENS4_14ComposedLayoutINS4_7SwizzleILi3ELi4ELi3EEENS4_18smem_ptr_flag_bitsILi8EEENST_INS5_IJNSA_ILi8EEESH_EEENS5_IJSH_SB_EEEEEEEvNS4_8identityES12_S1C_vS1D_EENS_8epilogue10collective6detail29Sm90TmaWarpSpecializedAdapterINS1G_15DefaultEpilogueISJ_SK_SK_NS1F_6thread17LinearCombinationISJ_Li1EffLNS1K_9ScaleType4KindE0ELNS_15FloatRoundStyleE2ESJ_EENS1_15EpilogueDefaultEEEEEvvEEEEvNT_6ParamsE --------------------------
	.section	.nv.constant0._ZN7cutlass13device_kernelINS_4gemm6kernel13GemmUniversalIN4cute5tupleIJiiiiEEENS1_10collective13CollectiveMmaINS1_37MainloopSm90TmaGmmaWarpSpecializedFP8ILi3ENS5_IJNS4_1CILi1EEESB_SB_EEENS1_35KernelTmaWarpSpecializedCooperativeEEENS5_IJNSA_ILi512EEENSA_ILi80EEENSA_ILi128EEEEEENS_12float_e4m3_tENS5_IJlSB_lEEESJ_SK_NS4_8TiledMMAINS4_8MMA_AtomIJNS4_4SM904GMMA30MMA_64x16x32_F32E4M3E4M3_SS_TNILNSO_7ScaleInE1ELSQ_1EEEEEENS4_6LayoutINS5_IJNSA_ILi2EEESB_SB_EEENS5_IJSB_NSA_ILi0EEESW_EEEEENS5_IJNS4_10UnderscoreESZ_SZ_EEEEENS4_13SM90_TMA_LOADENS4_14ComposedLayoutINS4_7SwizzleILi3ELi4ELi3EEENS4_18smem_ptr_flag_bitsILi8EEENST_INS5_IJNSA_ILi8EEESH_EEENS5_IJSH_SB_EEEEEEEvNS4_8identityES12_S1C_vS1D_EENS_8epilogue10collective6detail29Sm90TmaWarpSpecializedAdapterINS1G_15DefaultEpilogueISJ_SK_SK_NS1F_6thread17LinearCombinationISJ_Li1EffLNS1K_9ScaleType4KindE0ELNS_15FloatRoundStyleE2ESJ_EENS1_15EpilogueDefaultEEEEEvvEEEEvNT_6ParamsE,"a",@progbits
	.sectionflags	@""
	.align	4
.nv.constant0._ZN7cutlass13device_kernelINS_4gemm6kernel13GemmUniversalIN4cute5tupleIJiiiiEEENS1_10collective13CollectiveMmaINS1_37MainloopSm90TmaGmmaWarpSpecializedFP8ILi3ENS5_IJNS4_1CILi1EEESB_SB_EEENS1_35KernelTmaWarpSpecializedCooperativeEEENS5_IJNSA_ILi512EEENSA_ILi80EEENSA_ILi128EEEEEENS_12float_e4m3_tENS5_IJlSB_lEEESJ_SK_NS4_8TiledMMAINS4_8MMA_AtomIJNS4_4SM904GMMA30MMA_64x16x32_F32E4M3E4M3_SS_TNILNSO_7ScaleInE1ELSQ_1EEEEEENS4_6LayoutINS5_IJNSA_ILi2EEESB_SB_EEENS5_IJSB_NSA_ILi0EEESW_EEEEENS5_IJNS4_10UnderscoreESZ_SZ_EEEEENS4_13SM90_TMA_LOADENS4_14ComposedLayoutINS4_7SwizzleILi3ELi4ELi3EEENS4_18smem_ptr_flag_bitsILi8EEENST_INS5_IJNSA_ILi8EEESH_EEENS5_IJSH_SB_EEEEEEEvNS4_8identityES12_S1C_vS1D_EENS_8epilogue10collective6detail29Sm90TmaWarpSpecializedAdapterINS1G_15DefaultEpilogueISJ_SK_SK_NS1F_6thread17LinearCombinationISJ_Li1EffLNS1K_9ScaleType4KindE0ELNS_15FloatRoundStyleE2ESJ_EENS1_15EpilogueDefaultEEEEEvvEEEEvNT_6ParamsE:
	.zero		1664


//--------------------- SYMBOLS --------------------------

	.type		.nv.reservedSmem.offset0,@object
	.size		.nv.reservedSmem.offset0,0x4
